	.target	sm_100a

	.elftype	@"ET_EXEC"


//--------------------- .note.nv.tkinfo           --------------------------
	.section	.note.nv.tkinfo,"",@"SHT_NOTE"
	.sectionflags	@"SHF_NOTE_NV_TKINFO"
	.tkinfo
        /*0018*/ 	.word	0x00000002
        /*0030*/ 	.string	""
        /*0030*/ 	.string	"ptxas"
        /*0030*/ 	.string	"Cuda compilation tools, release 13.0, V13.0.88"
        /*0030*/ 	.string	"Build cuda_13.0.r13.0/compiler.36424714_0"
        /*0030*/ 	.string	"-arch sm_100a -m 64 "



//--------------------- .note.nv.cuinfo           --------------------------
	.section	.note.nv.cuinfo,"",@"SHT_NOTE"
	.sectionflags	@"SHF_NOTE_NV_CUINFO"
        /*0018*/ 	.short	0x0002
        /*001a*/ 	.short	0x0064
        /*001c*/ 	.short	0x0082
	.zero		2


//--------------------- .nv.info                  --------------------------
	.section	.nv.info,"",@"SHT_CUDA_INFO"
	.align	4


	//----- nvinfo : EIATTR_REGCOUNT
	.align		4
        /*0000*/ 	.byte	0x04, 0x2f
        /*0002*/ 	.short	(.L_1 - .L_0)
	.align		4
.L_0:
        /*0004*/ 	.word	index@(_ZN18transformer_engine6detail50_GLOBAL__N__0b005ce5_17_cast_transpose_cu_f1c1739d29cast_transpose_general_kernelILm4ELm4EffEEvPKT1_PKfPT2_S9_S7_PfSA_mm)
        /*0008*/ 	.word	0x00000020


	//----- nvinfo : EIATTR_FRAME_SIZE
	.align		4
.L_1:
        /*000c*/ 	.byte	0x04, 0x11
        /*000e*/ 	.short	(.L_3 - .L_2)
	.align		4
.L_2:
        /*0010*/ 	.word	index@($__internal_29_$__cuda_sm20_rcp_rn_f32_slowpath)
        /*0014*/ 	.word	0x00000000


	//----- nvinfo : EIATTR_FRAME_SIZE
	.align		4
.L_3:
        /*0018*/ 	.byte	0x04, 0x11
        /*001a*/ 	.short	(.L_5 - .L_4)
	.align		4
.L_4:
        /*001c*/ 	.word	index@($__internal_28_$__cuda_sm20_div_u64)
        /*0020*/ 	.word	0x00000000


	//----- nvinfo : EIATTR_FRAME_SIZE
	.align		4
.L_5:
        /*0024*/ 	.byte	0x04, 0x11
        /*0026*/ 	.short	(.L_7 - .L_6)
	.align		4
.L_6:
        /*0028*/ 	.word	index@(_ZN18transformer_engine6detail50_GLOBAL__N__0b005ce5_17_cast_transpose_cu_f1c1739d29cast_transpose_general_kernelILm4ELm4EffEEvPKT1_PKfPT2_S9_S7_PfSA_mm)
        /*002c*/ 	.word	0x00000000


	//----- nvinfo : EIATTR_REGCOUNT
	.align		4
.L_7:
        /*0030*/ 	.byte	0x04, 0x2f
        /*0032*/ 	.short	(.L_9 - .L_8)
	.align		4
.L_8:
        /*0034*/ 	.word	index@(_ZN18transformer_engine6detail50_GLOBAL__N__0b005ce5_17_cast_transpose_cu_f1c1739d29cast_transpose_general_kernelILm4ELm4Ef6__halfEEvPKT1_PKfPT2_SA_S8_PfSB_mm)
        /*0038*/ 	.word	0x00000020


	//----- nvinfo : EIATTR_FRAME_SIZE
	.align		4
.L_9:
        /*003c*/ 	.byte	0x04, 0x11
        /*003e*/ 	.short	(.L_11 - .L_10)
	.align		4
.L_10:
        /*0040*/ 	.word	index@($__internal_27_$__cuda_sm20_rcp_rn_f32_slowpath)
        /*0044*/ 	.word	0x00000000


	//----- nvinfo : EIATTR_FRAME_SIZE
	.align		4
.L_11:
        /*0048*/ 	.byte	0x04, 0x11
        /*004a*/ 	.short	(.L_13 - .L_12)
	.align		4
.L_12:
        /*004c*/ 	.word	index@($__internal_26_$__cuda_sm20_div_u64)
        /*0050*/ 	.word	0x00000000


	//----- nvinfo : EIATTR_FRAME_SIZE
	.align		4
.L_13:
        /*0054*/ 	.byte	0x04, 0x11
        /*0056*/ 	.short	(.L_15 - .L_14)
	.align		4
.L_14:
        /*0058*/ 	.word	index@(_ZN18transformer_engine6detail50_GLOBAL__N__0b005ce5_17_cast_transpose_cu_f1c1739d29cast_transpose_general_kernelILm4ELm4Ef6__halfEEvPKT1_PKfPT2_SA_S8_PfSB_mm)
        /*005c*/ 	.word	0x00000000


	//----- nvinfo : EIATTR_REGCOUNT
	.align		4
.L_15:
        /*0060*/ 	.byte	0x04, 0x2f
        /*0062*/ 	.short	(.L_17 - .L_16)
	.align		4
.L_16:
        /*0064*/ 	.word	index@(_ZN18transformer_engine6detail50_GLOBAL__N__0b005ce5_17_cast_transpose_cu_f1c1739d29cast_transpose_general_kernelILm4ELm4Ef13__nv_bfloat16EEvPKT1_PKfPT2_SA_S8_PfSB_mm)
        /*0068*/ 	.word	0x00000020


	//----- nvinfo : EIATTR_FRAME_SIZE
	.align		4
.L_17:
        /*006c*/ 	.byte	0x04, 0x11
        /*006e*/ 	.short	(.L_19 - .L_18)
	.align		4
.L_18:
        /*0070*/ 	.word	index@($__internal_25_$__cuda_sm20_rcp_rn_f32_slowpath)
        /*0074*/ 	.word	0x00000000


	//----- nvinfo : EIATTR_FRAME_SIZE
	.align		4
.L_19:
        /*0078*/ 	.byte	0x04, 0x11
        /*007a*/ 	.short	(.L_21 - .L_20)
	.align		4
.L_20:
        /*007c*/ 	.word	index@($__internal_24_$__cuda_sm20_div_u64)
        /*0080*/ 	.word	0x00000000


	//----- nvinfo : EIATTR_FRAME_SIZE
	.align		4
.L_21:
        /*0084*/ 	.byte	0x04, 0x11
        /*0086*/ 	.short	(.L_23 - .L_22)
	.align		4
.L_22:
        /*0088*/ 	.word	index@(_ZN18transformer_engine6detail50_GLOBAL__N__0b005ce5_17_cast_transpose_cu_f1c1739d29cast_transpose_general_kernelILm4ELm4Ef13__nv_bfloat16EEvPKT1_PKfPT2_SA_S8_PfSB_mm)
        /*008c*/ 	.word	0x00000000


	//----- nvinfo : EIATTR_REGCOUNT
	.align		4
.L_23:
        /*0090*/ 	.byte	0x04, 0x2f
        /*0092*/ 	.short	(.L_25 - .L_24)
	.align		4
.L_24:
        /*0094*/ 	.word	index@(_ZN18transformer_engine6detail50_GLOBAL__N__0b005ce5_17_cast_transpose_cu_f1c1739d29cast_transpose_general_kernelILm4ELm4Ef13__nv_fp8_e5m2EEvPKT1_PKfPT2_SA_S8_PfSB_mm)
        /*0098*/ 	.word	0x00000020


	//----- nvinfo : EIATTR_FRAME_SIZE
	.align		4
.L_25:
        /*009c*/ 	.byte	0x04, 0x11
        /*009e*/ 	.short	(.L_27 - .L_26)
	.align		4
.L_26:
        /*00a0*/ 	.word	index@($__internal_23_$__cuda_sm20_rcp_rn_f32_slowpath)
        /*00a4*/ 	.word	0x00000000


	//----- nvinfo : EIATTR_FRAME_SIZE
	.align		4
.L_27:
        /*00a8*/ 	.byte	0x04, 0x11
        /*00aa*/ 	.short	(.L_29 - .L_28)
	.align		4
.L_28:
        /*00ac*/ 	.word	index@($__internal_22_$__cuda_sm20_div_u64)
        /*00b0*/ 	.word	0x00000000


	//----- nvinfo : EIATTR_FRAME_SIZE
	.align		4
.L_29:
        /*00b4*/ 	.byte	0x04, 0x11
        /*00b6*/ 	.short	(.L_31 - .L_30)
	.align		4
.L_30:
        /*00b8*/ 	.word	index@(_ZN18transformer_engine6detail50_GLOBAL__N__0b005ce5_17_cast_transpose_cu_f1c1739d29cast_transpose_general_kernelILm4ELm4Ef13__nv_fp8_e5m2EEvPKT1_PKfPT2_SA_S8_PfSB_mm)
        /*00bc*/ 	.word	0x00000000


	//----- nvinfo : EIATTR_REGCOUNT
	.align		4
.L_31:
        /*00c0*/ 	.byte	0x04, 0x2f
        /*00c2*/ 	.short	(.L_33 - .L_32)
	.align		4
.L_32:
        /*00c4*/ 	.word	index@(_ZN18transformer_engine6detail50_GLOBAL__N__0b005ce5_17_cast_transpose_cu_f1c1739d29cast_transpose_general_kernelILm4ELm4Ef13__nv_fp8_e4m3EEvPKT1_PKfPT2_SA_S8_PfSB_mm)
        /*00c8*/ 	.word	0x00000020


	//----- nvinfo : EIATTR_FRAME_SIZE
	.align		4
.L_33:
        /*00cc*/ 	.byte	0x04, 0x11
        /*00ce*/ 	.short	(.L_35 - .L_34)
	.align		4
.L_34:
        /*00d0*/ 	.word	index@($__internal_21_$__cuda_sm20_rcp_rn_f32_slowpath)
        /*00d4*/ 	.word	0x00000000


	//----- nvinfo : EIATTR_FRAME_SIZE
	.align		4
.L_35:
        /*00d8*/ 	.byte	0x04, 0x11
        /*00da*/ 	.short	(.L_37 - .L_36)
	.align		4
.L_36:
        /*00dc*/ 	.word	index@($__internal_20_$__cuda_sm20_div_u64)
        /*00e0*/ 	.word	0x00000000


	//----- nvinfo : EIATTR_FRAME_SIZE
	.align		4
.L_37:
        /*00e4*/ 	.byte	0x04, 0x11
        /*00e6*/ 	.short	(.L_39 - .L_38)
	.align		4
.L_38:
        /*00e8*/ 	.word	index@(_ZN18transformer_engine6detail50_GLOBAL__N__0b005ce5_17_cast_transpose_cu_f1c1739d29cast_transpose_general_kernelILm4ELm4Ef13__nv_fp8_e4m3EEvPKT1_PKfPT2_SA_S8_PfSB_mm)
        /*00ec*/ 	.word	0x00000000


	//----- nvinfo : EIATTR_REGCOUNT
	.align		4
.L_39:
        /*00f0*/ 	.byte	0x04, 0x2f
        /*00f2*/ 	.short	(.L_41 - .L_40)
	.align		4
.L_40:
        /*00f4*/ 	.word	index@(_ZN18transformer_engine6detail50_GLOBAL__N__0b005ce5_17_cast_transpose_cu_f1c1739d29cast_transpose_general_kernelILm4ELm4E6__halffEEvPKT1_PKfPT2_SA_S8_PfSB_mm)
        /*00f8*/ 	.word	0x00000020


	//----- nvinfo : EIATTR_FRAME_SIZE
	.align		4
.L_41:
        /*00fc*/ 	.byte	0x04, 0x11
        /*00fe*/ 	.short	(.L_43 - .L_42)
	.align		4
.L_42:
        /*0100*/ 	.word	index@($__internal_19_$__cuda_sm20_rcp_rn_f32_slowpath)
        /*0104*/ 	.word	0x00000000


	//----- nvinfo : EIATTR_FRAME_SIZE
	.align		4
.L_43:
        /*0108*/ 	.byte	0x04, 0x11
        /*010a*/ 	.short	(.L_45 - .L_44)
	.align		4
.L_44:
        /*010c*/ 	.word	index@($__internal_18_$__cuda_sm20_div_u64)
        /*0110*/ 	.word	0x00000000


	//----- nvinfo : EIATTR_FRAME_SIZE
	.align		4
.L_45:
        /*0114*/ 	.byte	0x04, 0x11
        /*0116*/ 	.short	(.L_47 - .L_46)
	.align		4
.L_46:
        /*0118*/ 	.word	index@(_ZN18transformer_engine6detail50_GLOBAL__N__0b005ce5_17_cast_transpose_cu_f1c1739d29cast_transpose_general_kernelILm4ELm4E6__halffEEvPKT1_PKfPT2_SA_S8_PfSB_mm)
        /*011c*/ 	.word	0x00000000


	//----- nvinfo : EIATTR_REGCOUNT
	.align		4
.L_47:
        /*0120*/ 	.byte	0x04, 0x2f
        /*0122*/ 	.short	(.L_49 - .L_48)
	.align		4
.L_48:
        /*0124*/ 	.word	index@(_ZN18transformer_engine6detail50_GLOBAL__N__0b005ce5_17_cast_transpose_cu_f1c1739d29cast_transpose_general_kernelILm4ELm4E6__halfS3_EEvPKT1_PKfPT2_SA_S8_PfSB_mm)
        /*0128*/ 	.word	0x00000020


	//----- nvinfo : EIATTR_FRAME_SIZE
	.align		4
.L_49:
        /*012c*/ 	.byte	0x04, 0x11
        /*012e*/ 	.short	(.L_51 - .L_50)
	.align		4
.L_50:
        /*0130*/ 	.word	index@($__internal_17_$__cuda_sm20_rcp_rn_f32_slowpath)
        /*0134*/ 	.word	0x00000000


	//----- nvinfo : EIATTR_FRAME_SIZE
	.align		4
.L_51:
        /*0138*/ 	.byte	0x04, 0x11
        /*013a*/ 	.short	(.L_53 - .L_52)
	.align		4
.L_52:
        /*013c*/ 	.word	index@($__internal_16_$__cuda_sm20_div_u64)
        /*0140*/ 	.word	0x00000000


	//----- nvinfo : EIATTR_FRAME_SIZE
	.align		4
.L_53:
        /*0144*/ 	.byte	0x04, 0x11
        /*0146*/ 	.short	(.L_55 - .L_54)
	.align		4
.L_54:
        /*0148*/ 	.word	index@(_ZN18transformer_engine6detail50_GLOBAL__N__0b005ce5_17_cast_transpose_cu_f1c1739d29cast_transpose_general_kernelILm4ELm4E6__halfS3_EEvPKT1_PKfPT2_SA_S8_PfSB_mm)
        /*014c*/ 	.word	0x00000000


	//----- nvinfo : EIATTR_REGCOUNT
	.align		4
.L_55:
        /*0150*/ 	.byte	0x04, 0x2f
        /*0152*/ 	.short	(.L_57 - .L_56)
	.align		4
.L_56:
        /*0154*/ 	.word	index@(_ZN18transformer_engine6detail50_GLOBAL__N__0b005ce5_17_cast_transpose_cu_f1c1739d29cast_transpose_general_kernelILm4ELm4E6__half13__nv_bfloat16EEvPKT1_PKfPT2_SB_S9_PfSC_mm)
        /*0158*/ 	.word	0x00000020


	//----- nvinfo : EIATTR_FRAME_SIZE
	.align		4
.L_57:
        /*015c*/ 	.byte	0x04, 0x11
        /*015e*/ 	.short	(.L_59 - .L_58)
	.align		4
.L_58:
        /*0160*/ 	.word	index@($__internal_15_$__cuda_sm20_rcp_rn_f32_slowpath)
        /*0164*/ 	.word	0x00000000


	//----- nvinfo : EIATTR_FRAME_SIZE
	.align		4
.L_59:
        /*0168*/ 	.byte	0x04, 0x11
        /*016a*/ 	.short	(.L_61 - .L_60)
	.align		4
.L_60:
        /*016c*/ 	.word	index@($__internal_14_$__cuda_sm20_div_u64)
        /*0170*/ 	.word	0x00000000


	//----- nvinfo : EIATTR_FRAME_SIZE
	.align		4
.L_61:
        /*0174*/ 	.byte	0x04, 0x11
        /*0176*/ 	.short	(.L_63 - .L_62)
	.align		4
.L_62:
        /*0178*/ 	.word	index@(_ZN18transformer_engine6detail50_GLOBAL__N__0b005ce5_17_cast_transpose_cu_f1c1739d29cast_transpose_general_kernelILm4ELm4E6__half13__nv_bfloat16EEvPKT1_PKfPT2_SB_S9_PfSC_mm)
        /*017c*/ 	.word	0x00000000


	//----- nvinfo : EIATTR_REGCOUNT
	.align		4
.L_63:
        /*0180*/ 	.byte	0x04, 0x2f
        /*0182*/ 	.short	(.L_65 - .L_64)
	.align		4
.L_64:
        /*0184*/ 	.word	index@(_ZN18transformer_engine6detail50_GLOBAL__N__0b005ce5_17_cast_transpose_cu_f1c1739d29cast_transpose_general_kernelILm4ELm4E6__half13__nv_fp8_e5m2EEvPKT1_PKfPT2_SB_S9_PfSC_mm)
        /*0188*/ 	.word	0x00000020


	//----- nvinfo : EIATTR_FRAME_SIZE
	.align		4
.L_65:
        /*018c*/ 	.byte	0x04, 0x11
        /*018e*/ 	.short	(.L_67 - .L_66)
	.align		4
.L_66:
        /*0190*/ 	.word	index@($__internal_13_$__cuda_sm20_rcp_rn_f32_slowpath)
        /*0194*/ 	.word	0x00000000


	//----- nvinfo : EIATTR_FRAME_SIZE
	.align		4
.L_67:
        /*0198*/ 	.byte	0x04, 0x11
        /*019a*/ 	.short	(.L_69 - .L_68)
	.align		4
.L_68:
        /*019c*/ 	.word	index@($__internal_12_$__cuda_sm20_div_u64)
        /*01a0*/ 	.word	0x00000000


	//----- nvinfo : EIATTR_FRAME_SIZE
	.align		4
.L_69:
        /*01a4*/ 	.byte	0x04, 0x11
        /*01a6*/ 	.short	(.L_71 - .L_70)
	.align		4
.L_70:
        /*01a8*/ 	.word	index@(_ZN18transformer_engine6detail50_GLOBAL__N__0b005ce5_17_cast_transpose_cu_f1c1739d29cast_transpose_general_kernelILm4ELm4E6__half13__nv_fp8_e5m2EEvPKT1_PKfPT2_SB_S9_PfSC_mm)
        /*01ac*/ 	.word	0x00000000


	//----- nvinfo : EIATTR_REGCOUNT
	.align		4
.L_71:
        /*01b0*/ 	.byte	0x04, 0x2f
        /*01b2*/ 	.short	(.L_73 - .L_72)
	.align		4
.L_72:
        /*01b4*/ 	.word	index@(_ZN18transformer_engine6detail50_GLOBAL__N__0b005ce5_17_cast_transpose_cu_f1c1739d29cast_transpose_general_kernelILm4ELm4E6__half13__nv_fp8_e4m3EEvPKT1_PKfPT2_SB_S9_PfSC_mm)
        /*01b8*/ 	.word	0x00000020


	//----- nvinfo : EIATTR_FRAME_SIZE
	.align		4
.L_73:
        /*01bc*/ 	.byte	0x04, 0x11
        /*01be*/ 	.short	(.L_75 - .L_74)
	.align		4
.L_74:
        /*01c0*/ 	.word	index@($__internal_11_$__cuda_sm20_rcp_rn_f32_slowpath)
        /*01c4*/ 	.word	0x00000000


	//----- nvinfo : EIATTR_FRAME_SIZE
	.align		4
.L_75:
        /*01c8*/ 	.byte	0x04, 0x11
        /*01ca*/ 	.short	(.L_77 - .L_76)
	.align		4
.L_76:
        /*01cc*/ 	.word	index@($__internal_10_$__cuda_sm20_div_u64)
        /*01d0*/ 	.word	0x00000000


	//----- nvinfo : EIATTR_FRAME_SIZE
	.align		4
.L_77:
        /*01d4*/ 	.byte	0x04, 0x11
        /*01d6*/ 	.short	(.L_79 - .L_78)
	.align		4
.L_78:
        /*01d8*/ 	.word	index@(_ZN18transformer_engine6detail50_GLOBAL__N__0b005ce5_17_cast_transpose_cu_f1c1739d29cast_transpose_general_kernelILm4ELm4E6__half13__nv_fp8_e4m3EEvPKT1_PKfPT2_SB_S9_PfSC_mm)
        /*01dc*/ 	.word	0x00000000


	//----- nvinfo : EIATTR_REGCOUNT
	.align		4
.L_79:
        /*01e0*/ 	.byte	0x04, 0x2f
        /*01e2*/ 	.short	(.L_81 - .L_80)
	.align		4
.L_80:
        /*01e4*/ 	.word	index@(_ZN18transformer_engine6detail50_GLOBAL__N__0b005ce5_17_cast_transpose_cu_f1c1739d29cast_transpose_general_kernelILm4ELm4E13__nv_bfloat16fEEvPKT1_PKfPT2_SA_S8_PfSB_mm)
        /*01e8*/ 	.word	0x00000020


	//----- nvinfo : EIATTR_FRAME_SIZE
	.align		4
.L_81:
        /*01ec*/ 	.byte	0x04, 0x11
        /*01ee*/ 	.short	(.L_83 - .L_82)
	.align		4
.L_82:
        /*01f0*/ 	.word	index@($__internal_9_$__cuda_sm20_rcp_rn_f32_slowpath)
        /*01f4*/ 	.word	0x00000000


	//----- nvinfo : EIATTR_FRAME_SIZE
	.align		4
.L_83:
        /*01f8*/ 	.byte	0x04, 0x11
        /*01fa*/ 	.short	(.L_85 - .L_84)
	.align		4
.L_84:
        /*01fc*/ 	.word	index@($__internal_8_$__cuda_sm20_div_u64)
        /*0200*/ 	.word	0x00000000


	//----- nvinfo : EIATTR_FRAME_SIZE
	.align		4
.L_85:
        /*0204*/ 	.byte	0x04, 0x11
        /*0206*/ 	.short	(.L_87 - .L_86)
	.align		4
.L_86:
        /*0208*/ 	.word	index@(_ZN18transformer_engine6detail50_GLOBAL__N__0b005ce5_17_cast_transpose_cu_f1c1739d29cast_transpose_general_kernelILm4ELm4E13__nv_bfloat16fEEvPKT1_PKfPT2_SA_S8_PfSB_mm)
        /*020c*/ 	.word	0x00000000


	//----- nvinfo : EIATTR_REGCOUNT
	.align		4
.L_87:
        /*0210*/ 	.byte	0x04, 0x2f
        /*0212*/ 	.short	(.L_89 - .L_88)
	.align		4
.L_88:
        /*0214*/ 	.word	index@(_ZN18transformer_engine6detail50_GLOBAL__N__0b005ce5_17_cast_transpose_cu_f1c1739d29cast_transpose_general_kernelILm4ELm4E13__nv_bfloat166__halfEEvPKT1_PKfPT2_SB_S9_PfSC_mm)
        /*0218*/ 	.word	0x00000020


	//----- nvinfo : EIATTR_FRAME_SIZE
	.align		4
.L_89:
        /*021c*/ 	.byte	0x04, 0x11
        /*021e*/ 	.short	(.L_91 - .L_90)
	.align		4
.L_90:
        /*0220*/ 	.word	index@($__internal_7_$__cuda_sm20_rcp_rn_f32_slowpath)
        /*0224*/ 	.word	0x00000000


	//----- nvinfo : EIATTR_FRAME_SIZE
	.align		4
.L_91:
        /*0228*/ 	.byte	0x04, 0x11
        /*022a*/ 	.short	(.L_93 - .L_92)
	.align		4
.L_92:
        /*022c*/ 	.word	index@($__internal_6_$__cuda_sm20_div_u64)
        /*0230*/ 	.word	0x00000000


	//----- nvinfo : EIATTR_FRAME_SIZE
	.align		4
.L_93:
        /*0234*/ 	.byte	0x04, 0x11
        /*0236*/ 	.short	(.L_95 - .L_94)
	.align		4
.L_94:
        /*0238*/ 	.word	index@(_ZN18transformer_engine6detail50_GLOBAL__N__0b005ce5_17_cast_transpose_cu_f1c1739d29cast_transpose_general_kernelILm4ELm4E13__nv_bfloat166__halfEEvPKT1_PKfPT2_SB_S9_PfSC_mm)
        /*023c*/ 	.word	0x00000000


	//----- nvinfo : EIATTR_REGCOUNT
	.align		4
.L_95:
        /*0240*/ 	.byte	0x04, 0x2f
        /*0242*/ 	.short	(.L_97 - .L_96)
	.align		4
.L_96:
        /*0244*/ 	.word	index@(_ZN18transformer_engine6detail50_GLOBAL__N__0b005ce5_17_cast_transpose_cu_f1c1739d29cast_transpose_general_kernelILm4ELm4E13__nv_bfloat16S3_EEvPKT1_PKfPT2_SA_S8_PfSB_mm)
        /*0248*/ 	.word	0x00000020


	//----- nvinfo : EIATTR_FRAME_SIZE
	.align		4
.L_97:
        /*024c*/ 	.byte	0x04, 0x11
        /*024e*/ 	.short	(.L_99 - .L_98)
	.align		4
.L_98:
        /*0250*/ 	.word	index@($__internal_5_$__cuda_sm20_rcp_rn_f32_slowpath)
        /*0254*/ 	.word	0x00000000


	//----- nvinfo : EIATTR_FRAME_SIZE
	.align		4
.L_99:
        /*0258*/ 	.byte	0x04, 0x11
        /*025a*/ 	.short	(.L_101 - .L_100)
	.align		4
.L_100:
        /*025c*/ 	.word	index@($__internal_4_$__cuda_sm20_div_u64)
        /*0260*/ 	.word	0x00000000


	//----- nvinfo : EIATTR_FRAME_SIZE
	.align		4
.L_101:
        /*0264*/ 	.byte	0x04, 0x11
        /*0266*/ 	.short	(.L_103 - .L_102)
	.align		4
.L_102:
        /*0268*/ 	.word	index@(_ZN18transformer_engine6detail50_GLOBAL__N__0b005ce5_17_cast_transpose_cu_f1c1739d29cast_transpose_general_kernelILm4ELm4E13__nv_bfloat16S3_EEvPKT1_PKfPT2_SA_S8_PfSB_mm)
        /*026c*/ 	.word	0x00000000


	//----- nvinfo : EIATTR_REGCOUNT
	.align		4
.L_103:
        /*0270*/ 	.byte	0x04, 0x2f
        /*0272*/ 	.short	(.L_105 - .L_104)
	.align		4
.L_104:
        /*0274*/ 	.word	index@(_ZN18transformer_engine6detail50_GLOBAL__N__0b005ce5_17_cast_transpose_cu_f1c1739d29cast_transpose_general_kernelILm4ELm4E13__nv_bfloat1613__nv_fp8_e5m2EEvPKT1_PKfPT2_SB_S9_PfSC_mm)
        /*0278*/ 	.word	0x00000020


	//----- nvinfo : EIATTR_FRAME_SIZE
	.align		4
.L_105:
        /*027c*/ 	.byte	0x04, 0x11
        /*027e*/ 	.short	(.L_107 - .L_106)
	.align		4
.L_106:
        /*0280*/ 	.word	index@($__internal_3_$__cuda_sm20_rcp_rn_f32_slowpath)
        /*0284*/ 	.word	0x00000000


	//----- nvinfo : EIATTR_FRAME_SIZE
	.align		4
.L_107:
        /*0288*/ 	.byte	0x04, 0x11
        /*028a*/ 	.short	(.L_109 - .L_108)
	.align		4
.L_108:
        /*028c*/ 	.word	index@($__internal_2_$__cuda_sm20_div_u64)
        /*0290*/ 	.word	0x00000000


	//----- nvinfo : EIATTR_FRAME_SIZE
	.align		4
.L_109:
        /*0294*/ 	.byte	0x04, 0x11
        /*0296*/ 	.short	(.L_111 - .L_110)
	.align		4
.L_110:
        /*0298*/ 	.word	index@(_ZN18transformer_engine6detail50_GLOBAL__N__0b005ce5_17_cast_transpose_cu_f1c1739d29cast_transpose_general_kernelILm4ELm4E13__nv_bfloat1613__nv_fp8_e5m2EEvPKT1_PKfPT2_SB_S9_PfSC_mm)
        /*029c*/ 	.word	0x00000000


	//----- nvinfo : EIATTR_REGCOUNT
	.align		4
.L_111:
        /*02a0*/ 	.byte	0x04, 0x2f
        /*02a2*/ 	.short	(.L_113 - .L_112)
	.align		4
.L_112:
        /*02a4*/ 	.word	index@(_ZN18transformer_engine6detail50_GLOBAL__N__0b005ce5_17_cast_transpose_cu_f1c1739d29cast_transpose_general_kernelILm4ELm4E13__nv_bfloat1613__nv_fp8_e4m3EEvPKT1_PKfPT2_SB_S9_PfSC_mm)
        /*02a8*/ 	.word	0x00000020


	//----- nvinfo : EIATTR_FRAME_SIZE
	.align		4
.L_113:
        /*02ac*/ 	.byte	0x04, 0x11
        /*02ae*/ 	.short	(.L_115 - .L_114)
	.align		4
.L_114:
        /*02b0*/ 	.word	index@($__internal_1_$__cuda_sm20_rcp_rn_f32_slowpath)
        /*02b4*/ 	.word	0x00000000


	//----- nvinfo : EIATTR_FRAME_SIZE
	.align		4
.L_115:
        /*02b8*/ 	.byte	0x04, 0x11
        /*02ba*/ 	.short	(.L_117 - .L_116)
	.align		4
.L_116:
        /*02bc*/ 	.word	index@($__internal_0_$__cuda_sm20_div_u64)
        /*02c0*/ 	.word	0x00000000


	//----- nvinfo : EIATTR_FRAME_SIZE
	.align		4
.L_117:
        /*02c4*/ 	.byte	0x04, 0x11
        /*02c6*/ 	.short	(.L_119 - .L_118)
	.align		4
.L_118:
        /*02c8*/ 	.word	index@(_ZN18transformer_engine6detail50_GLOBAL__N__0b005ce5_17_cast_transpose_cu_f1c1739d29cast_transpose_general_kernelILm4ELm4E13__nv_bfloat1613__nv_fp8_e4m3EEvPKT1_PKfPT2_SB_S9_PfSC_mm)
        /*02cc*/ 	.word	0x00000000


	//----- nvinfo : EIATTR_MIN_STACK_SIZE
	.align		4
.L_119:
        /*02d0*/ 	.byte	0x04, 0x12
        /*02d2*/ 	.short	(.L_121 - .L_120)
	.align		4
.L_120:
        /*02d4*/ 	.word	index@(_ZN18transformer_engine6detail50_GLOBAL__N__0b005ce5_17_cast_transpose_cu_f1c1739d29cast_transpose_general_kernelILm4ELm4E13__nv_bfloat1613__nv_fp8_e4m3EEvPKT1_PKfPT2_SB_S9_PfSC_mm)
        /*02d8*/ 	.word	0x00000000


	//----- nvinfo : EIATTR_MIN_STACK_SIZE
	.align		4
.L_121:
        /*02dc*/ 	.byte	0x04, 0x12
        /*02de*/ 	.short	(.L_123 - .L_122)
	.align		4
.L_122:
        /*02e0*/ 	.word	index@(_ZN18transformer_engine6detail50_GLOBAL__N__0b005ce5_17_cast_transpose_cu_f1c1739d29cast_transpose_general_kernelILm4ELm4E13__nv_bfloat1613__nv_fp8_e5m2EEvPKT1_PKfPT2_SB_S9_PfSC_mm)
        /*02e4*/ 	.word	0x00000000


	//----- nvinfo : EIATTR_MIN_STACK_SIZE
	.align		4
.L_123:
        /*02e8*/ 	.byte	0x04, 0x12
        /*02ea*/ 	.short	(.L_125 - .L_124)
	.align		4
.L_124:
        /*02ec*/ 	.word	index@(_ZN18transformer_engine6detail50_GLOBAL__N__0b005ce5_17_cast_transpose_cu_f1c1739d29cast_transpose_general_kernelILm4ELm4E13__nv_bfloat16S3_EEvPKT1_PKfPT2_SA_S8_PfSB_mm)
        /*02f0*/ 	.word	0x00000000


	//----- nvinfo : EIATTR_MIN_STACK_SIZE
	.align		4
.L_125:
        /*02f4*/ 	.byte	0x04, 0x12
        /*02f6*/ 	.short	(.L_127 - .L_126)
	.align		4
.L_126:
        /*02f8*/ 	.word	index@(_ZN18transformer_engine6detail50_GLOBAL__N__0b005ce5_17_cast_transpose_cu_f1c1739d29cast_transpose_general_kernelILm4ELm4E13__nv_bfloat166__halfEEvPKT1_PKfPT2_SB_S9_PfSC_mm)
        /*02fc*/ 	.word	0x00000000


	//----- nvinfo : EIATTR_MIN_STACK_SIZE
	.align		4
.L_127:
        /*0300*/ 	.byte	0x04, 0x12
        /*0302*/ 	.short	(.L_129 - .L_128)
	.align		4
.L_128:
        /*0304*/ 	.word	index@(_ZN18transformer_engine6detail50_GLOBAL__N__0b005ce5_17_cast_transpose_cu_f1c1739d29cast_transpose_general_kernelILm4ELm4E13__nv_bfloat16fEEvPKT1_PKfPT2_SA_S8_PfSB_mm)
        /*0308*/ 	.word	0x00000000


	//----- nvinfo : EIATTR_MIN_STACK_SIZE
	.align		4
.L_129:
        /*030c*/ 	.byte	0x04, 0x12
        /*030e*/ 	.short	(.L_131 - .L_130)
	.align		4
.L_130:
        /*0310*/ 	.word	index@(_ZN18transformer_engine6detail50_GLOBAL__N__0b005ce5_17_cast_transpose_cu_f1c1739d29cast_transpose_general_kernelILm4ELm4E6__half13__nv_fp8_e4m3EEvPKT1_PKfPT2_SB_S9_PfSC_mm)
        /*0314*/ 	.word	0x00000000


	//----- nvinfo : EIATTR_MIN_STACK_SIZE
	.align		4
.L_131:
        /*0318*/ 	.byte	0x04, 0x12
        /*031a*/ 	.short	(.L_133 - .L_132)
	.align		4
.L_132:
        /*031c*/ 	.word	index@(_ZN18transformer_engine6detail50_GLOBAL__N__0b005ce5_17_cast_transpose_cu_f1c1739d29cast_transpose_general_kernelILm4ELm4E6__half13__nv_fp8_e5m2EEvPKT1_PKfPT2_SB_S9_PfSC_mm)
        /*0320*/ 	.word	0x00000000


	//----- nvinfo : EIATTR_MIN_STACK_SIZE
	.align		4
.L_133:
        /*0324*/ 	.byte	0x04, 0x12
        /*0326*/ 	.short	(.L_135 - .L_134)
	.align		4
.L_134:
        /*0328*/ 	.word	index@(_ZN18transformer_engine6detail50_GLOBAL__N__0b005ce5_17_cast_transpose_cu_f1c1739d29cast_transpose_general_kernelILm4ELm4E6__half13__nv_bfloat16EEvPKT1_PKfPT2_SB_S9_PfSC_mm)
        /*032c*/ 	.word	0x00000000


	//----- nvinfo : EIATTR_MIN_STACK_SIZE
	.align		4
.L_135:
        /*0330*/ 	.byte	0x04, 0x12
        /*0332*/ 	.short	(.L_137 - .L_136)
	.align		4
.L_136:
        /*0334*/ 	.word	index@(_ZN18transformer_engine6detail50_GLOBAL__N__0b005ce5_17_cast_transpose_cu_f1c1739d29cast_transpose_general_kernelILm4ELm4E6__halfS3_EEvPKT1_PKfPT2_SA_S8_PfSB_mm)
        /*0338*/ 	.word	0x00000000


	//----- nvinfo : EIATTR_MIN_STACK_SIZE
	.align		4
.L_137:
        /*033c*/ 	.byte	0x04, 0x12
        /*033e*/ 	.short	(.L_139 - .L_138)
	.align		4
.L_138:
        /*0340*/ 	.word	index@(_ZN18transformer_engine6detail50_GLOBAL__N__0b005ce5_17_cast_transpose_cu_f1c1739d29cast_transpose_general_kernelILm4ELm4E6__halffEEvPKT1_PKfPT2_SA_S8_PfSB_mm)
        /*0344*/ 	.word	0x00000000


	//----- nvinfo : EIATTR_MIN_STACK_SIZE
	.align		4
.L_139:
        /*0348*/ 	.byte	0x04, 0x12
        /*034a*/ 	.short	(.L_141 - .L_140)
	.align		4
.L_140:
        /*034c*/ 	.word	index@(_ZN18transformer_engine6detail50_GLOBAL__N__0b005ce5_17_cast_transpose_cu_f1c1739d29cast_transpose_general_kernelILm4ELm4Ef13__nv_fp8_e4m3EEvPKT1_PKfPT2_SA_S8_PfSB_mm)
        /*0350*/ 	.word	0x00000000


	//----- nvinfo : EIATTR_MIN_STACK_SIZE
	.align		4
.L_141:
        /*0354*/ 	.byte	0x04, 0x12
        /*0356*/ 	.short	(.L_143 - .L_142)
	.align		4
.L_142:
        /*0358*/ 	.word	index@(_ZN18transformer_engine6detail50_GLOBAL__N__0b005ce5_17_cast_transpose_cu_f1c1739d29cast_transpose_general_kernelILm4ELm4Ef13__nv_fp8_e5m2EEvPKT1_PKfPT2_SA_S8_PfSB_mm)
        /*035c*/ 	.word	0x00000000


	//----- nvinfo : EIATTR_MIN_STACK_SIZE
	.align		4
.L_143:
        /*0360*/ 	.byte	0x04, 0x12
        /*0362*/ 	.short	(.L_145 - .L_144)
	.align		4
.L_144:
        /*0364*/ 	.word	index@(_ZN18transformer_engine6detail50_GLOBAL__N__0b005ce5_17_cast_transpose_cu_f1c1739d29cast_transpose_general_kernelILm4ELm4Ef13__nv_bfloat16EEvPKT1_PKfPT2_SA_S8_PfSB_mm)
        /*0368*/ 	.word	0x00000000


	//----- nvinfo : EIATTR_MIN_STACK_SIZE
	.align		4
.L_145:
        /*036c*/ 	.byte	0x04, 0x12
        /*036e*/ 	.short	(.L_147 - .L_146)
	.align		4
.L_146:
        /*0370*/ 	.word	index@(_ZN18transformer_engine6detail50_GLOBAL__N__0b005ce5_17_cast_transpose_cu_f1c1739d29cast_transpose_general_kernelILm4ELm4Ef6__halfEEvPKT1_PKfPT2_SA_S8_PfSB_mm)
        /*0374*/ 	.word	0x00000000


	//----- nvinfo : EIATTR_MIN_STACK_SIZE
	.align		4
.L_147:
        /*0378*/ 	.byte	0x04, 0x12
        /*037a*/ 	.short	(.L_149 - .L_148)
	.align		4
.L_148:
        /*037c*/ 	.word	index@(_ZN18transformer_engine6detail50_GLOBAL__N__0b005ce5_17_cast_transpose_cu_f1c1739d29cast_transpose_general_kernelILm4ELm4EffEEvPKT1_PKfPT2_S9_S7_PfSA_mm)
        /*0380*/ 	.word	0x00000000
.L_149:


//--------------------- .nv.compat                --------------------------
	.section	.nv.compat,"",@"SHT_CUDA_COMPAT_INFO"
	.align	4
        /*0000*/ 	.byte	0x02, 0x09, 0x01, 0x00, 0x02, 0x02, 0x02, 0x00, 0x02, 0x05, 0x05, 0x00, 0x03, 0x07, 0x01, 0x01
        /*0010*/ 	.byte	0x02, 0x03, 0x00, 0x00, 0x02, 0x06, 0x01, 0x00, 0x04, 0x0b, 0x08, 0x00, 0x01, 0x00, 0x00, 0x00
        /*0020*/ 	.byte	0x00, 0x00, 0x00, 0x00


//--------------------- .nv.info._ZN18transformer_engine6detail50_GLOBAL__N__0b005ce5_17_cast_transpose_cu_f1c1739d29cast_transpose_general_kernelILm4ELm4E13__nv_bfloat1613__nv_fp8_e4m3EEvPKT1_PKfPT2_SB_S9_PfSC_mm --------------------------
	.section	.nv.info._ZN18transformer_engine6detail50_GLOBAL__N__0b005ce5_17_cast_transpose_cu_f1c1739d29cast_transpose_general_kernelILm4ELm4E13__nv_bfloat1613__nv_fp8_e4m3EEvPKT1_PKfPT2_SB_S9_PfSC_mm,"",@"SHT_CUDA_INFO"
	.sectionflags	@""
	.align	4


	//----- nvinfo : EIATTR_CUDA_API_VERSION
	.align		4
        /*0000*/ 	.byte	0x04, 0x37
        /*0002*/ 	.short	(.L_151 - .L_150)
.L_150:
        /*0004*/ 	.word	0x00000082


	//----- nvinfo : EIATTR_KPARAM_INFO
	.align		4
.L_151:
        /*0008*/ 	.byte	0x04, 0x17
        /*000a*/ 	.short	(.L_153 - .L_152)
.L_152:
        /*000c*/ 	.word	0x00000000
        /*0010*/ 	.short	0x0008
        /*0012*/ 	.short	0x0040
        /*0014*/ 	.byte	0x00, 0xf0, 0x21, 0x00


	//----- nvinfo : EIATTR_KPARAM_INFO
	.align		4
.L_153:
        /*0018*/ 	.byte	0x04, 0x17
        /*001a*/ 	.short	(.L_155 - .L_154)
.L_154:
        /*001c*/ 	.word	0x00000000
        /*0020*/ 	.short	0x0007
        /*0022*/ 	.short	0x0038
        /*0024*/ 	.byte	0x00, 0xf0, 0x21, 0x00


	//----- nvinfo : EIATTR_KPARAM_INFO
	.align		4
.L_155:
        /*0028*/ 	.byte	0x04, 0x17
        /*002a*/ 	.short	(.L_157 - .L_156)
.L_156:
        /*002c*/ 	.word	0x00000000
        /*0030*/ 	.short	0x0006
        /*0032*/ 	.short	0x0030
        /*0034*/ 	.byte	0x00, 0xf5, 0x21, 0x00


	//----- nvinfo : EIATTR_KPARAM_INFO
	.align		4
.L_157:
        /*0038*/ 	.byte	0x04, 0x17
        /*003a*/ 	.short	(.L_159 - .L_158)
.L_158:
        /*003c*/ 	.word	0x00000000
        /*0040*/ 	.short	0x0005
        /*0042*/ 	.short	0x0028
        /*0044*/ 	.byte	0x00, 0xf5, 0x21, 0x00


	//----- nvinfo : EIATTR_KPARAM_INFO
	.align		4
.L_159:
        /*0048*/ 	.byte	0x04, 0x17
        /*004a*/ 	.short	(.L_161 - .L_160)
.L_160:
        /*004c*/ 	.word	0x00000000
        /*0050*/ 	.short	0x0004
        /*0052*/ 	.short	0x0020
        /*0054*/ 	.byte	0x00, 0xf5, 0x21, 0x00


	//----- nvinfo : EIATTR_KPARAM_INFO
	.align		4
.L_161:
        /*0058*/ 	.byte	0x04, 0x17
        /*005a*/ 	.short	(.L_163 - .L_162)
.L_162:
        /*005c*/ 	.word	0x00000000
        /*0060*/ 	.short	0x0003
        /*0062*/ 	.short	0x0018
        /*0064*/ 	.byte	0x00, 0xf5, 0x21, 0x00


	//----- nvinfo : EIATTR_KPARAM_INFO
	.align		4
.L_163:
        /*0068*/ 	.byte	0x04, 0x17
        /*006a*/ 	.short	(.L_165 - .L_164)
.L_164:
        /*006c*/ 	.word	0x00000000
        /*0070*/ 	.short	0x0002
        /*0072*/ 	.short	0x0010
        /*0074*/ 	.byte	0x00, 0xf5, 0x21, 0x00


	//----- nvinfo : EIATTR_KPARAM_INFO
	.align		4
.L_165:
        /*0078*/ 	.byte	0x04, 0x17
        /*007a*/ 	.short	(.L_167 - .L_166)
.L_166:
        /*007c*/ 	.word	0x00000000
        /*0080*/ 	.short	0x0001
        /*0082*/ 	.short	0x0008
        /*0084*/ 	.byte	0x00, 0xf5, 0x21, 0x00


	//----- nvinfo : EIATTR_KPARAM_INFO
	.align		4
.L_167:
        /*0088*/ 	.byte	0x04, 0x17
        /*008a*/ 	.short	(.L_169 - .L_168)
.L_168:
        /*008c*/ 	.word	0x00000000
        /*0090*/ 	.short	0x0000
        /*0092*/ 	.short	0x0000
        /*0094*/ 	.byte	0x00, 0xf5, 0x21, 0x00


	//----- nvinfo : EIATTR_SPARSE_MMA_MASK
	.align		4
.L_169:
        /*0098*/ 	.byte	0x03, 0x50
        /*009a*/ 	.short	0x0000


	//----- nvinfo : EIATTR_MAXREG_COUNT
	.align		4
        /*009c*/ 	.byte	0x03, 0x1b
        /*009e*/ 	.short	0x00ff


	//----- nvinfo : EIATTR_NUM_BARRIERS
	.align		4
        /*00a0*/ 	.byte	0x02, 0x4c
        /*00a2*/ 	.byte	0x01
	.zero		1


	//----- nvinfo : EIATTR_MERCURY_ISA_VERSION
	.align		4
        /*00a4*/ 	.byte	0x03, 0x5f
        /*00a6*/ 	.short	0x0101


	//----- nvinfo : EIATTR_COOP_GROUP_MASK_REGIDS
	.align		4
        /*00a8*/ 	.byte	0x04, 0x29
        /*00aa*/ 	.short	(.L_171 - .L_170)


	//   ....[0]....
.L_170:
        /*00ac*/ 	.word	0xffffffff


	//   ....[1]....
        /*00b0*/ 	.word	0xffffffff


	//   ....[2]....
        /*00b4*/ 	.word	0xffffffff


	//   ....[3]....
        /*00b8*/ 	.word	0xffffffff


	//   ....[4]....
        /*00bc*/ 	.word	0xffffffff


	//   ....[5]....
        /*00c0*/ 	.word	0xffffffff


	//   ....[6]....
        /*00c4*/ 	.word	0xffffffff


	//   ....[7]....
        /*00c8*/ 	.word	0x05000004


	//   ....[8]....
        /*00cc*/ 	.word	0x05000004


	//----- nvinfo : EIATTR_COOP_GROUP_INSTR_OFFSETS
	.align		4
.L_171:
        /*00d0*/ 	.byte	0x04, 0x28
        /*00d2*/ 	.short	(.L_173 - .L_172)


	//   ....[0]....
.L_172:
        /*00d4*/ 	.word	0x00008290


	//   ....[1]....
        /*00d8*/ 	.word	0x000082f0


	//   ....[2]....
        /*00dc*/ 	.word	0x00008310


	//   ....[3]....
        /*00e0*/ 	.word	0x00008330


	//   ....[4]....
        /*00e4*/ 	.word	0x00008350


	//   ....[5]....
        /*00e8*/ 	.word	0x00008420


	//   ....[6]....
        /*00ec*/ 	.word	0x00008440


	//   ....[7]....
        /*00f0*/ 	.word	0x00008640


	//   ....[8]....
        /*00f4*/ 	.word	0x000086b0


	//----- nvinfo : EIATTR_VRC_CTA_INIT_COUNT
	.align		4
.L_173:
        /*00f8*/ 	.byte	0x02, 0x4a
	.zero		1
	.zero		1


	//----- nvinfo : EIATTR_EXIT_INSTR_OFFSETS
	.align		4
        /*00fc*/ 	.byte	0x04, 0x1c
        /*00fe*/ 	.short	(.L_175 - .L_174)


	//   ....[0]....
.L_174:
        /*0100*/ 	.word	0x00000090


	//   ....[1]....
        /*0104*/ 	.word	0x000084f0


	//   ....[2]....
        /*0108*/ 	.word	0x000085f0


	//----- nvinfo : EIATTR_MAX_THREADS
	.align		4
.L_175:
        /*010c*/ 	.byte	0x04, 0x05
        /*010e*/ 	.short	(.L_177 - .L_176)
.L_176:
        /*0110*/ 	.word	0x00000080
        /*0114*/ 	.word	0x00000001
        /*0118*/ 	.word	0x00000001


	//----- nvinfo : EIATTR_CRS_STACK_SIZE
	.align		4
.L_177:
        /*011c*/ 	.byte	0x04, 0x1e
        /*011e*/ 	.short	(.L_179 - .L_178)
.L_178:
        /*0120*/ 	.word	0x00000000


	//----- nvinfo : EIATTR_CBANK_PARAM_SIZE
	.align		4
.L_179:
        /*0124*/ 	.byte	0x03, 0x19
        /*0126*/ 	.short	0x0048


	//----- nvinfo : EIATTR_PARAM_CBANK
	.align		4
        /*0128*/ 	.byte	0x04, 0x0a
        /*012a*/ 	.short	(.L_181 - .L_180)
	.align		4
.L_180:
        /*012c*/ 	.word	index@(.nv.constant0._ZN18transformer_engine6detail50_GLOBAL__N__0b005ce5_17_cast_transpose_cu_f1c1739d29cast_transpose_general_kernelILm4ELm4E13__nv_bfloat1613__nv_fp8_e4m3EEvPKT1_PKfPT2_SB_S9_PfSC_mm)
        /*0130*/ 	.short	0x0380
        /*0132*/ 	.short	0x0048


	//----- nvinfo : EIATTR_SW_WAR
	.align		4
.L_181:
        /*0134*/ 	.byte	0x04, 0x36
        /*0136*/ 	.short	(.L_183 - .L_182)
.L_182:
        /*0138*/ 	.word	0x00000008
.L_183:


//--------------------- .nv.info._ZN18transformer_engine6detail50_GLOBAL__N__0b005ce5_17_cast_transpose_cu_f1c1739d29cast_transpose_general_kernelILm4ELm4E13__nv_bfloat1613__nv_fp8_e5m2EEvPKT1_PKfPT2_SB_S9_PfSC_mm --------------------------
	.section	.nv.info._ZN18transformer_engine6detail50_GLOBAL__N__0b005ce5_17_cast_transpose_cu_f1c1739d29cast_transpose_general_kernelILm4ELm4E13__nv_bfloat1613__nv_fp8_e5m2EEvPKT1_PKfPT2_SB_S9_PfSC_mm,"",@"SHT_CUDA_INFO"
	.sectionflags	@""
	.align	4


	//----- nvinfo : EIATTR_CUDA_API_VERSION
	.align		4
        /*0000*/ 	.byte	0x04, 0x37
        /*0002*/ 	.short	(.L_185 - .L_184)
.L_184:
        /*0004*/ 	.word	0x00000082


	//----- nvinfo : EIATTR_KPARAM_INFO
	.align		4
.L_185:
        /*0008*/ 	.byte	0x04, 0x17
        /*000a*/ 	.short	(.L_187 - .L_186)
.L_186:
        /*000c*/ 	.word	0x00000000
        /*0010*/ 	.short	0x0008
        /*0012*/ 	.short	0x0040
        /*0014*/ 	.byte	0x00, 0xf0, 0x21, 0x00


	//----- nvinfo : EIATTR_KPARAM_INFO
	.align		4
.L_187:
        /*0018*/ 	.byte	0x04, 0x17
        /*001a*/ 	.short	(.L_189 - .L_188)
.L_188:
        /*001c*/ 	.word	0x00000000
        /*0020*/ 	.short	0x0007
        /*0022*/ 	.short	0x0038
        /*0024*/ 	.byte	0x00, 0xf0, 0x21, 0x00


	//----- nvinfo : EIATTR_KPARAM_INFO
	.align		4
.L_189:
        /*0028*/ 	.byte	0x04, 0x17
        /*002a*/ 	.short	(.L_191 - .L_190)
.L_190:
        /*002c*/ 	.word	0x00000000
        /*0030*/ 	.short	0x0006
        /*0032*/ 	.short	0x0030
        /*0034*/ 	.byte	0x00, 0xf5, 0x21, 0x00


	//----- nvinfo : EIATTR_KPARAM_INFO
	.align		4
.L_191:
        /*0038*/ 	.byte	0x04, 0x17
        /*003a*/ 	.short	(.L_193 - .L_192)
.L_192:
        /*003c*/ 	.word	0x00000000
        /*0040*/ 	.short	0x0005
        /*0042*/ 	.short	0x0028
        /*0044*/ 	.byte	0x00, 0xf5, 0x21, 0x00


	//----- nvinfo : EIATTR_KPARAM_INFO
	.align		4
.L_193:
        /*0048*/ 	.byte	0x04, 0x17
        /*004a*/ 	.short	(.L_195 - .L_194)
.L_194:
        /*004c*/ 	.word	0x00000000
        /*0050*/ 	.short	0x0004
        /*0052*/ 	.short	0x0020
        /*0054*/ 	.byte	0x00, 0xf5, 0x21, 0x00


	//----- nvinfo : EIATTR_KPARAM_INFO
	.align		4
.L_195:
        /*0058*/ 	.byte	0x04, 0x17
        /*005a*/ 	.short	(.L_197 - .L_196)
.L_196:
        /*005c*/ 	.word	0x00000000
        /*0060*/ 	.short	0x0003
        /*0062*/ 	.short	0x0018
        /*0064*/ 	.byte	0x00, 0xf5, 0x21, 0x00


	//----- nvinfo : EIATTR_KPARAM_INFO
	.align		4
.L_197:
        /*0068*/ 	.byte	0x04, 0x17
        /*006a*/ 	.short	(.L_199 - .L_198)
.L_198:
        /*006c*/ 	.word	0x00000000
        /*0070*/ 	.short	0x0002
        /*0072*/ 	.short	0x0010
        /*0074*/ 	.byte	0x00, 0xf5, 0x21, 0x00


	//----- nvinfo : EIATTR_KPARAM_INFO
	.align		4
.L_199:
        /*0078*/ 	.byte	0x04, 0x17
        /*007a*/ 	.short	(.L_201 - .L_200)
.L_200:
        /*007c*/ 	.word	0x00000000
        /*0080*/ 	.short	0x0001
        /*0082*/ 	.short	0x0008
        /*0084*/ 	.byte	0x00, 0xf5, 0x21, 0x00


	//----- nvinfo : EIATTR_KPARAM_INFO
	.align		4
.L_201:
        /*0088*/ 	.byte	0x04, 0x17
        /*008a*/ 	.short	(.L_203 - .L_202)
.L_202:
        /*008c*/ 	.word	0x00000000
        /*0090*/ 	.short	0x0000
        /*0092*/ 	.short	0x0000
        /*0094*/ 	.byte	0x00, 0xf5, 0x21, 0x00


	//----- nvinfo : EIATTR_SPARSE_MMA_MASK
	.align		4
.L_203:
        /*0098*/ 	.byte	0x03, 0x50
        /*009a*/ 	.short	0x0000


	//----- nvinfo : EIATTR_MAXREG_COUNT
	.align		4
        /*009c*/ 	.byte	0x03, 0x1b
        /*009e*/ 	.short	0x00ff


	//----- nvinfo : EIATTR_NUM_BARRIERS
	.align		4
        /*00a0*/ 	.byte	0x02, 0x4c
        /*00a2*/ 	.byte	0x01
	.zero		1


	//----- nvinfo : EIATTR_MERCURY_ISA_VERSION
	.align		4
        /*00a4*/ 	.byte	0x03, 0x5f
        /*00a6*/ 	.short	0x0101


	//----- nvinfo : EIATTR_COOP_GROUP_MASK_REGIDS
	.align		4
        /*00a8*/ 	.byte	0x04, 0x29
        /*00aa*/ 	.short	(.L_205 - .L_204)


	//   ....[0]....
.L_204:
        /*00ac*/ 	.word	0xffffffff


	//   ....[1]....
        /*00b0*/ 	.word	0xffffffff


	//   ....[2]....
        /*00b4*/ 	.word	0xffffffff


	//   ....[3]....
        /*00b8*/ 	.word	0xffffffff


	//   ....[4]....
        /*00bc*/ 	.word	0xffffffff


	//   ....[5]....
        /*00c0*/ 	.word	0xffffffff


	//   ....[6]....
        /*00c4*/ 	.word	0xffffffff


	//   ....[7]....
        /*00c8*/ 	.word	0x05000004


	//   ....[8]....
        /*00cc*/ 	.word	0x05000004


	//----- nvinfo : EIATTR_COOP_GROUP_INSTR_OFFSETS
	.align		4
.L_205:
        /*00d0*/ 	.byte	0x04, 0x28
        /*00d2*/ 	.short	(.L_207 - .L_206)


	//   ....[0]....
.L_206:
        /*00d4*/ 	.word	0x00008290


	//   ....[1]....
        /*00d8*/ 	.word	0x000082f0


	//   ....[2]....
        /*00dc*/ 	.word	0x00008310


	//   ....[3]....
        /*00e0*/ 	.word	0x00008330


	//   ....[4]....
        /*00e4*/ 	.word	0x00008350


	//   ....[5]....
        /*00e8*/ 	.word	0x00008420


	//   ....[6]....
        /*00ec*/ 	.word	0x00008440


	//   ....[7]....
        /*00f0*/ 	.word	0x00008640


	//   ....[8]....
        /*00f4*/ 	.word	0x000086b0


	//----- nvinfo : EIATTR_VRC_CTA_INIT_COUNT
	.align		4
.L_207:
        /*00f8*/ 	.byte	0x02, 0x4a
	.zero		1
	.zero		1


	//----- nvinfo : EIATTR_EXIT_INSTR_OFFSETS
	.align		4
        /*00fc*/ 	.byte	0x04, 0x1c
        /*00fe*/ 	.short	(.L_209 - .L_208)


	//   ....[0]....
.L_208:
        /*0100*/ 	.word	0x00000090


	//   ....[1]....
        /*0104*/ 	.word	0x000084f0


	//   ....[2]....
        /*0108*/ 	.word	0x000085f0


	//----- nvinfo : EIATTR_MAX_THREADS
	.align		4
.L_209:
        /*010c*/ 	.byte	0x04, 0x05
        /*010e*/ 	.short	(.L_211 - .L_210)
.L_210:
        /*0110*/ 	.word	0x00000080
        /*0114*/ 	.word	0x00000001
        /*0118*/ 	.word	0x00000001


	//----- nvinfo : EIATTR_CRS_STACK_SIZE
	.align		4
.L_211:
        /*011c*/ 	.byte	0x04, 0x1e
        /*011e*/ 	.short	(.L_213 - .L_212)
.L_212:
        /*0120*/ 	.word	0x00000000


	//----- nvinfo : EIATTR_CBANK_PARAM_SIZE
	.align		4
.L_213:
        /*0124*/ 	.byte	0x03, 0x19
        /*0126*/ 	.short	0x0048


	//----- nvinfo : EIATTR_PARAM_CBANK
	.align		4
        /*0128*/ 	.byte	0x04, 0x0a
        /*012a*/ 	.short	(.L_215 - .L_214)
	.align		4
.L_214:
        /*012c*/ 	.word	index@(.nv.constant0._ZN18transformer_engine6detail50_GLOBAL__N__0b005ce5_17_cast_transpose_cu_f1c1739d29cast_transpose_general_kernelILm4ELm4E13__nv_bfloat1613__nv_fp8_e5m2EEvPKT1_PKfPT2_SB_S9_PfSC_mm)
        /*0130*/ 	.short	0x0380
        /*0132*/ 	.short	0x0048


	//----- nvinfo : EIATTR_SW_WAR
	.align		4
.L_215:
        /*0134*/ 	.byte	0x04, 0x36
        /*0136*/ 	.short	(.L_217 - .L_216)
.L_216:
        /*0138*/ 	.word	0x00000008
.L_217:


//--------------------- .nv.info._ZN18transformer_engine6detail50_GLOBAL__N__0b005ce5_17_cast_transpose_cu_f1c1739d29cast_transpose_general_kernelILm4ELm4E13__nv_bfloat16S3_EEvPKT1_PKfPT2_SA_S8_PfSB_mm --------------------------
	.section	.nv.info._ZN18transformer_engine6detail50_GLOBAL__N__0b005ce5_17_cast_transpose_cu_f1c1739d29cast_transpose_general_kernelILm4ELm4E13__nv_bfloat16S3_EEvPKT1_PKfPT2_SA_S8_PfSB_mm,"",@"SHT_CUDA_INFO"
	.sectionflags	@""
	.align	4


	//----- nvinfo : EIATTR_CUDA_API_VERSION
	.align		4
        /*0000*/ 	.byte	0x04, 0x37
        /*0002*/ 	.short	(.L_219 - .L_218)
.L_218:
        /*0004*/ 	.word	0x00000082


	//----- nvinfo : EIATTR_KPARAM_INFO
	.align		4
.L_219:
        /*0008*/ 	.byte	0x04, 0x17
        /*000a*/ 	.short	(.L_221 - .L_220)
.L_220:
        /*000c*/ 	.word	0x00000000
        /*0010*/ 	.short	0x0008
        /*0012*/ 	.short	0x0040
        /*0014*/ 	.byte	0x00, 0xf0, 0x21, 0x00


	//----- nvinfo : EIATTR_KPARAM_INFO
	.align		4
.L_221:
        /*0018*/ 	.byte	0x04, 0x17
        /*001a*/ 	.short	(.L_223 - .L_222)
.L_222:
        /*001c*/ 	.word	0x00000000
        /*0020*/ 	.short	0x0007
        /*0022*/ 	.short	0x0038
        /*0024*/ 	.byte	0x00, 0xf0, 0x21, 0x00


	//----- nvinfo : EIATTR_KPARAM_INFO
	.align		4
.L_223:
        /*0028*/ 	.byte	0x04, 0x17
        /*002a*/ 	.short	(.L_225 - .L_224)
.L_224:
        /*002c*/ 	.word	0x00000000
        /*0030*/ 	.short	0x0006
        /*0032*/ 	.short	0x0030
        /*0034*/ 	.byte	0x00, 0xf5, 0x21, 0x00


	//----- nvinfo : EIATTR_KPARAM_INFO
	.align		4
.L_225:
        /*0038*/ 	.byte	0x04, 0x17
        /*003a*/ 	.short	(.L_227 - .L_226)
.L_226:
        /*003c*/ 	.word	0x00000000
        /*0040*/ 	.short	0x0005
        /*0042*/ 	.short	0x0028
        /*0044*/ 	.byte	0x00, 0xf5, 0x21, 0x00


	//----- nvinfo : EIATTR_KPARAM_INFO
	.align		4
.L_227:
        /*0048*/ 	.byte	0x04, 0x17
        /*004a*/ 	.short	(.L_229 - .L_228)
.L_228:
        /*004c*/ 	.word	0x00000000
        /*0050*/ 	.short	0x0004
        /*0052*/ 	.short	0x0020
        /*0054*/ 	.byte	0x00, 0xf5, 0x21, 0x00


	//----- nvinfo : EIATTR_KPARAM_INFO
	.align		4
.L_229:
        /*0058*/ 	.byte	0x04, 0x17
        /*005a*/ 	.short	(.L_231 - .L_230)
.L_230:
        /*005c*/ 	.word	0x00000000
        /*0060*/ 	.short	0x0003
        /*0062*/ 	.short	0x0018
        /*0064*/ 	.byte	0x00, 0xf5, 0x21, 0x00


	//----- nvinfo : EIATTR_KPARAM_INFO
	.align		4
.L_231:
        /*0068*/ 	.byte	0x04, 0x17
        /*006a*/ 	.short	(.L_233 - .L_232)
.L_232:
        /*006c*/ 	.word	0x00000000
        /*0070*/ 	.short	0x0002
        /*0072*/ 	.short	0x0010
        /*0074*/ 	.byte	0x00, 0xf5, 0x21, 0x00


	//----- nvinfo : EIATTR_KPARAM_INFO
	.align		4
.L_233:
        /*0078*/ 	.byte	0x04, 0x17
        /*007a*/ 	.short	(.L_235 - .L_234)
.L_234:
        /*007c*/ 	.word	0x00000000
        /*0080*/ 	.short	0x0001
        /*0082*/ 	.short	0x0008
        /*0084*/ 	.byte	0x00, 0xf5, 0x21, 0x00


	//----- nvinfo : EIATTR_KPARAM_INFO
	.align		4
.L_235:
        /*0088*/ 	.byte	0x04, 0x17
        /*008a*/ 	.short	(.L_237 - .L_236)
.L_236:
        /*008c*/ 	.word	0x00000000
        /*0090*/ 	.short	0x0000
        /*0092*/ 	.short	0x0000
        /*0094*/ 	.byte	0x00, 0xf5, 0x21, 0x00


	//----- nvinfo : EIATTR_SPARSE_MMA_MASK
	.align		4
.L_237:
        /*0098*/ 	.byte	0x03, 0x50
        /*009a*/ 	.short	0x0000


	//----- nvinfo : EIATTR_MAXREG_COUNT
	.align		4
        /*009c*/ 	.byte	0x03, 0x1b
        /*009e*/ 	.short	0x00ff


	//----- nvinfo : EIATTR_NUM_BARRIERS
	.align		4
        /*00a0*/ 	.byte	0x02, 0x4c
        /*00a2*/ 	.byte	0x01
	.zero		1


	//----- nvinfo : EIATTR_MERCURY_ISA_VERSION
	.align		4
        /*00a4*/ 	.byte	0x03, 0x5f
        /*00a6*/ 	.short	0x0101


	//----- nvinfo : EIATTR_COOP_GROUP_MASK_REGIDS
	.align		4
        /*00a8*/ 	.byte	0x04, 0x29
        /*00aa*/ 	.short	(.L_239 - .L_238)


	//   ....[0]....
.L_238:
        /*00ac*/ 	.word	0xffffffff


	//   ....[1]....
        /*00b0*/ 	.word	0xffffffff


	//   ....[2]....
        /*00b4*/ 	.word	0xffffffff


	//   ....[3]....
        /*00b8*/ 	.word	0xffffffff


	//   ....[4]....
        /*00bc*/ 	.word	0xffffffff


	//   ....[5]....
        /*00c0*/ 	.word	0xffffffff


	//   ....[6]....
        /*00c4*/ 	.word	0xffffffff


	//   ....[7]....
        /*00c8*/ 	.word	0x05000005


	//   ....[8]....
        /*00cc*/ 	.word	0x05000005


	//----- nvinfo : EIATTR_COOP_GROUP_INSTR_OFFSETS
	.align		4
.L_239:
        /*00d0*/ 	.byte	0x04, 0x28
        /*00d2*/ 	.short	(.L_241 - .L_240)


	//   ....[0]....
.L_240:
        /*00d4*/ 	.word	0x00004b40


	//   ....[1]....
        /*00d8*/ 	.word	0x00004ba0


	//   ....[2]....
        /*00dc*/ 	.word	0x00004bc0


	//   ....[3]....
        /*00e0*/ 	.word	0x00004be0


	//   ....[4]....
        /*00e4*/ 	.word	0x00004c00


	//   ....[5]....
        /*00e8*/ 	.word	0x00004cd0


	//   ....[6]....
        /*00ec*/ 	.word	0x00004cf0


	//   ....[7]....
        /*00f0*/ 	.word	0x00004ef0


	//   ....[8]....
        /*00f4*/ 	.word	0x00004f60


	//----- nvinfo : EIATTR_VRC_CTA_INIT_COUNT
	.align		4
.L_241:
        /*00f8*/ 	.byte	0x02, 0x4a
	.zero		1
	.zero		1


	//----- nvinfo : EIATTR_EXIT_INSTR_OFFSETS
	.align		4
        /*00fc*/ 	.byte	0x04, 0x1c
        /*00fe*/ 	.short	(.L_243 - .L_242)


	//   ....[0]....
.L_242:
        /*0100*/ 	.word	0x00000090


	//   ....[1]....
        /*0104*/ 	.word	0x00004da0


	//   ....[2]....
        /*0108*/ 	.word	0x00004ea0


	//----- nvinfo : EIATTR_MAX_THREADS
	.align		4
.L_243:
        /*010c*/ 	.byte	0x04, 0x05
        /*010e*/ 	.short	(.L_245 - .L_244)
.L_244:
        /*0110*/ 	.word	0x00000080
        /*0114*/ 	.word	0x00000001
        /*0118*/ 	.word	0x00000001


	//----- nvinfo : EIATTR_CRS_STACK_SIZE
	.align		4
.L_245:
        /*011c*/ 	.byte	0x04, 0x1e
        /*011e*/ 	.short	(.L_247 - .L_246)
.L_246:
        /*0120*/ 	.word	0x00000000


	//----- nvinfo : EIATTR_CBANK_PARAM_SIZE
	.align		4
.L_247:
        /*0124*/ 	.byte	0x03, 0x19
        /*0126*/ 	.short	0x0048


	//----- nvinfo : EIATTR_PARAM_CBANK
	.align		4
        /*0128*/ 	.byte	0x04, 0x0a
        /*012a*/ 	.short	(.L_249 - .L_248)
	.align		4
.L_248:
        /*012c*/ 	.word	index@(.nv.constant0._ZN18transformer_engine6detail50_GLOBAL__N__0b005ce5_17_cast_transpose_cu_f1c1739d29cast_transpose_general_kernelILm4ELm4E13__nv_bfloat16S3_EEvPKT1_PKfPT2_SA_S8_PfSB_mm)
        /*0130*/ 	.short	0x0380
        /*0132*/ 	.short	0x0048


	//----- nvinfo : EIATTR_SW_WAR
	.align		4
.L_249:
        /*0134*/ 	.byte	0x04, 0x36
        /*0136*/ 	.short	(.L_251 - .L_250)
.L_250:
        /*0138*/ 	.word	0x00000008
.L_251:


//--------------------- .nv.info._ZN18transformer_engine6detail50_GLOBAL__N__0b005ce5_17_cast_transpose_cu_f1c1739d29cast_transpose_general_kernelILm4ELm4E13__nv_bfloat166__halfEEvPKT1_PKfPT2_SB_S9_PfSC_mm --------------------------
	.section	.nv.info._ZN18transformer_engine6detail50_GLOBAL__N__0b005ce5_17_cast_transpose_cu_f1c1739d29cast_transpose_general_kernelILm4ELm4E13__nv_bfloat166__halfEEvPKT1_PKfPT2_SB_S9_PfSC_mm,"",@"SHT_CUDA_INFO"
	.sectionflags	@""
	.align	4


	//----- nvinfo : EIATTR_CUDA_API_VERSION
	.align		4
        /*0000*/ 	.byte	0x04, 0x37
        /*0002*/ 	.short	(.L_253 - .L_252)
.L_252:
        /*0004*/ 	.word	0x00000082


	//----- nvinfo : EIATTR_KPARAM_INFO
	.align		4
.L_253:
        /*0008*/ 	.byte	0x04, 0x17
        /*000a*/ 	.short	(.L_255 - .L_254)
.L_254:
        /*000c*/ 	.word	0x00000000
        /*0010*/ 	.short	0x0008
        /*0012*/ 	.short	0x0040
        /*0014*/ 	.byte	0x00, 0xf0, 0x21, 0x00


	//----- nvinfo : EIATTR_KPARAM_INFO
	.align		4
.L_255:
        /*0018*/ 	.byte	0x04, 0x17
        /*001a*/ 	.short	(.L_257 - .L_256)
.L_256:
        /*001c*/ 	.word	0x00000000
        /*0020*/ 	.short	0x0007
        /*0022*/ 	.short	0x0038
        /*0024*/ 	.byte	0x00, 0xf0, 0x21, 0x00


	//----- nvinfo : EIATTR_KPARAM_INFO
	.align		4
.L_257:
        /*0028*/ 	.byte	0x04, 0x17
        /*002a*/ 	.short	(.L_259 - .L_258)
.L_258:
        /*002c*/ 	.word	0x00000000
        /*0030*/ 	.short	0x0006
        /*0032*/ 	.short	0x0030
        /*0034*/ 	.byte	0x00, 0xf5, 0x21, 0x00


	//----- nvinfo : EIATTR_KPARAM_INFO
	.align		4
.L_259:
        /*0038*/ 	.byte	0x04, 0x17
        /*003a*/ 	.short	(.L_261 - .L_260)
.L_260:
        /*003c*/ 	.word	0x00000000
        /*0040*/ 	.short	0x0005
        /*0042*/ 	.short	0x0028
        /*0044*/ 	.byte	0x00, 0xf5, 0x21, 0x00


	//----- nvinfo : EIATTR_KPARAM_INFO
	.align		4
.L_261:
        /*0048*/ 	.byte	0x04, 0x17
        /*004a*/ 	.short	(.L_263 - .L_262)
.L_262:
        /*004c*/ 	.word	0x00000000
        /*0050*/ 	.short	0x0004
        /*0052*/ 	.short	0x0020
        /*0054*/ 	.byte	0x00, 0xf5, 0x21, 0x00


	//----- nvinfo : EIATTR_KPARAM_INFO
	.align		4
.L_263:
        /*0058*/ 	.byte	0x04, 0x17
        /*005a*/ 	.short	(.L_265 - .L_264)
.L_264:
        /*005c*/ 	.word	0x00000000
        /*0060*/ 	.short	0x0003
        /*0062*/ 	.short	0x0018
        /*0064*/ 	.byte	0x00, 0xf5, 0x21, 0x00


	//----- nvinfo : EIATTR_KPARAM_INFO
	.align		4
.L_265:
        /*0068*/ 	.byte	0x04, 0x17
        /*006a*/ 	.short	(.L_267 - .L_266)
.L_266:
        /*006c*/ 	.word	0x00000000
        /*0070*/ 	.short	0x0002
        /*0072*/ 	.short	0x0010
        /*0074*/ 	.byte	0x00, 0xf5, 0x21, 0x00


	//----- nvinfo : EIATTR_KPARAM_INFO
	.align		4
.L_267:
        /*0078*/ 	.byte	0x04, 0x17
        /*007a*/ 	.short	(.L_269 - .L_268)
.L_268:
        /*007c*/ 	.word	0x00000000
        /*0080*/ 	.short	0x0001
        /*0082*/ 	.short	0x0008
        /*0084*/ 	.byte	0x00, 0xf5, 0x21, 0x00


	//----- nvinfo : EIATTR_KPARAM_INFO
	.align		4
.L_269:
        /*0088*/ 	.byte	0x04, 0x17
        /*008a*/ 	.short	(.L_271 - .L_270)
.L_270:
        /*008c*/ 	.word	0x00000000
        /*0090*/ 	.short	0x0000
        /*0092*/ 	.short	0x0000
        /*0094*/ 	.byte	0x00, 0xf5, 0x21, 0x00


	//----- nvinfo : EIATTR_SPARSE_MMA_MASK
	.align		4
.L_271:
        /*0098*/ 	.byte	0x03, 0x50
        /*009a*/ 	.short	0x0000


	//----- nvinfo : EIATTR_MAXREG_COUNT
	.align		4
        /*009c*/ 	.byte	0x03, 0x1b
        /*009e*/ 	.short	0x00ff


	//----- nvinfo : EIATTR_NUM_BARRIERS
	.align		4
        /*00a0*/ 	.byte	0x02, 0x4c
        /*00a2*/ 	.byte	0x01
	.zero		1


	//----- nvinfo : EIATTR_MERCURY_ISA_VERSION
	.align		4
        /*00a4*/ 	.byte	0x03, 0x5f
        /*00a6*/ 	.short	0x0101


	//----- nvinfo : EIATTR_COOP_GROUP_MASK_REGIDS
	.align		4
        /*00a8*/ 	.byte	0x04, 0x29
        /*00aa*/ 	.short	(.L_273 - .L_272)


	//   ....[0]....
.L_272:
        /*00ac*/ 	.word	0xffffffff


	//   ....[1]....
        /*00b0*/ 	.word	0xffffffff


	//   ....[2]....
        /*00b4*/ 	.word	0xffffffff


	//   ....[3]....
        /*00b8*/ 	.word	0xffffffff


	//   ....[4]....
        /*00bc*/ 	.word	0xffffffff


	//   ....[5]....
        /*00c0*/ 	.word	0xffffffff


	//   ....[6]....
        /*00c4*/ 	.word	0xffffffff


	//   ....[7]....
        /*00c8*/ 	.word	0x05000005


	//   ....[8]....
        /*00cc*/ 	.word	0x05000005


	//----- nvinfo : EIATTR_COOP_GROUP_INSTR_OFFSETS
	.align		4
.L_273:
        /*00d0*/ 	.byte	0x04, 0x28
        /*00d2*/ 	.short	(.L_275 - .L_274)


	//   ....[0]....
.L_274:
        /*00d4*/ 	.word	0x00004b40


	//   ....[1]....
        /*00d8*/ 	.word	0x00004ba0


	//   ....[2]....
        /*00dc*/ 	.word	0x00004bc0


	//   ....[3]....
        /*00e0*/ 	.word	0x00004be0


	//   ....[4]....
        /*00e4*/ 	.word	0x00004c00


	//   ....[5]....
        /*00e8*/ 	.word	0x00004cd0


	//   ....[6]....
        /*00ec*/ 	.word	0x00004cf0


	//   ....[7]....
        /*00f0*/ 	.word	0x00004ef0


	//   ....[8]....
        /*00f4*/ 	.word	0x00004f60


	//----- nvinfo : EIATTR_VRC_CTA_INIT_COUNT
	.align		4
.L_275:
        /*00f8*/ 	.byte	0x02, 0x4a
	.zero		1
	.zero		1


	//----- nvinfo : EIATTR_EXIT_INSTR_OFFSETS
	.align		4
        /*00fc*/ 	.byte	0x04, 0x1c
        /*00fe*/ 	.short	(.L_277 - .L_276)


	//   ....[0]....
.L_276:
        /*0100*/ 	.word	0x00000090


	//   ....[1]....
        /*0104*/ 	.word	0x00004da0


	//   ....[2]....
        /*0108*/ 	.word	0x00004ea0


	//----- nvinfo : EIATTR_MAX_THREADS
	.align		4
.L_277:
        /*010c*/ 	.byte	0x04, 0x05
        /*010e*/ 	.short	(.L_279 - .L_278)
.L_278:
        /*0110*/ 	.word	0x00000080
        /*0114*/ 	.word	0x00000001
        /*0118*/ 	.word	0x00000001


	//----- nvinfo : EIATTR_CRS_STACK_SIZE
	.align		4
.L_279:
        /*011c*/ 	.byte	0x04, 0x1e
        /*011e*/ 	.short	(.L_281 - .L_280)
.L_280:
        /*0120*/ 	.word	0x00000000


	//----- nvinfo : EIATTR_CBANK_PARAM_SIZE
	.align		4
.L_281:
        /*0124*/ 	.byte	0x03, 0x19
        /*0126*/ 	.short	0x0048


	//----- nvinfo : EIATTR_PARAM_CBANK
	.align		4
        /*0128*/ 	.byte	0x04, 0x0a
        /*012a*/ 	.short	(.L_283 - .L_282)
	.align		4
.L_282:
        /*012c*/ 	.word	index@(.nv.constant0._ZN18transformer_engine6detail50_GLOBAL__N__0b005ce5_17_cast_transpose_cu_f1c1739d29cast_transpose_general_kernelILm4ELm4E13__nv_bfloat166__halfEEvPKT1_PKfPT2_SB_S9_PfSC_mm)
        /*0130*/ 	.short	0x0380
        /*0132*/ 	.short	0x0048


	//----- nvinfo : EIATTR_SW_WAR
	.align		4
.L_283:
        /*0134*/ 	.byte	0x04, 0x36
        /*0136*/ 	.short	(.L_285 - .L_284)
.L_284:
        /*0138*/ 	.word	0x00000008
.L_285:


//--------------------- .nv.info._ZN18transformer_engine6detail50_GLOBAL__N__0b005ce5_17_cast_transpose_cu_f1c1739d29cast_transpose_general_kernelILm4ELm4E13__nv_bfloat16fEEvPKT1_PKfPT2_SA_S8_PfSB_mm --------------------------
	.section	.nv.info._ZN18transformer_engine6detail50_GLOBAL__N__0b005ce5_17_cast_transpose_cu_f1c1739d29cast_transpose_general_kernelILm4ELm4E13__nv_bfloat16fEEvPKT1_PKfPT2_SA_S8_PfSB_mm,"",@"SHT_CUDA_INFO"
	.sectionflags	@""
	.align	4


	//----- nvinfo : EIATTR_CUDA_API_VERSION
	.align		4
        /*0000*/ 	.byte	0x04, 0x37
        /*0002*/ 	.short	(.L_287 - .L_286)
.L_286:
        /*0004*/ 	.word	0x00000082


	//----- nvinfo : EIATTR_KPARAM_INFO
	.align		4
.L_287:
        /*0008*/ 	.byte	0x04, 0x17
        /*000a*/ 	.short	(.L_289 - .L_288)
.L_288:
        /*000c*/ 	.word	0x00000000
        /*0010*/ 	.short	0x0008
        /*0012*/ 	.short	0x0040
        /*0014*/ 	.byte	0x00, 0xf0, 0x21, 0x00


	//----- nvinfo : EIATTR_KPARAM_INFO
	.align		4
.L_289:
        /*0018*/ 	.byte	0x04, 0x17
        /*001a*/ 	.short	(.L_291 - .L_290)
.L_290:
        /*001c*/ 	.word	0x00000000
        /*0020*/ 	.short	0x0007
        /*0022*/ 	.short	0x0038
        /*0024*/ 	.byte	0x00, 0xf0, 0x21, 0x00


	//----- nvinfo : EIATTR_KPARAM_INFO
	.align		4
.L_291:
        /*0028*/ 	.byte	0x04, 0x17
        /*002a*/ 	.short	(.L_293 - .L_292)
.L_292:
        /*002c*/ 	.word	0x00000000
        /*0030*/ 	.short	0x0006
        /*0032*/ 	.short	0x0030
        /*0034*/ 	.byte	0x00, 0xf5, 0x21, 0x00


	//----- nvinfo : EIATTR_KPARAM_INFO
	.align		4
.L_293:
        /*0038*/ 	.byte	0x04, 0x17
        /*003a*/ 	.short	(.L_295 - .L_294)
.L_294:
        /*003c*/ 	.word	0x00000000
        /*0040*/ 	.short	0x0005
        /*0042*/ 	.short	0x0028
        /*0044*/ 	.byte	0x00, 0xf5, 0x21, 0x00


	//----- nvinfo : EIATTR_KPARAM_INFO
	.align		4
.L_295:
        /*0048*/ 	.byte	0x04, 0x17
        /*004a*/ 	.short	(.L_297 - .L_296)
.L_296:
        /*004c*/ 	.word	0x00000000
        /*0050*/ 	.short	0x0004
        /*0052*/ 	.short	0x0020
        /*0054*/ 	.byte	0x00, 0xf5, 0x21, 0x00


	//----- nvinfo : EIATTR_KPARAM_INFO
	.align		4
.L_297:
        /*0058*/ 	.byte	0x04, 0x17
        /*005a*/ 	.short	(.L_299 - .L_298)
.L_298:
        /*005c*/ 	.word	0x00000000
        /*0060*/ 	.short	0x0003
        /*0062*/ 	.short	0x0018
        /*0064*/ 	.byte	0x00, 0xf5, 0x21, 0x00


	//----- nvinfo : EIATTR_KPARAM_INFO
	.align		4
.L_299:
        /*0068*/ 	.byte	0x04, 0x17
        /*006a*/ 	.short	(.L_301 - .L_300)
.L_300:
        /*006c*/ 	.word	0x00000000
        /*0070*/ 	.short	0x0002
        /*0072*/ 	.short	0x0010
        /*0074*/ 	.byte	0x00, 0xf5, 0x21, 0x00


	//----- nvinfo : EIATTR_KPARAM_INFO
	.align		4
.L_301:
        /*0078*/ 	.byte	0x04, 0x17
        /*007a*/ 	.short	(.L_303 - .L_302)
.L_302:
        /*007c*/ 	.word	0x00000000
        /*0080*/ 	.short	0x0001
        /*0082*/ 	.short	0x0008
        /*0084*/ 	.byte	0x00, 0xf5, 0x21, 0x00


	//----- nvinfo : EIATTR_KPARAM_INFO
	.align		4
.L_303:
        /*0088*/ 	.byte	0x04, 0x17
        /*008a*/ 	.short	(.L_305 - .L_304)
.L_304:
        /*008c*/ 	.word	0x00000000
        /*0090*/ 	.short	0x0000
        /*0092*/ 	.short	0x0000
        /*0094*/ 	.byte	0x00, 0xf5, 0x21, 0x00


	//----- nvinfo : EIATTR_SPARSE_MMA_MASK
	.align		4
.L_305:
        /*0098*/ 	.byte	0x03, 0x50
        /*009a*/ 	.short	0x0000


	//----- nvinfo : EIATTR_MAXREG_COUNT
	.align		4
        /*009c*/ 	.byte	0x03, 0x1b
        /*009e*/ 	.short	0x00ff


	//----- nvinfo : EIATTR_NUM_BARRIERS
	.align		4
        /*00a0*/ 	.byte	0x02, 0x4c
        /*00a2*/ 	.byte	0x01
	.zero		1


	//----- nvinfo : EIATTR_MERCURY_ISA_VERSION
	.align		4
        /*00a4*/ 	.byte	0x03, 0x5f
        /*00a6*/ 	.short	0x0101


	//----- nvinfo : EIATTR_COOP_GROUP_MASK_REGIDS
	.align		4
        /*00a8*/ 	.byte	0x04, 0x29
        /*00aa*/ 	.short	(.L_307 - .L_306)


	//   ....[0]....
.L_306:
        /*00ac*/ 	.word	0xffffffff


	//   ....[1]....
        /*00b0*/ 	.word	0xffffffff


	//   ....[2]....
        /*00b4*/ 	.word	0xffffffff


	//   ....[3]....
        /*00b8*/ 	.word	0xffffffff


	//   ....[4]....
        /*00bc*/ 	.word	0xffffffff


	//   ....[5]....
        /*00c0*/ 	.word	0xffffffff


	//   ....[6]....
        /*00c4*/ 	.word	0xffffffff


	//   ....[7]....
        /*00c8*/ 	.word	0x05000004


	//   ....[8]....
        /*00cc*/ 	.word	0x05000004


	//----- nvinfo : EIATTR_COOP_GROUP_INSTR_OFFSETS
	.align		4
.L_307:
        /*00d0*/ 	.byte	0x04, 0x28
        /*00d2*/ 	.short	(.L_309 - .L_308)


	//   ....[0]....
.L_308:
        /*00d4*/ 	.word	0x00002b40


	//   ....[1]....
        /*00d8*/ 	.word	0x00002ba0


	//   ....[2]....
        /*00dc*/ 	.word	0x00002bc0


	//   ....[3]....
        /*00e0*/ 	.word	0x00002be0


	//   ....[4]....
        /*00e4*/ 	.word	0x00002c00


	//   ....[5]....
        /*00e8*/ 	.word	0x00002cd0


	//   ....[6]....
        /*00ec*/ 	.word	0x00002cf0


	//   ....[7]....
        /*00f0*/ 	.word	0x00002ef0


	//   ....[8]....
        /*00f4*/ 	.word	0x00002f60


	//----- nvinfo : EIATTR_VRC_CTA_INIT_COUNT
	.align		4
.L_309:
        /*00f8*/ 	.byte	0x02, 0x4a
	.zero		1
	.zero		1


	//----- nvinfo : EIATTR_EXIT_INSTR_OFFSETS
	.align		4
        /*00fc*/ 	.byte	0x04, 0x1c
        /*00fe*/ 	.short	(.L_311 - .L_310)


	//   ....[0]....
.L_310:
        /*0100*/ 	.word	0x00000090


	//   ....[1]....
        /*0104*/ 	.word	0x00002da0


	//   ....[2]....
        /*0108*/ 	.word	0x00002ea0


	//----- nvinfo : EIATTR_MAX_THREADS
	.align		4
.L_311:
        /*010c*/ 	.byte	0x04, 0x05
        /*010e*/ 	.short	(.L_313 - .L_312)
.L_312:
        /*0110*/ 	.word	0x00000080
        /*0114*/ 	.word	0x00000001
        /*0118*/ 	.word	0x00000001


	//----- nvinfo : EIATTR_CRS_STACK_SIZE
	.align		4
.L_313:
        /*011c*/ 	.byte	0x04, 0x1e
        /*011e*/ 	.short	(.L_315 - .L_314)
.L_314:
        /*0120*/ 	.word	0x00000000


	//----- nvinfo : EIATTR_CBANK_PARAM_SIZE
	.align		4
.L_315:
        /*0124*/ 	.byte	0x03, 0x19
        /*0126*/ 	.short	0x0048


	//----- nvinfo : EIATTR_PARAM_CBANK
	.align		4
        /*0128*/ 	.byte	0x04, 0x0a
        /*012a*/ 	.short	(.L_317 - .L_316)
	.align		4
.L_316:
        /*012c*/ 	.word	index@(.nv.constant0._ZN18transformer_engine6detail50_GLOBAL__N__0b005ce5_17_cast_transpose_cu_f1c1739d29cast_transpose_general_kernelILm4ELm4E13__nv_bfloat16fEEvPKT1_PKfPT2_SA_S8_PfSB_mm)
        /*0130*/ 	.short	0x0380
        /*0132*/ 	.short	0x0048


	//----- nvinfo : EIATTR_SW_WAR
	.align		4
.L_317:
        /*0134*/ 	.byte	0x04, 0x36
        /*0136*/ 	.short	(.L_319 - .L_318)
.L_318:
        /*0138*/ 	.word	0x00000008
.L_319:


//--------------------- .nv.info._ZN18transformer_engine6detail50_GLOBAL__N__0b005ce5_17_cast_transpose_cu_f1c1739d29cast_transpose_general_kernelILm4ELm4E6__half13__nv_fp8_e4m3EEvPKT1_PKfPT2_SB_S9_PfSC_mm --------------------------
	.section	.nv.info._ZN18transformer_engine6detail50_GLOBAL__N__0b005ce5_17_cast_transpose_cu_f1c1739d29cast_transpose_general_kernelILm4ELm4E6__half13__nv_fp8_e4m3EEvPKT1_PKfPT2_SB_S9_PfSC_mm,"",@"SHT_CUDA_INFO"
	.sectionflags	@""
	.align	4


	//----- nvinfo : EIATTR_CUDA_API_VERSION
	.align		4
        /*0000*/ 	.byte	0x04, 0x37
        /*0002*/ 	.short	(.L_321 - .L_320)
.L_320:
        /*0004*/ 	.word	0x00000082


	//----- nvinfo : EIATTR_KPARAM_INFO
	.align		4
.L_321:
        /*0008*/ 	.byte	0x04, 0x17
        /*000a*/ 	.short	(.L_323 - .L_322)
.L_322:
        /*000c*/ 	.word	0x00000000
        /*0010*/ 	.short	0x0008
        /*0012*/ 	.short	0x0040
        /*0014*/ 	.byte	0x00, 0xf0, 0x21, 0x00


	//----- nvinfo : EIATTR_KPARAM_INFO
	.align		4
.L_323:
        /*0018*/ 	.byte	0x04, 0x17
        /*001a*/ 	.short	(.L_325 - .L_324)
.L_324:
        /*001c*/ 	.word	0x00000000
        /*0020*/ 	.short	0x0007
        /*0022*/ 	.short	0x0038
        /*0024*/ 	.byte	0x00, 0xf0, 0x21, 0x00


	//----- nvinfo : EIATTR_KPARAM_INFO
	.align		4
.L_325:
        /*0028*/ 	.byte	0x04, 0x17
        /*002a*/ 	.short	(.L_327 - .L_326)
.L_326:
        /*002c*/ 	.word	0x00000000
        /*0030*/ 	.short	0x0006
        /*0032*/ 	.short	0x0030
        /*0034*/ 	.byte	0x00, 0xf5, 0x21, 0x00


	//----- nvinfo : EIATTR_KPARAM_INFO
	.align		4
.L_327:
        /*0038*/ 	.byte	0x04, 0x17
        /*003a*/ 	.short	(.L_329 - .L_328)
.L_328:
        /*003c*/ 	.word	0x00000000
        /*0040*/ 	.short	0x0005
        /*0042*/ 	.short	0x0028
        /*0044*/ 	.byte	0x00, 0xf5, 0x21, 0x00


	//----- nvinfo : EIATTR_KPARAM_INFO
	.align		4
.L_329:
        /*0048*/ 	.byte	0x04, 0x17
        /*004a*/ 	.short	(.L_331 - .L_330)
.L_330:
        /*004c*/ 	.word	0x00000000
        /*0050*/ 	.short	0x0004
        /*0052*/ 	.short	0x0020
        /*0054*/ 	.byte	0x00, 0xf5, 0x21, 0x00


	//----- nvinfo : EIATTR_KPARAM_INFO
	.align		4
.L_331:
        /*0058*/ 	.byte	0x04, 0x17
        /*005a*/ 	.short	(.L_333 - .L_332)
.L_332:
        /*005c*/ 	.word	0x00000000
        /*0060*/ 	.short	0x0003
        /*0062*/ 	.short	0x0018
        /*0064*/ 	.byte	0x00, 0xf5, 0x21, 0x00


	//----- nvinfo : EIATTR_KPARAM_INFO
	.align		4
.L_333:
        /*0068*/ 	.byte	0x04, 0x17
        /*006a*/ 	.short	(.L_335 - .L_334)
.L_334:
        /*006c*/ 	.word	0x00000000
        /*0070*/ 	.short	0x0002
        /*0072*/ 	.short	0x0010
        /*0074*/ 	.byte	0x00, 0xf5, 0x21, 0x00


	//----- nvinfo : EIATTR_KPARAM_INFO
	.align		4
.L_335:
        /*0078*/ 	.byte	0x04, 0x17
        /*007a*/ 	.short	(.L_337 - .L_336)
.L_336:
        /*007c*/ 	.word	0x00000000
        /*0080*/ 	.short	0x0001
        /*0082*/ 	.short	0x0008
        /*0084*/ 	.byte	0x00, 0xf5, 0x21, 0x00


	//----- nvinfo : EIATTR_KPARAM_INFO
	.align		4
.L_337:
        /*0088*/ 	.byte	0x04, 0x17
        /*008a*/ 	.short	(.L_339 - .L_338)
.L_338:
        /*008c*/ 	.word	0x00000000
        /*0090*/ 	.short	0x0000
        /*0092*/ 	.short	0x0000
        /*0094*/ 	.byte	0x00, 0xf5, 0x21, 0x00


	//----- nvinfo : EIATTR_SPARSE_MMA_MASK
	.align		4
.L_339:
        /*0098*/ 	.byte	0x03, 0x50
        /*009a*/ 	.short	0x0000


	//----- nvinfo : EIATTR_MAXREG_COUNT
	.align		4
        /*009c*/ 	.byte	0x03, 0x1b
        /*009e*/ 	.short	0x00ff


	//----- nvinfo : EIATTR_NUM_BARRIERS
	.align		4
        /*00a0*/ 	.byte	0x02, 0x4c
        /*00a2*/ 	.byte	0x01
	.zero		1


	//----- nvinfo : EIATTR_MERCURY_ISA_VERSION
	.align		4
        /*00a4*/ 	.byte	0x03, 0x5f
        /*00a6*/ 	.short	0x0101


	//----- nvinfo : EIATTR_COOP_GROUP_MASK_REGIDS
	.align		4
        /*00a8*/ 	.byte	0x04, 0x29
        /*00aa*/ 	.short	(.L_341 - .L_340)


	//   ....[0]....
.L_340:
        /*00ac*/ 	.word	0xffffffff


	//   ....[1]....
        /*00b0*/ 	.word	0xffffffff


	//   ....[2]....
        /*00b4*/ 	.word	0xffffffff


	//   ....[3]....
        /*00b8*/ 	.word	0xffffffff


	//   ....[4]....
        /*00bc*/ 	.word	0xffffffff


	//   ....[5]....
        /*00c0*/ 	.word	0xffffffff


	//   ....[6]....
        /*00c4*/ 	.word	0xffffffff


	//   ....[7]....
        /*00c8*/ 	.word	0x05000004


	//   ....[8]....
        /*00cc*/ 	.word	0x05000004


	//----- nvinfo : EIATTR_COOP_GROUP_INSTR_OFFSETS
	.align		4
.L_341:
        /*00d0*/ 	.byte	0x04, 0x28
        /*00d2*/ 	.short	(.L_343 - .L_342)


	//   ....[0]....
.L_342:
        /*00d4*/ 	.word	0x00008290


	//   ....[1]....
        /*00d8*/ 	.word	0x000082f0


	//   ....[2]....
        /*00dc*/ 	.word	0x00008310


	//   ....[3]....
        /*00e0*/ 	.word	0x00008330


	//   ....[4]....
        /*00e4*/ 	.word	0x00008350


	//   ....[5]....
        /*00e8*/ 	.word	0x00008420


	//   ....[6]....
        /*00ec*/ 	.word	0x00008440


	//   ....[7]....
        /*00f0*/ 	.word	0x00008640


	//   ....[8]....
        /*00f4*/ 	.word	0x000086b0


	//----- nvinfo : EIATTR_VRC_CTA_INIT_COUNT
	.align		4
.L_343:
        /*00f8*/ 	.byte	0x02, 0x4a
	.zero		1
	.zero		1


	//----- nvinfo : EIATTR_EXIT_INSTR_OFFSETS
	.align		4
        /*00fc*/ 	.byte	0x04, 0x1c
        /*00fe*/ 	.short	(.L_345 - .L_344)


	//   ....[0]....
.L_344:
        /*0100*/ 	.word	0x00000090


	//   ....[1]....
        /*0104*/ 	.word	0x000084f0


	//   ....[2]....
        /*0108*/ 	.word	0x000085f0


	//----- nvinfo : EIATTR_MAX_THREADS
	.align		4
.L_345:
        /*010c*/ 	.byte	0x04, 0x05
        /*010e*/ 	.short	(.L_347 - .L_346)
.L_346:
        /*0110*/ 	.word	0x00000080
        /*0114*/ 	.word	0x00000001
        /*0118*/ 	.word	0x00000001


	//----- nvinfo : EIATTR_CRS_STACK_SIZE
	.align		4
.L_347:
        /*011c*/ 	.byte	0x04, 0x1e
        /*011e*/ 	.short	(.L_349 - .L_348)
.L_348:
        /*0120*/ 	.word	0x00000000


	//----- nvinfo : EIATTR_CBANK_PARAM_SIZE
	.align		4
.L_349:
        /*0124*/ 	.byte	0x03, 0x19
        /*0126*/ 	.short	0x0048


	//----- nvinfo : EIATTR_PARAM_CBANK
	.align		4
        /*0128*/ 	.byte	0x04, 0x0a
        /*012a*/ 	.short	(.L_351 - .L_350)
	.align		4
.L_350:
        /*012c*/ 	.word	index@(.nv.constant0._ZN18transformer_engine6detail50_GLOBAL__N__0b005ce5_17_cast_transpose_cu_f1c1739d29cast_transpose_general_kernelILm4ELm4E6__half13__nv_fp8_e4m3EEvPKT1_PKfPT2_SB_S9_PfSC_mm)
        /*0130*/ 	.short	0x0380
        /*0132*/ 	.short	0x0048


	//----- nvinfo : EIATTR_SW_WAR
	.align		4
.L_351:
        /*0134*/ 	.byte	0x04, 0x36
        /*0136*/ 	.short	(.L_353 - .L_352)
.L_352:
        /*0138*/ 	.word	0x00000008
.L_353:


//--------------------- .nv.info._ZN18transformer_engine6detail50_GLOBAL__N__0b005ce5_17_cast_transpose_cu_f1c1739d29cast_transpose_general_kernelILm4ELm4E6__half13__nv_fp8_e5m2EEvPKT1_PKfPT2_SB_S9_PfSC_mm --------------------------
	.section	.nv.info._ZN18transformer_engine6detail50_GLOBAL__N__0b005ce5_17_cast_transpose_cu_f1c1739d29cast_transpose_general_kernelILm4ELm4E6__half13__nv_fp8_e5m2EEvPKT1_PKfPT2_SB_S9_PfSC_mm,"",@"SHT_CUDA_INFO"
	.sectionflags	@""
	.align	4


	//----- nvinfo : EIATTR_CUDA_API_VERSION
	.align		4
        /*0000*/ 	.byte	0x04, 0x37
        /*0002*/ 	.short	(.L_355 - .L_354)
.L_354:
        /*0004*/ 	.word	0x00000082


	//----- nvinfo : EIATTR_KPARAM_INFO
	.align		4
.L_355:
        /*0008*/ 	.byte	0x04, 0x17
        /*000a*/ 	.short	(.L_357 - .L_356)
.L_356:
        /*000c*/ 	.word	0x00000000
        /*0010*/ 	.short	0x0008
        /*0012*/ 	.short	0x0040
        /*0014*/ 	.byte	0x00, 0xf0, 0x21, 0x00


	//----- nvinfo : EIATTR_KPARAM_INFO
	.align		4
.L_357:
        /*0018*/ 	.byte	0x04, 0x17
        /*001a*/ 	.short	(.L_359 - .L_358)
.L_358:
        /*001c*/ 	.word	0x00000000
        /*0020*/ 	.short	0x0007
        /*0022*/ 	.short	0x0038
        /*0024*/ 	.byte	0x00, 0xf0, 0x21, 0x00


	//----- nvinfo : EIATTR_KPARAM_INFO
	.align		4
.L_359:
        /*0028*/ 	.byte	0x04, 0x17
        /*002a*/ 	.short	(.L_361 - .L_360)
.L_360:
        /*002c*/ 	.word	0x00000000
        /*0030*/ 	.short	0x0006
        /*0032*/ 	.short	0x0030
        /*0034*/ 	.byte	0x00, 0xf5, 0x21, 0x00


	//----- nvinfo : EIATTR_KPARAM_INFO
	.align		4
.L_361:
        /*0038*/ 	.byte	0x04, 0x17
        /*003a*/ 	.short	(.L_363 - .L_362)
.L_362:
        /*003c*/ 	.word	0x00000000
        /*0040*/ 	.short	0x0005
        /*0042*/ 	.short	0x0028
        /*0044*/ 	.byte	0x00, 0xf5, 0x21, 0x00


	//----- nvinfo : EIATTR_KPARAM_INFO
	.align		4
.L_363:
        /*0048*/ 	.byte	0x04, 0x17
        /*004a*/ 	.short	(.L_365 - .L_364)
.L_364:
        /*004c*/ 	.word	0x00000000
        /*0050*/ 	.short	0x0004
        /*0052*/ 	.short	0x0020
        /*0054*/ 	.byte	0x00, 0xf5, 0x21, 0x00


	//----- nvinfo : EIATTR_KPARAM_INFO
	.align		4
.L_365:
        /*0058*/ 	.byte	0x04, 0x17
        /*005a*/ 	.short	(.L_367 - .L_366)
.L_366:
        /*005c*/ 	.word	0x00000000
        /*0060*/ 	.short	0x0003
        /*0062*/ 	.short	0x0018
        /*0064*/ 	.byte	0x00, 0xf5, 0x21, 0x00


	//----- nvinfo : EIATTR_KPARAM_INFO
	.align		4
.L_367:
        /*0068*/ 	.byte	0x04, 0x17
        /*006a*/ 	.short	(.L_369 - .L_368)
.L_368:
        /*006c*/ 	.word	0x00000000
        /*0070*/ 	.short	0x0002
        /*0072*/ 	.short	0x0010
        /*0074*/ 	.byte	0x00, 0xf5, 0x21, 0x00


	//----- nvinfo : EIATTR_KPARAM_INFO
	.align		4
.L_369:
        /*0078*/ 	.byte	0x04, 0x17
        /*007a*/ 	.short	(.L_371 - .L_370)
.L_370:
        /*007c*/ 	.word	0x00000000
        /*0080*/ 	.short	0x0001
        /*0082*/ 	.short	0x0008
        /*0084*/ 	.byte	0x00, 0xf5, 0x21, 0x00


	//----- nvinfo : EIATTR_KPARAM_INFO
	.align		4
.L_371:
        /*0088*/ 	.byte	0x04, 0x17
        /*008a*/ 	.short	(.L_373 - .L_372)
.L_372:
        /*008c*/ 	.word	0x00000000
        /*0090*/ 	.short	0x0000
        /*0092*/ 	.short	0x0000
        /*0094*/ 	.byte	0x00, 0xf5, 0x21, 0x00


	//----- nvinfo : EIATTR_SPARSE_MMA_MASK
	.align		4
.L_373:
        /*0098*/ 	.byte	0x03, 0x50
        /*009a*/ 	.short	0x0000


	//----- nvinfo : EIATTR_MAXREG_COUNT
	.align		4
        /*009c*/ 	.byte	0x03, 0x1b
        /*009e*/ 	.short	0x00ff


	//----- nvinfo : EIATTR_NUM_BARRIERS
	.align		4
        /*00a0*/ 	.byte	0x02, 0x4c
        /*00a2*/ 	.byte	0x01
	.zero		1


	//----- nvinfo : EIATTR_MERCURY_ISA_VERSION
	.align		4
        /*00a4*/ 	.byte	0x03, 0x5f
        /*00a6*/ 	.short	0x0101


	//----- nvinfo : EIATTR_COOP_GROUP_MASK_REGIDS
	.align		4
        /*00a8*/ 	.byte	0x04, 0x29
        /*00aa*/ 	.short	(.L_375 - .L_374)


	//   ....[0]....
.L_374:
        /*00ac*/ 	.word	0xffffffff


	//   ....[1]....
        /*00b0*/ 	.word	0xffffffff


	//   ....[2]....
        /*00b4*/ 	.word	0xffffffff


	//   ....[3]....
        /*00b8*/ 	.word	0xffffffff


	//   ....[4]....
        /*00bc*/ 	.word	0xffffffff


	//   ....[5]....
        /*00c0*/ 	.word	0xffffffff


	//   ....[6]....
        /*00c4*/ 	.word	0xffffffff


	//   ....[7]....
        /*00c8*/ 	.word	0x05000004


	//   ....[8]....
        /*00cc*/ 	.word	0x05000004


	//----- nvinfo : EIATTR_COOP_GROUP_INSTR_OFFSETS
	.align		4
.L_375:
        /*00d0*/ 	.byte	0x04, 0x28
        /*00d2*/ 	.short	(.L_377 - .L_376)


	//   ....[0]....
.L_376:
        /*00d4*/ 	.word	0x00008290


	//   ....[1]....
        /*00d8*/ 	.word	0x000082f0


	//   ....[2]....
        /*00dc*/ 	.word	0x00008310


	//   ....[3]....
        /*00e0*/ 	.word	0x00008330


	//   ....[4]....
        /*00e4*/ 	.word	0x00008350


	//   ....[5]....
        /*00e8*/ 	.word	0x00008420


	//   ....[6]....
        /*00ec*/ 	.word	0x00008440


	//   ....[7]....
        /*00f0*/ 	.word	0x00008640


	//   ....[8]....
        /*00f4*/ 	.word	0x000086b0


	//----- nvinfo : EIATTR_VRC_CTA_INIT_COUNT
	.align		4
.L_377:
        /*00f8*/ 	.byte	0x02, 0x4a
	.zero		1
	.zero		1


	//----- nvinfo : EIATTR_EXIT_INSTR_OFFSETS
	.align		4
        /*00fc*/ 	.byte	0x04, 0x1c
        /*00fe*/ 	.short	(.L_379 - .L_378)


	//   ....[0]....
.L_378:
        /*0100*/ 	.word	0x00000090


	//   ....[1]....
        /*0104*/ 	.word	0x000084f0


	//   ....[2]....
        /*0108*/ 	.word	0x000085f0


	//----- nvinfo : EIATTR_MAX_THREADS
	.align		4
.L_379:
        /*010c*/ 	.byte	0x04, 0x05
        /*010e*/ 	.short	(.L_381 - .L_380)
.L_380:
        /*0110*/ 	.word	0x00000080
        /*0114*/ 	.word	0x00000001
        /*0118*/ 	.word	0x00000001


	//----- nvinfo : EIATTR_CRS_STACK_SIZE
	.align		4
.L_381:
        /*011c*/ 	.byte	0x04, 0x1e
        /*011e*/ 	.short	(.L_383 - .L_382)
.L_382:
        /*0120*/ 	.word	0x00000000


	//----- nvinfo : EIATTR_CBANK_PARAM_SIZE
	.align		4
.L_383:
        /*0124*/ 	.byte	0x03, 0x19
        /*0126*/ 	.short	0x0048


	//----- nvinfo : EIATTR_PARAM_CBANK
	.align		4
        /*0128*/ 	.byte	0x04, 0x0a
        /*012a*/ 	.short	(.L_385 - .L_384)
	.align		4
.L_384:
        /*012c*/ 	.word	index@(.nv.constant0._ZN18transformer_engine6detail50_GLOBAL__N__0b005ce5_17_cast_transpose_cu_f1c1739d29cast_transpose_general_kernelILm4ELm4E6__half13__nv_fp8_e5m2EEvPKT1_PKfPT2_SB_S9_PfSC_mm)
        /*0130*/ 	.short	0x0380
        /*0132*/ 	.short	0x0048


	//----- nvinfo : EIATTR_SW_WAR
	.align		4
.L_385:
        /*0134*/ 	.byte	0x04, 0x36
        /*0136*/ 	.short	(.L_387 - .L_386)
.L_386:
        /*0138*/ 	.word	0x00000008
.L_387:


//--------------------- .nv.info._ZN18transformer_engine6detail50_GLOBAL__N__0b005ce5_17_cast_transpose_cu_f1c1739d29cast_transpose_general_kernelILm4ELm4E6__half13__nv_bfloat16EEvPKT1_PKfPT2_SB_S9_PfSC_mm --------------------------
	.section	.nv.info._ZN18transformer_engine6detail50_GLOBAL__N__0b005ce5_17_cast_transpose_cu_f1c1739d29cast_transpose_general_kernelILm4ELm4E6__half13__nv_bfloat16EEvPKT1_PKfPT2_SB_S9_PfSC_mm,"",@"SHT_CUDA_INFO"
	.sectionflags	@""
	.align	4


	//----- nvinfo : EIATTR_CUDA_API_VERSION
	.align		4
        /*0000*/ 	.byte	0x04, 0x37
        /*0002*/ 	.short	(.L_389 - .L_388)
.L_388:
        /*0004*/ 	.word	0x00000082


	//----- nvinfo : EIATTR_KPARAM_INFO
	.align		4
.L_389:
        /*0008*/ 	.byte	0x04, 0x17
        /*000a*/ 	.short	(.L_391 - .L_390)
.L_390:
        /*000c*/ 	.word	0x00000000
        /*0010*/ 	.short	0x0008
        /*0012*/ 	.short	0x0040
        /*0014*/ 	.byte	0x00, 0xf0, 0x21, 0x00


	//----- nvinfo : EIATTR_KPARAM_INFO
	.align		4
.L_391:
        /*0018*/ 	.byte	0x04, 0x17
        /*001a*/ 	.short	(.L_393 - .L_392)
.L_392:
        /*001c*/ 	.word	0x00000000
        /*0020*/ 	.short	0x0007
        /*0022*/ 	.short	0x0038
        /*0024*/ 	.byte	0x00, 0xf0, 0x21, 0x00


	//----- nvinfo : EIATTR_KPARAM_INFO
	.align		4
.L_393:
        /*0028*/ 	.byte	0x04, 0x17
        /*002a*/ 	.short	(.L_395 - .L_394)
.L_394:
        /*002c*/ 	.word	0x00000000
        /*0030*/ 	.short	0x0006
        /*0032*/ 	.short	0x0030
        /*0034*/ 	.byte	0x00, 0xf5, 0x21, 0x00


	//----- nvinfo : EIATTR_KPARAM_INFO
	.align		4
.L_395:
        /*0038*/ 	.byte	0x04, 0x17
        /*003a*/ 	.short	(.L_397 - .L_396)
.L_396:
        /*003c*/ 	.word	0x00000000
        /*0040*/ 	.short	0x0005
        /*0042*/ 	.short	0x0028
        /*0044*/ 	.byte	0x00, 0xf5, 0x21, 0x00


	//----- nvinfo : EIATTR_KPARAM_INFO
	.align		4
.L_397:
        /*0048*/ 	.byte	0x04, 0x17
        /*004a*/ 	.short	(.L_399 - .L_398)
.L_398:
        /*004c*/ 	.word	0x00000000
        /*0050*/ 	.short	0x0004
        /*0052*/ 	.short	0x0020
        /*0054*/ 	.byte	0x00, 0xf5, 0x21, 0x00


	//----- nvinfo : EIATTR_KPARAM_INFO
	.align		4
.L_399:
        /*0058*/ 	.byte	0x04, 0x17
        /*005a*/ 	.short	(.L_401 - .L_400)
.L_400:
        /*005c*/ 	.word	0x00000000
        /*0060*/ 	.short	0x0003
        /*0062*/ 	.short	0x0018
        /*0064*/ 	.byte	0x00, 0xf5, 0x21, 0x00


	//----- nvinfo : EIATTR_KPARAM_INFO
	.align		4
.L_401:
        /*0068*/ 	.byte	0x04, 0x17
        /*006a*/ 	.short	(.L_403 - .L_402)
.L_402:
        /*006c*/ 	.word	0x00000000
        /*0070*/ 	.short	0x0002
        /*0072*/ 	.short	0x0010
        /*0074*/ 	.byte	0x00, 0xf5, 0x21, 0x00


	//----- nvinfo : EIATTR_KPARAM_INFO
	.align		4
.L_403:
        /*0078*/ 	.byte	0x04, 0x17
        /*007a*/ 	.short	(.L_405 - .L_404)
.L_404:
        /*007c*/ 	.word	0x00000000
        /*0080*/ 	.short	0x0001
        /*0082*/ 	.short	0x0008
        /*0084*/ 	.byte	0x00, 0xf5, 0x21, 0x00


	//----- nvinfo : EIATTR_KPARAM_INFO
	.align		4
.L_405:
        /*0088*/ 	.byte	0x04, 0x17
        /*008a*/ 	.short	(.L_407 - .L_406)
.L_406:
        /*008c*/ 	.word	0x00000000
        /*0090*/ 	.short	0x0000
        /*0092*/ 	.short	0x0000
        /*0094*/ 	.byte	0x00, 0xf5, 0x21, 0x00


	//----- nvinfo : EIATTR_SPARSE_MMA_MASK
	.align		4
.L_407:
        /*0098*/ 	.byte	0x03, 0x50
        /*009a*/ 	.short	0x0000


	//----- nvinfo : EIATTR_MAXREG_COUNT
	.align		4
        /*009c*/ 	.byte	0x03, 0x1b
        /*009e*/ 	.short	0x00ff


	//----- nvinfo : EIATTR_NUM_BARRIERS
	.align		4
        /*00a0*/ 	.byte	0x02, 0x4c
        /*00a2*/ 	.byte	0x01
	.zero		1


	//----- nvinfo : EIATTR_MERCURY_ISA_VERSION
	.align		4
        /*00a4*/ 	.byte	0x03, 0x5f
        /*00a6*/ 	.short	0x0101


	//----- nvinfo : EIATTR_COOP_GROUP_MASK_REGIDS
	.align		4
        /*00a8*/ 	.byte	0x04, 0x29
        /*00aa*/ 	.short	(.L_409 - .L_408)


	//   ....[0]....
.L_408:
        /*00ac*/ 	.word	0xffffffff


	//   ....[1]....
        /*00b0*/ 	.word	0xffffffff


	//   ....[2]....
        /*00b4*/ 	.word	0xffffffff


	//   ....[3]....
        /*00b8*/ 	.word	0xffffffff


	//   ....[4]....
        /*00bc*/ 	.word	0xffffffff


	//   ....[5]....
        /*00c0*/ 	.word	0xffffffff


	//   ....[6]....
        /*00c4*/ 	.word	0xffffffff


	//   ....[7]....
        /*00c8*/ 	.word	0x05000005


	//   ....[8]....
        /*00cc*/ 	.word	0x05000005


	//----- nvinfo : EIATTR_COOP_GROUP_INSTR_OFFSETS
	.align		4
.L_409:
        /*00d0*/ 	.byte	0x04, 0x28
        /*00d2*/ 	.short	(.L_411 - .L_410)


	//   ....[0]....
.L_410:
        /*00d4*/ 	.word	0x00004b40


	//   ....[1]....
        /*00d8*/ 	.word	0x00004ba0


	//   ....[2]....
        /*00dc*/ 	.word	0x00004bc0


	//   ....[3]....
        /*00e0*/ 	.word	0x00004be0


	//   ....[4]....
        /*00e4*/ 	.word	0x00004c00


	//   ....[5]....
        /*00e8*/ 	.word	0x00004cd0


	//   ....[6]....
        /*00ec*/ 	.word	0x00004cf0


	//   ....[7]....
        /*00f0*/ 	.word	0x00004ef0


	//   ....[8]....
        /*00f4*/ 	.word	0x00004f60


	//----- nvinfo : EIATTR_VRC_CTA_INIT_COUNT
	.align		4
.L_411:
        /*00f8*/ 	.byte	0x02, 0x4a
	.zero		1
	.zero		1


	//----- nvinfo : EIATTR_EXIT_INSTR_OFFSETS
	.align		4
        /*00fc*/ 	.byte	0x04, 0x1c
        /*00fe*/ 	.short	(.L_413 - .L_412)


	//   ....[0]....
.L_412:
        /*0100*/ 	.word	0x00000090


	//   ....[1]....
        /*0104*/ 	.word	0x00004da0


	//   ....[2]....
        /*0108*/ 	.word	0x00004ea0


	//----- nvinfo : EIATTR_MAX_THREADS
	.align		4
.L_413:
        /*010c*/ 	.byte	0x04, 0x05
        /*010e*/ 	.short	(.L_415 - .L_414)
.L_414:
        /*0110*/ 	.word	0x00000080
        /*0114*/ 	.word	0x00000001
        /*0118*/ 	.word	0x00000001


	//----- nvinfo : EIATTR_CRS_STACK_SIZE
	.align		4
.L_415:
        /*011c*/ 	.byte	0x04, 0x1e
        /*011e*/ 	.short	(.L_417 - .L_416)
.L_416:
        /*0120*/ 	.word	0x00000000


	//----- nvinfo : EIATTR_CBANK_PARAM_SIZE
	.align		4
.L_417:
        /*0124*/ 	.byte	0x03, 0x19
        /*0126*/ 	.short	0x0048


	//----- nvinfo : EIATTR_PARAM_CBANK
	.align		4
        /*0128*/ 	.byte	0x04, 0x0a
        /*012a*/ 	.short	(.L_419 - .L_418)
	.align		4
.L_418:
        /*012c*/ 	.word	index@(.nv.constant0._ZN18transformer_engine6detail50_GLOBAL__N__0b005ce5_17_cast_transpose_cu_f1c1739d29cast_transpose_general_kernelILm4ELm4E6__half13__nv_bfloat16EEvPKT1_PKfPT2_SB_S9_PfSC_mm)
        /*0130*/ 	.short	0x0380
        /*0132*/ 	.short	0x0048


	//----- nvinfo : EIATTR_SW_WAR
	.align		4
.L_419:
        /*0134*/ 	.byte	0x04, 0x36
        /*0136*/ 	.short	(.L_421 - .L_420)
.L_420:
        /*0138*/ 	.word	0x00000008
.L_421:


//--------------------- .nv.info._ZN18transformer_engine6detail50_GLOBAL__N__0b005ce5_17_cast_transpose_cu_f1c1739d29cast_transpose_general_kernelILm4ELm4E6__halfS3_EEvPKT1_PKfPT2_SA_S8_PfSB_mm --------------------------
	.section	.nv.info._ZN18transformer_engine6detail50_GLOBAL__N__0b005ce5_17_cast_transpose_cu_f1c1739d29cast_transpose_general_kernelILm4ELm4E6__halfS3_EEvPKT1_PKfPT2_SA_S8_PfSB_mm,"",@"SHT_CUDA_INFO"
	.sectionflags	@""
	.align	4


	//----- nvinfo : EIATTR_CUDA_API_VERSION
	.align		4
        /*0000*/ 	.byte	0x04, 0x37
        /*0002*/ 	.short	(.L_423 - .L_422)
.L_422:
        /*0004*/ 	.word	0x00000082


	//----- nvinfo : EIATTR_KPARAM_INFO
	.align		4
.L_423:
        /*0008*/ 	.byte	0x04, 0x17
        /*000a*/ 	.short	(.L_425 - .L_424)
.L_424:
        /*000c*/ 	.word	0x00000000
        /*0010*/ 	.short	0x0008
        /*0012*/ 	.short	0x0040
        /*0014*/ 	.byte	0x00, 0xf0, 0x21, 0x00


	//----- nvinfo : EIATTR_KPARAM_INFO
	.align		4
.L_425:
        /*0018*/ 	.byte	0x04, 0x17
        /*001a*/ 	.short	(.L_427 - .L_426)
.L_426:
        /*001c*/ 	.word	0x00000000
        /*0020*/ 	.short	0x0007
        /*0022*/ 	.short	0x0038
        /*0024*/ 	.byte	0x00, 0xf0, 0x21, 0x00


	//----- nvinfo : EIATTR_KPARAM_INFO
	.align		4
.L_427:
        /*0028*/ 	.byte	0x04, 0x17
        /*002a*/ 	.short	(.L_429 - .L_428)
.L_428:
        /*002c*/ 	.word	0x00000000
        /*0030*/ 	.short	0x0006
        /*0032*/ 	.short	0x0030
        /*0034*/ 	.byte	0x00, 0xf5, 0x21, 0x00


	//----- nvinfo : EIATTR_KPARAM_INFO
	.align		4
.L_429:
        /*0038*/ 	.byte	0x04, 0x17
        /*003a*/ 	.short	(.L_431 - .L_430)
.L_430:
        /*003c*/ 	.word	0x00000000
        /*0040*/ 	.short	0x0005
        /*0042*/ 	.short	0x0028
        /*0044*/ 	.byte	0x00, 0xf5, 0x21, 0x00


	//----- nvinfo : EIATTR_KPARAM_INFO
	.align		4
.L_431:
        /*0048*/ 	.byte	0x04, 0x17
        /*004a*/ 	.short	(.L_433 - .L_432)
.L_432:
        /*004c*/ 	.word	0x00000000
        /*0050*/ 	.short	0x0004
        /*0052*/ 	.short	0x0020
        /*0054*/ 	.byte	0x00, 0xf5, 0x21, 0x00


	//----- nvinfo : EIATTR_KPARAM_INFO
	.align		4
.L_433:
        /*0058*/ 	.byte	0x04, 0x17
        /*005a*/ 	.short	(.L_435 - .L_434)
.L_434:
        /*005c*/ 	.word	0x00000000
        /*0060*/ 	.short	0x0003
        /*0062*/ 	.short	0x0018
        /*0064*/ 	.byte	0x00, 0xf5, 0x21, 0x00


	//----- nvinfo : EIATTR_KPARAM_INFO
	.align		4
.L_435:
        /*0068*/ 	.byte	0x04, 0x17
        /*006a*/ 	.short	(.L_437 - .L_436)
.L_436:
        /*006c*/ 	.word	0x00000000
        /*0070*/ 	.short	0x0002
        /*0072*/ 	.short	0x0010
        /*0074*/ 	.byte	0x00, 0xf5, 0x21, 0x00


	//----- nvinfo : EIATTR_KPARAM_INFO
	.align		4
.L_437:
        /*0078*/ 	.byte	0x04, 0x17
        /*007a*/ 	.short	(.L_439 - .L_438)
.L_438:
        /*007c*/ 	.word	0x00000000
        /*0080*/ 	.short	0x0001
        /*0082*/ 	.short	0x0008
        /*0084*/ 	.byte	0x00, 0xf5, 0x21, 0x00


	//----- nvinfo : EIATTR_KPARAM_INFO
	.align		4
.L_439:
        /*0088*/ 	.byte	0x04, 0x17
        /*008a*/ 	.short	(.L_441 - .L_440)
.L_440:
        /*008c*/ 	.word	0x00000000
        /*0090*/ 	.short	0x0000
        /*0092*/ 	.short	0x0000
        /*0094*/ 	.byte	0x00, 0xf5, 0x21, 0x00


	//----- nvinfo : EIATTR_SPARSE_MMA_MASK
	.align		4
.L_441:
        /*0098*/ 	.byte	0x03, 0x50
        /*009a*/ 	.short	0x0000


	//----- nvinfo : EIATTR_MAXREG_COUNT
	.align		4
        /*009c*/ 	.byte	0x03, 0x1b
        /*009e*/ 	.short	0x00ff


	//----- nvinfo : EIATTR_NUM_BARRIERS
	.align		4
        /*00a0*/ 	.byte	0x02, 0x4c
        /*00a2*/ 	.byte	0x01
	.zero		1


	//----- nvinfo : EIATTR_MERCURY_ISA_VERSION
	.align		4
        /*00a4*/ 	.byte	0x03, 0x5f
        /*00a6*/ 	.short	0x0101


	//----- nvinfo : EIATTR_COOP_GROUP_MASK_REGIDS
	.align		4
        /*00a8*/ 	.byte	0x04, 0x29
        /*00aa*/ 	.short	(.L_443 - .L_442)


	//   ....[0]....
.L_442:
        /*00ac*/ 	.word	0xffffffff


	//   ....[1]....
        /*00b0*/ 	.word	0xffffffff


	//   ....[2]....
        /*00b4*/ 	.word	0xffffffff


	//   ....[3]....
        /*00b8*/ 	.word	0xffffffff


	//   ....[4]....
        /*00bc*/ 	.word	0xffffffff


	//   ....[5]....
        /*00c0*/ 	.word	0xffffffff


	//   ....[6]....
        /*00c4*/ 	.word	0xffffffff


	//   ....[7]....
        /*00c8*/ 	.word	0x05000005


	//   ....[8]....
        /*00cc*/ 	.word	0x05000005


	//----- nvinfo : EIATTR_COOP_GROUP_INSTR_OFFSETS
	.align		4
.L_443:
        /*00d0*/ 	.byte	0x04, 0x28
        /*00d2*/ 	.short	(.L_445 - .L_444)


	//   ....[0]....
.L_444:
        /*00d4*/ 	.word	0x00004b40


	//   ....[1]....
        /*00d8*/ 	.word	0x00004ba0


	//   ....[2]....
        /*00dc*/ 	.word	0x00004bc0


	//   ....[3]....
        /*00e0*/ 	.word	0x00004be0


	//   ....[4]....
        /*00e4*/ 	.word	0x00004c00


	//   ....[5]....
        /*00e8*/ 	.word	0x00004cd0


	//   ....[6]....
        /*00ec*/ 	.word	0x00004cf0


	//   ....[7]....
        /*00f0*/ 	.word	0x00004ef0


	//   ....[8]....
        /*00f4*/ 	.word	0x00004f60


	//----- nvinfo : EIATTR_VRC_CTA_INIT_COUNT
	.align		4
.L_445:
        /*00f8*/ 	.byte	0x02, 0x4a
	.zero		1
	.zero		1


	//----- nvinfo : EIATTR_EXIT_INSTR_OFFSETS
	.align		4
        /*00fc*/ 	.byte	0x04, 0x1c
        /*00fe*/ 	.short	(.L_447 - .L_446)


	//   ....[0]....
.L_446:
        /*0100*/ 	.word	0x00000090


	//   ....[1]....
        /*0104*/ 	.word	0x00004da0


	//   ....[2]....
        /*0108*/ 	.word	0x00004ea0


	//----- nvinfo : EIATTR_MAX_THREADS
	.align		4
.L_447:
        /*010c*/ 	.byte	0x04, 0x05
        /*010e*/ 	.short	(.L_449 - .L_448)
.L_448:
        /*0110*/ 	.word	0x00000080
        /*0114*/ 	.word	0x00000001
        /*0118*/ 	.word	0x00000001


	//----- nvinfo : EIATTR_CRS_STACK_SIZE
	.align		4
.L_449:
        /*011c*/ 	.byte	0x04, 0x1e
        /*011e*/ 	.short	(.L_451 - .L_450)
.L_450:
        /*0120*/ 	.word	0x00000000


	//----- nvinfo : EIATTR_CBANK_PARAM_SIZE
	.align		4
.L_451:
        /*0124*/ 	.byte	0x03, 0x19
        /*0126*/ 	.short	0x0048


	//----- nvinfo : EIATTR_PARAM_CBANK
	.align		4
        /*0128*/ 	.byte	0x04, 0x0a
        /*012a*/ 	.short	(.L_453 - .L_452)
	.align		4
.L_452:
        /*012c*/ 	.word	index@(.nv.constant0._ZN18transformer_engine6detail50_GLOBAL__N__0b005ce5_17_cast_transpose_cu_f1c1739d29cast_transpose_general_kernelILm4ELm4E6__halfS3_EEvPKT1_PKfPT2_SA_S8_PfSB_mm)
        /*0130*/ 	.short	0x0380
        /*0132*/ 	.short	0x0048


	//----- nvinfo : EIATTR_SW_WAR
	.align		4
.L_453:
        /*0134*/ 	.byte	0x04, 0x36
        /*0136*/ 	.short	(.L_455 - .L_454)
.L_454:
        /*0138*/ 	.word	0x00000008
.L_455:


//--------------------- .nv.info._ZN18transformer_engine6detail50_GLOBAL__N__0b005ce5_17_cast_transpose_cu_f1c1739d29cast_transpose_general_kernelILm4ELm4E6__halffEEvPKT1_PKfPT2_SA_S8_PfSB_mm --------------------------
	.section	.nv.info._ZN18transformer_engine6detail50_GLOBAL__N__0b005ce5_17_cast_transpose_cu_f1c1739d29cast_transpose_general_kernelILm4ELm4E6__halffEEvPKT1_PKfPT2_SA_S8_PfSB_mm,"",@"SHT_CUDA_INFO"
	.sectionflags	@""
	.align	4


	//----- nvinfo : EIATTR_CUDA_API_VERSION
	.align		4
        /*0000*/ 	.byte	0x04, 0x37
        /*0002*/ 	.short	(.L_457 - .L_456)
.L_456:
        /*0004*/ 	.word	0x00000082


	//----- nvinfo : EIATTR_KPARAM_INFO
	.align		4
.L_457:
        /*0008*/ 	.byte	0x04, 0x17
        /*000a*/ 	.short	(.L_459 - .L_458)
.L_458:
        /*000c*/ 	.word	0x00000000
        /*0010*/ 	.short	0x0008
        /*0012*/ 	.short	0x0040
        /*0014*/ 	.byte	0x00, 0xf0, 0x21, 0x00


	//----- nvinfo : EIATTR_KPARAM_INFO
	.align		4
.L_459:
        /*0018*/ 	.byte	0x04, 0x17
        /*001a*/ 	.short	(.L_461 - .L_460)
.L_460:
        /*001c*/ 	.word	0x00000000
        /*0020*/ 	.short	0x0007
        /*0022*/ 	.short	0x0038
        /*0024*/ 	.byte	0x00, 0xf0, 0x21, 0x00


	//----- nvinfo : EIATTR_KPARAM_INFO
	.align		4
.L_461:
        /*0028*/ 	.byte	0x04, 0x17
        /*002a*/ 	.short	(.L_463 - .L_462)
.L_462:
        /*002c*/ 	.word	0x00000000
        /*0030*/ 	.short	0x0006
        /*0032*/ 	.short	0x0030
        /*0034*/ 	.byte	0x00, 0xf5, 0x21, 0x00


	//----- nvinfo : EIATTR_KPARAM_INFO
	.align		4
.L_463:
        /*0038*/ 	.byte	0x04, 0x17
        /*003a*/ 	.short	(.L_465 - .L_464)
.L_464:
        /*003c*/ 	.word	0x00000000
        /*0040*/ 	.short	0x0005
        /*0042*/ 	.short	0x0028
        /*0044*/ 	.byte	0x00, 0xf5, 0x21, 0x00


	//----- nvinfo : EIATTR_KPARAM_INFO
	.align		4
.L_465:
        /*0048*/ 	.byte	0x04, 0x17
        /*004a*/ 	.short	(.L_467 - .L_466)
.L_466:
        /*004c*/ 	.word	0x00000000
        /*0050*/ 	.short	0x0004
        /*0052*/ 	.short	0x0020
        /*0054*/ 	.byte	0x00, 0xf5, 0x21, 0x00


	//----- nvinfo : EIATTR_KPARAM_INFO
	.align		4
.L_467:
        /*0058*/ 	.byte	0x04, 0x17
        /*005a*/ 	.short	(.L_469 - .L_468)
.L_468:
        /*005c*/ 	.word	0x00000000
        /*0060*/ 	.short	0x0003
        /*0062*/ 	.short	0x0018
        /*0064*/ 	.byte	0x00, 0xf5, 0x21, 0x00


	//----- nvinfo : EIATTR_KPARAM_INFO
	.align		4
.L_469:
        /*0068*/ 	.byte	0x04, 0x17
        /*006a*/ 	.short	(.L_471 - .L_470)
.L_470:
        /*006c*/ 	.word	0x00000000
        /*0070*/ 	.short	0x0002
        /*0072*/ 	.short	0x0010
        /*0074*/ 	.byte	0x00, 0xf5, 0x21, 0x00


	//----- nvinfo : EIATTR_KPARAM_INFO
	.align		4
.L_471:
        /*0078*/ 	.byte	0x04, 0x17
        /*007a*/ 	.short	(.L_473 - .L_472)
.L_472:
        /*007c*/ 	.word	0x00000000
        /*0080*/ 	.short	0x0001
        /*0082*/ 	.short	0x0008
        /*0084*/ 	.byte	0x00, 0xf5, 0x21, 0x00


	//----- nvinfo : EIATTR_KPARAM_INFO
	.align		4
.L_473:
        /*0088*/ 	.byte	0x04, 0x17
        /*008a*/ 	.short	(.L_475 - .L_474)
.L_474:
        /*008c*/ 	.word	0x00000000
        /*0090*/ 	.short	0x0000
        /*0092*/ 	.short	0x0000
        /*0094*/ 	.byte	0x00, 0xf5, 0x21, 0x00


	//----- nvinfo : EIATTR_SPARSE_MMA_MASK
	.align		4
.L_475:
        /*0098*/ 	.byte	0x03, 0x50
        /*009a*/ 	.short	0x0000


	//----- nvinfo : EIATTR_MAXREG_COUNT
	.align		4
        /*009c*/ 	.byte	0x03, 0x1b
        /*009e*/ 	.short	0x00ff


	//----- nvinfo : EIATTR_NUM_BARRIERS
	.align		4
        /*00a0*/ 	.byte	0x02, 0x4c
        /*00a2*/ 	.byte	0x01
	.zero		1


	//----- nvinfo : EIATTR_MERCURY_ISA_VERSION
	.align		4
        /*00a4*/ 	.byte	0x03, 0x5f
        /*00a6*/ 	.short	0x0101


	//----- nvinfo : EIATTR_COOP_GROUP_MASK_REGIDS
	.align		4
        /*00a8*/ 	.byte	0x04, 0x29
        /*00aa*/ 	.short	(.L_477 - .L_476)


	//   ....[0]....
.L_476:
        /*00ac*/ 	.word	0xffffffff


	//   ....[1]....
        /*00b0*/ 	.word	0xffffffff


	//   ....[2]....
        /*00b4*/ 	.word	0xffffffff


	//   ....[3]....
        /*00b8*/ 	.word	0xffffffff


	//   ....[4]....
        /*00bc*/ 	.word	0xffffffff


	//   ....[5]....
        /*00c0*/ 	.word	0xffffffff


	//   ....[6]....
        /*00c4*/ 	.word	0xffffffff


	//   ....[7]....
        /*00c8*/ 	.word	0x05000004


	//   ....[8]....
        /*00cc*/ 	.word	0x05000004


	//----- nvinfo : EIATTR_COOP_GROUP_INSTR_OFFSETS
	.align		4
.L_477:
        /*00d0*/ 	.byte	0x04, 0x28
        /*00d2*/ 	.short	(.L_479 - .L_478)


	//   ....[0]....
.L_478:
        /*00d4*/ 	.word	0x00002b40


	//   ....[1]....
        /*00d8*/ 	.word	0x00002ba0


	//   ....[2]....
        /*00dc*/ 	.word	0x00002bc0


	//   ....[3]....
        /*00e0*/ 	.word	0x00002be0


	//   ....[4]....
        /*00e4*/ 	.word	0x00002c00


	//   ....[5]....
        /*00e8*/ 	.word	0x00002cd0


	//   ....[6]....
        /*00ec*/ 	.word	0x00002cf0


	//   ....[7]....
        /*00f0*/ 	.word	0x00002ef0


	//   ....[8]....
        /*00f4*/ 	.word	0x00002f60


	//----- nvinfo : EIATTR_VRC_CTA_INIT_COUNT
	.align		4
.L_479:
        /*00f8*/ 	.byte	0x02, 0x4a
	.zero		1
	.zero		1


	//----- nvinfo : EIATTR_EXIT_INSTR_OFFSETS
	.align		4
        /*00fc*/ 	.byte	0x04, 0x1c
        /*00fe*/ 	.short	(.L_481 - .L_480)


	//   ....[0]....
.L_480:
        /*0100*/ 	.word	0x00000090


	//   ....[1]....
        /*0104*/ 	.word	0x00002da0


	//   ....[2]....
        /*0108*/ 	.word	0x00002ea0


	//----- nvinfo : EIATTR_MAX_THREADS
	.align		4
.L_481:
        /*010c*/ 	.byte	0x04, 0x05
        /*010e*/ 	.short	(.L_483 - .L_482)
.L_482:
        /*0110*/ 	.word	0x00000080
        /*0114*/ 	.word	0x00000001
        /*0118*/ 	.word	0x00000001


	//----- nvinfo : EIATTR_CRS_STACK_SIZE
	.align		4
.L_483:
        /*011c*/ 	.byte	0x04, 0x1e
        /*011e*/ 	.short	(.L_485 - .L_484)
.L_484:
        /*0120*/ 	.word	0x00000000


	//----- nvinfo : EIATTR_CBANK_PARAM_SIZE
	.align		4
.L_485:
        /*0124*/ 	.byte	0x03, 0x19
        /*0126*/ 	.short	0x0048


	//----- nvinfo : EIATTR_PARAM_CBANK
	.align		4
        /*0128*/ 	.byte	0x04, 0x0a
        /*012a*/ 	.short	(.L_487 - .L_486)
	.align		4
.L_486:
        /*012c*/ 	.word	index@(.nv.constant0._ZN18transformer_engine6detail50_GLOBAL__N__0b005ce5_17_cast_transpose_cu_f1c1739d29cast_transpose_general_kernelILm4ELm4E6__halffEEvPKT1_PKfPT2_SA_S8_PfSB_mm)
        /*0130*/ 	.short	0x0380
        /*0132*/ 	.short	0x0048


	//----- nvinfo : EIATTR_SW_WAR
	.align		4
.L_487:
        /*0134*/ 	.byte	0x04, 0x36
        /*0136*/ 	.short	(.L_489 - .L_488)
.L_488:
        /*0138*/ 	.word	0x00000008
.L_489:


//--------------------- .nv.info._ZN18transformer_engine6detail50_GLOBAL__N__0b005ce5_17_cast_transpose_cu_f1c1739d29cast_transpose_general_kernelILm4ELm4Ef13__nv_fp8_e4m3EEvPKT1_PKfPT2_SA_S8_PfSB_mm --------------------------
	.section	.nv.info._ZN18transformer_engine6detail50_GLOBAL__N__0b005ce5_17_cast_transpose_cu_f1c1739d29cast_transpose_general_kernelILm4ELm4Ef13__nv_fp8_e4m3EEvPKT1_PKfPT2_SA_S8_PfSB_mm,"",@"SHT_CUDA_INFO"
	.sectionflags	@""
	.align	4


	//----- nvinfo : EIATTR_CUDA_API_VERSION
	.align		4
        /*0000*/ 	.byte	0x04, 0x37
        /*0002*/ 	.short	(.L_491 - .L_490)
.L_490:
        /*0004*/ 	.word	0x00000082


	//----- nvinfo : EIATTR_KPARAM_INFO
	.align		4
.L_491:
        /*0008*/ 	.byte	0x04, 0x17
        /*000a*/ 	.short	(.L_493 - .L_492)
.L_492:
        /*000c*/ 	.word	0x00000000
        /*0010*/ 	.short	0x0008
        /*0012*/ 	.short	0x0040
        /*0014*/ 	.byte	0x00, 0xf0, 0x21, 0x00


	//----- nvinfo : EIATTR_KPARAM_INFO
	.align		4
.L_493:
        /*0018*/ 	.byte	0x04, 0x17
        /*001a*/ 	.short	(.L_495 - .L_494)
.L_494:
        /*001c*/ 	.word	0x00000000
        /*0020*/ 	.short	0x0007
        /*0022*/ 	.short	0x0038
        /*0024*/ 	.byte	0x00, 0xf0, 0x21, 0x00


	//----- nvinfo : EIATTR_KPARAM_INFO
	.align		4
.L_495:
        /*0028*/ 	.byte	0x04, 0x17
        /*002a*/ 	.short	(.L_497 - .L_496)
.L_496:
        /*002c*/ 	.word	0x00000000
        /*0030*/ 	.short	0x0006
        /*0032*/ 	.short	0x0030
        /*0034*/ 	.byte	0x00, 0xf5, 0x21, 0x00


	//----- nvinfo : EIATTR_KPARAM_INFO
	.align		4
.L_497:
        /*0038*/ 	.byte	0x04, 0x17
        /*003a*/ 	.short	(.L_499 - .L_498)
.L_498:
        /*003c*/ 	.word	0x00000000
        /*0040*/ 	.short	0x0005
        /*0042*/ 	.short	0x0028
        /*0044*/ 	.byte	0x00, 0xf5, 0x21, 0x00


	//----- nvinfo : EIATTR_KPARAM_INFO
	.align		4
.L_499:
        /*0048*/ 	.byte	0x04, 0x17
        /*004a*/ 	.short	(.L_501 - .L_500)
.L_500:
        /*004c*/ 	.word	0x00000000
        /*0050*/ 	.short	0x0004
        /*0052*/ 	.short	0x0020
        /*0054*/ 	.byte	0x00, 0xf5, 0x21, 0x00


	//----- nvinfo : EIATTR_KPARAM_INFO
	.align		4
.L_501:
        /*0058*/ 	.byte	0x04, 0x17
        /*005a*/ 	.short	(.L_503 - .L_502)
.L_502:
        /*005c*/ 	.word	0x00000000
        /*0060*/ 	.short	0x0003
        /*0062*/ 	.short	0x0018
        /*0064*/ 	.byte	0x00, 0xf5, 0x21, 0x00


	//----- nvinfo : EIATTR_KPARAM_INFO
	.align		4
.L_503:
        /*0068*/ 	.byte	0x04, 0x17
        /*006a*/ 	.short	(.L_505 - .L_504)
.L_504:
        /*006c*/ 	.word	0x00000000
        /*0070*/ 	.short	0x0002
        /*0072*/ 	.short	0x0010
        /*0074*/ 	.byte	0x00, 0xf5, 0x21, 0x00


	//----- nvinfo : EIATTR_KPARAM_INFO
	.align		4
.L_505:
        /*0078*/ 	.byte	0x04, 0x17
        /*007a*/ 	.short	(.L_507 - .L_506)
.L_506:
        /*007c*/ 	.word	0x00000000
        /*0080*/ 	.short	0x0001
        /*0082*/ 	.short	0x0008
        /*0084*/ 	.byte	0x00, 0xf5, 0x21, 0x00


	//----- nvinfo : EIATTR_KPARAM_INFO
	.align		4
.L_507:
        /*0088*/ 	.byte	0x04, 0x17
        /*008a*/ 	.short	(.L_509 - .L_508)
.L_508:
        /*008c*/ 	.word	0x00000000
        /*0090*/ 	.short	0x0000
        /*0092*/ 	.short	0x0000
        /*0094*/ 	.byte	0x00, 0xf5, 0x21, 0x00


	//----- nvinfo : EIATTR_SPARSE_MMA_MASK
	.align		4
.L_509:
        /*0098*/ 	.byte	0x03, 0x50
        /*009a*/ 	.short	0x0000


	//----- nvinfo : EIATTR_MAXREG_COUNT
	.align		4
        /*009c*/ 	.byte	0x03, 0x1b
        /*009e*/ 	.short	0x00ff


	//----- nvinfo : EIATTR_NUM_BARRIERS
	.align		4
        /*00a0*/ 	.byte	0x02, 0x4c
        /*00a2*/ 	.byte	0x01
	.zero		1


	//----- nvinfo : EIATTR_MERCURY_ISA_VERSION
	.align		4
        /*00a4*/ 	.byte	0x03, 0x5f
        /*00a6*/ 	.short	0x0101


	//----- nvinfo : EIATTR_COOP_GROUP_MASK_REGIDS
	.align		4
        /*00a8*/ 	.byte	0x04, 0x29
        /*00aa*/ 	.short	(.L_511 - .L_510)


	//   ....[0]....
.L_510:
        /*00ac*/ 	.word	0xffffffff


	//   ....[1]....
        /*00b0*/ 	.word	0xffffffff


	//   ....[2]....
        /*00b4*/ 	.word	0xffffffff


	//   ....[3]....
        /*00b8*/ 	.word	0xffffffff


	//   ....[4]....
        /*00bc*/ 	.word	0xffffffff


	//   ....[5]....
        /*00c0*/ 	.word	0xffffffff


	//   ....[6]....
        /*00c4*/ 	.word	0xffffffff


	//   ....[7]....
        /*00c8*/ 	.word	0x05000004


	//   ....[8]....
        /*00cc*/ 	.word	0x05000004


	//----- nvinfo : EIATTR_COOP_GROUP_INSTR_OFFSETS
	.align		4
.L_511:
        /*00d0*/ 	.byte	0x04, 0x28
        /*00d2*/ 	.short	(.L_513 - .L_512)


	//   ....[0]....
.L_512:
        /*00d4*/ 	.word	0x00004c10


	//   ....[1]....
        /*00d8*/ 	.word	0x00004c70


	//   ....[2]....
        /*00dc*/ 	.word	0x00004c90


	//   ....[3]....
        /*00e0*/ 	.word	0x00004cb0


	//   ....[4]....
        /*00e4*/ 	.word	0x00004cd0


	//   ....[5]....
        /*00e8*/ 	.word	0x00004da0


	//   ....[6]....
        /*00ec*/ 	.word	0x00004dc0


	//   ....[7]....
        /*00f0*/ 	.word	0x00004fb0


	//   ....[8]....
        /*00f4*/ 	.word	0x00005020


	//----- nvinfo : EIATTR_VRC_CTA_INIT_COUNT
	.align		4
.L_513:
        /*00f8*/ 	.byte	0x02, 0x4a
	.zero		1
	.zero		1


	//----- nvinfo : EIATTR_EXIT_INSTR_OFFSETS
	.align		4
        /*00fc*/ 	.byte	0x04, 0x1c
        /*00fe*/ 	.short	(.L_515 - .L_514)


	//   ....[0]....
.L_514:
        /*0100*/ 	.word	0x00000090


	//   ....[1]....
        /*0104*/ 	.word	0x00004e70


	//   ....[2]....
        /*0108*/ 	.word	0x00004f60


	//----- nvinfo : EIATTR_MAX_THREADS
	.align		4
.L_515:
        /*010c*/ 	.byte	0x04, 0x05
        /*010e*/ 	.short	(.L_517 - .L_516)
.L_516:
        /*0110*/ 	.word	0x00000080
        /*0114*/ 	.word	0x00000001
        /*0118*/ 	.word	0x00000001


	//----- nvinfo : EIATTR_CRS_STACK_SIZE
	.align		4
.L_517:
        /*011c*/ 	.byte	0x04, 0x1e
        /*011e*/ 	.short	(.L_519 - .L_518)
.L_518:
        /*0120*/ 	.word	0x00000000


	//----- nvinfo : EIATTR_CBANK_PARAM_SIZE
	.align		4
.L_519:
        /*0124*/ 	.byte	0x03, 0x19
        /*0126*/ 	.short	0x0048


	//----- nvinfo : EIATTR_PARAM_CBANK
	.align		4
        /*0128*/ 	.byte	0x04, 0x0a
        /*012a*/ 	.short	(.L_521 - .L_520)
	.align		4
.L_520:
        /*012c*/ 	.word	index@(.nv.constant0._ZN18transformer_engine6detail50_GLOBAL__N__0b005ce5_17_cast_transpose_cu_f1c1739d29cast_transpose_general_kernelILm4ELm4Ef13__nv_fp8_e4m3EEvPKT1_PKfPT2_SA_S8_PfSB_mm)
        /*0130*/ 	.short	0x0380
        /*0132*/ 	.short	0x0048


	//----- nvinfo : EIATTR_SW_WAR
	.align		4
.L_521:
        /*0134*/ 	.byte	0x04, 0x36
        /*0136*/ 	.short	(.L_523 - .L_522)
.L_522:
        /*0138*/ 	.word	0x00000008
.L_523:


//--------------------- .nv.info._ZN18transformer_engine6detail50_GLOBAL__N__0b005ce5_17_cast_transpose_cu_f1c1739d29cast_transpose_general_kernelILm4ELm4Ef13__nv_fp8_e5m2EEvPKT1_PKfPT2_SA_S8_PfSB_mm --------------------------
	.section	.nv.info._ZN18transformer_engine6detail50_GLOBAL__N__0b005ce5_17_cast_transpose_cu_f1c1739d29cast_transpose_general_kernelILm4ELm4Ef13__nv_fp8_e5m2EEvPKT1_PKfPT2_SA_S8_PfSB_mm,"",@"SHT_CUDA_INFO"
	.sectionflags	@""
	.align	4


	//----- nvinfo : EIATTR_CUDA_API_VERSION
	.align		4
        /*0000*/ 	.byte	0x04, 0x37
        /*0002*/ 	.short	(.L_525 - .L_524)
.L_524:
        /*0004*/ 	.word	0x00000082


	//----- nvinfo : EIATTR_KPARAM_INFO
	.align		4
.L_525:
        /*0008*/ 	.byte	0x04, 0x17
        /*000a*/ 	.short	(.L_527 - .L_526)
.L_526:
        /*000c*/ 	.word	0x00000000
        /*0010*/ 	.short	0x0008
        /*0012*/ 	.short	0x0040
        /*0014*/ 	.byte	0x00, 0xf0, 0x21, 0x00


	//----- nvinfo : EIATTR_KPARAM_INFO
	.align		4
.L_527:
        /*0018*/ 	.byte	0x04, 0x17
        /*001a*/ 	.short	(.L_529 - .L_528)
.L_528:
        /*001c*/ 	.word	0x00000000
        /*0020*/ 	.short	0x0007
        /*0022*/ 	.short	0x0038
        /*0024*/ 	.byte	0x00, 0xf0, 0x21, 0x00


	//----- nvinfo : EIATTR_KPARAM_INFO
	.align		4
.L_529:
        /*0028*/ 	.byte	0x04, 0x17
        /*002a*/ 	.short	(.L_531 - .L_530)
.L_530:
        /*002c*/ 	.word	0x00000000
        /*0030*/ 	.short	0x0006
        /*0032*/ 	.short	0x0030
        /*0034*/ 	.byte	0x00, 0xf5, 0x21, 0x00


	//----- nvinfo : EIATTR_KPARAM_INFO
	.align		4
.L_531:
        /*0038*/ 	.byte	0x04, 0x17
        /*003a*/ 	.short	(.L_533 - .L_532)
.L_532:
        /*003c*/ 	.word	0x00000000
        /*0040*/ 	.short	0x0005
        /*0042*/ 	.short	0x0028
        /*0044*/ 	.byte	0x00, 0xf5, 0x21, 0x00


	//----- nvinfo : EIATTR_KPARAM_INFO
	.align		4
.L_533:
        /*0048*/ 	.byte	0x04, 0x17
        /*004a*/ 	.short	(.L_535 - .L_534)
.L_534:
        /*004c*/ 	.word	0x00000000
        /*0050*/ 	.short	0x0004
        /*0052*/ 	.short	0x0020
        /*0054*/ 	.byte	0x00, 0xf5, 0x21, 0x00


	//----- nvinfo : EIATTR_KPARAM_INFO
	.align		4
.L_535:
        /*0058*/ 	.byte	0x04, 0x17
        /*005a*/ 	.short	(.L_537 - .L_536)
.L_536:
        /*005c*/ 	.word	0x00000000
        /*0060*/ 	.short	0x0003
        /*0062*/ 	.short	0x0018
        /*0064*/ 	.byte	0x00, 0xf5, 0x21, 0x00


	//----- nvinfo : EIATTR_KPARAM_INFO
	.align		4
.L_537:
        /*0068*/ 	.byte	0x04, 0x17
        /*006a*/ 	.short	(.L_539 - .L_538)
.L_538:
        /*006c*/ 	.word	0x00000000
        /*0070*/ 	.short	0x0002
        /*0072*/ 	.short	0x0010
        /*0074*/ 	.byte	0x00, 0xf5, 0x21, 0x00


	//----- nvinfo : EIATTR_KPARAM_INFO
	.align		4
.L_539:
        /*0078*/ 	.byte	0x04, 0x17
        /*007a*/ 	.short	(.L_541 - .L_540)
.L_540:
        /*007c*/ 	.word	0x00000000
        /*0080*/ 	.short	0x0001
        /*0082*/ 	.short	0x0008
        /*0084*/ 	.byte	0x00, 0xf5, 0x21, 0x00


	//----- nvinfo : EIATTR_KPARAM_INFO
	.align		4
.L_541:
        /*0088*/ 	.byte	0x04, 0x17
        /*008a*/ 	.short	(.L_543 - .L_542)
.L_542:
        /*008c*/ 	.word	0x00000000
        /*0090*/ 	.short	0x0000
        /*0092*/ 	.short	0x0000
        /*0094*/ 	.byte	0x00, 0xf5, 0x21, 0x00


	//----- nvinfo : EIATTR_SPARSE_MMA_MASK
	.align		4
.L_543:
        /*0098*/ 	.byte	0x03, 0x50
        /*009a*/ 	.short	0x0000


	//----- nvinfo : EIATTR_MAXREG_COUNT
	.align		4
        /*009c*/ 	.byte	0x03, 0x1b
        /*009e*/ 	.short	0x00ff


	//----- nvinfo : EIATTR_NUM_BARRIERS
	.align		4
        /*00a0*/ 	.byte	0x02, 0x4c
        /*00a2*/ 	.byte	0x01
	.zero		1


	//----- nvinfo : EIATTR_MERCURY_ISA_VERSION
	.align		4
        /*00a4*/ 	.byte	0x03, 0x5f
        /*00a6*/ 	.short	0x0101


	//----- nvinfo : EIATTR_COOP_GROUP_MASK_REGIDS
	.align		4
        /*00a8*/ 	.byte	0x04, 0x29
        /*00aa*/ 	.short	(.L_545 - .L_544)


	//   ....[0]....
.L_544:
        /*00ac*/ 	.word	0xffffffff


	//   ....[1]....
        /*00b0*/ 	.word	0xffffffff


	//   ....[2]....
        /*00b4*/ 	.word	0xffffffff


	//   ....[3]....
        /*00b8*/ 	.word	0xffffffff


	//   ....[4]....
        /*00bc*/ 	.word	0xffffffff


	//   ....[5]....
        /*00c0*/ 	.word	0xffffffff


	//   ....[6]....
        /*00c4*/ 	.word	0xffffffff


	//   ....[7]....
        /*00c8*/ 	.word	0x05000004


	//   ....[8]....
        /*00cc*/ 	.word	0x05000004


	//----- nvinfo : EIATTR_COOP_GROUP_INSTR_OFFSETS
	.align		4
.L_545:
        /*00d0*/ 	.byte	0x04, 0x28
        /*00d2*/ 	.short	(.L_547 - .L_546)


	//   ....[0]....
.L_546:
        /*00d4*/ 	.word	0x00004c10


	//   ....[1]....
        /*00d8*/ 	.word	0x00004c70


	//   ....[2]....
        /*00dc*/ 	.word	0x00004c90


	//   ....[3]....
        /*00e0*/ 	.word	0x00004cb0


	//   ....[4]....
        /*00e4*/ 	.word	0x00004cd0


	//   ....[5]....
        /*00e8*/ 	.word	0x00004da0


	//   ....[6]....
        /*00ec*/ 	.word	0x00004dc0


	//   ....[7]....
        /*00f0*/ 	.word	0x00004fb0


	//   ....[8]....
        /*00f4*/ 	.word	0x00005020


	//----- nvinfo : EIATTR_VRC_CTA_INIT_COUNT
	.align		4
.L_547:
        /*00f8*/ 	.byte	0x02, 0x4a
	.zero		1
	.zero		1


	//----- nvinfo : EIATTR_EXIT_INSTR_OFFSETS
	.align		4
        /*00fc*/ 	.byte	0x04, 0x1c
        /*00fe*/ 	.short	(.L_549 - .L_548)


	//   ....[0]....
.L_548:
        /*0100*/ 	.word	0x00000090


	//   ....[1]....
        /*0104*/ 	.word	0x00004e70


	//   ....[2]....
        /*0108*/ 	.word	0x00004f60


	//----- nvinfo : EIATTR_MAX_THREADS
	.align		4
.L_549:
        /*010c*/ 	.byte	0x04, 0x05
        /*010e*/ 	.short	(.L_551 - .L_550)
.L_550:
        /*0110*/ 	.word	0x00000080
        /*0114*/ 	.word	0x00000001
        /*0118*/ 	.word	0x00000001


	//----- nvinfo : EIATTR_CRS_STACK_SIZE
	.align		4
.L_551:
        /*011c*/ 	.byte	0x04, 0x1e
        /*011e*/ 	.short	(.L_553 - .L_552)
.L_552:
        /*0120*/ 	.word	0x00000000


	//----- nvinfo : EIATTR_CBANK_PARAM_SIZE
	.align		4
.L_553:
        /*0124*/ 	.byte	0x03, 0x19
        /*0126*/ 	.short	0x0048


	//----- nvinfo : EIATTR_PARAM_CBANK
	.align		4
        /*0128*/ 	.byte	0x04, 0x0a
        /*012a*/ 	.short	(.L_555 - .L_554)
	.align		4
.L_554:
        /*012c*/ 	.word	index@(.nv.constant0._ZN18transformer_engine6detail50_GLOBAL__N__0b005ce5_17_cast_transpose_cu_f1c1739d29cast_transpose_general_kernelILm4ELm4Ef13__nv_fp8_e5m2EEvPKT1_PKfPT2_SA_S8_PfSB_mm)
        /*0130*/ 	.short	0x0380
        /*0132*/ 	.short	0x0048


	//----- nvinfo : EIATTR_SW_WAR
	.align		4
.L_555:
        /*0134*/ 	.byte	0x04, 0x36
        /*0136*/ 	.short	(.L_557 - .L_556)
.L_556:
        /*0138*/ 	.word	0x00000008
.L_557:


//--------------------- .nv.info._ZN18transformer_engine6detail50_GLOBAL__N__0b005ce5_17_cast_transpose_cu_f1c1739d29cast_transpose_general_kernelILm4ELm4Ef13__nv_bfloat16EEvPKT1_PKfPT2_SA_S8_PfSB_mm --------------------------
	.section	.nv.info._ZN18transformer_engine6detail50_GLOBAL__N__0b005ce5_17_cast_transpose_cu_f1c1739d29cast_transpose_general_kernelILm4ELm4Ef13__nv_bfloat16EEvPKT1_PKfPT2_SA_S8_PfSB_mm,"",@"SHT_CUDA_INFO"
	.sectionflags	@""
	.align	4


	//----- nvinfo : EIATTR_CUDA_API_VERSION
	.align		4
        /*0000*/ 	.byte	0x04, 0x37
        /*0002*/ 	.short	(.L_559 - .L_558)
.L_558:
        /*0004*/ 	.word	0x00000082


	//----- nvinfo : EIATTR_KPARAM_INFO
	.align		4
.L_559:
        /*0008*/ 	.byte	0x04, 0x17
        /*000a*/ 	.short	(.L_561 - .L_560)
.L_560:
        /*000c*/ 	.word	0x00000000
        /*0010*/ 	.short	0x0008
        /*0012*/ 	.short	0x0040
        /*0014*/ 	.byte	0x00, 0xf0, 0x21, 0x00


	//----- nvinfo : EIATTR_KPARAM_INFO
	.align		4
.L_561:
        /*0018*/ 	.byte	0x04, 0x17
        /*001a*/ 	.short	(.L_563 - .L_562)
.L_562:
        /*001c*/ 	.word	0x00000000
        /*0020*/ 	.short	0x0007
        /*0022*/ 	.short	0x0038
        /*0024*/ 	.byte	0x00, 0xf0, 0x21, 0x00


	//----- nvinfo : EIATTR_KPARAM_INFO
	.align		4
.L_563:
        /*0028*/ 	.byte	0x04, 0x17
        /*002a*/ 	.short	(.L_565 - .L_564)
.L_564:
        /*002c*/ 	.word	0x00000000
        /*0030*/ 	.short	0x0006
        /*0032*/ 	.short	0x0030
        /*0034*/ 	.byte	0x00, 0xf5, 0x21, 0x00


	//----- nvinfo : EIATTR_KPARAM_INFO
	.align		4
.L_565:
        /*0038*/ 	.byte	0x04, 0x17
        /*003a*/ 	.short	(.L_567 - .L_566)
.L_566:
        /*003c*/ 	.word	0x00000000
        /*0040*/ 	.short	0x0005
        /*0042*/ 	.short	0x0028
        /*0044*/ 	.byte	0x00, 0xf5, 0x21, 0x00


	//----- nvinfo : EIATTR_KPARAM_INFO
	.align		4
.L_567:
        /*0048*/ 	.byte	0x04, 0x17
        /*004a*/ 	.short	(.L_569 - .L_568)
.L_568:
        /*004c*/ 	.word	0x00000000
        /*0050*/ 	.short	0x0004
        /*0052*/ 	.short	0x0020
        /*0054*/ 	.byte	0x00, 0xf5, 0x21, 0x00


	//----- nvinfo : EIATTR_KPARAM_INFO
	.align		4
.L_569:
        /*0058*/ 	.byte	0x04, 0x17
        /*005a*/ 	.short	(.L_571 - .L_570)
.L_570:
        /*005c*/ 	.word	0x00000000
        /*0060*/ 	.short	0x0003
        /*0062*/ 	.short	0x0018
        /*0064*/ 	.byte	0x00, 0xf5, 0x21, 0x00


	//----- nvinfo : EIATTR_KPARAM_INFO
	.align		4
.L_571:
        /*0068*/ 	.byte	0x04, 0x17
        /*006a*/ 	.short	(.L_573 - .L_572)
.L_572:
        /*006c*/ 	.word	0x00000000
        /*0070*/ 	.short	0x0002
        /*0072*/ 	.short	0x0010
        /*0074*/ 	.byte	0x00, 0xf5, 0x21, 0x00


	//----- nvinfo : EIATTR_KPARAM_INFO
	.align		4
.L_573:
        /*0078*/ 	.byte	0x04, 0x17
        /*007a*/ 	.short	(.L_575 - .L_574)
.L_574:
        /*007c*/ 	.word	0x00000000
        /*0080*/ 	.short	0x0001
        /*0082*/ 	.short	0x0008
        /*0084*/ 	.byte	0x00, 0xf5, 0x21, 0x00


	//----- nvinfo : EIATTR_KPARAM_INFO
	.align		4
.L_575:
        /*0088*/ 	.byte	0x04, 0x17
        /*008a*/ 	.short	(.L_577 - .L_576)
.L_576:
        /*008c*/ 	.word	0x00000000
        /*0090*/ 	.short	0x0000
        /*0092*/ 	.short	0x0000
        /*0094*/ 	.byte	0x00, 0xf5, 0x21, 0x00


	//----- nvinfo : EIATTR_SPARSE_MMA_MASK
	.align		4
.L_577:
        /*0098*/ 	.byte	0x03, 0x50
        /*009a*/ 	.short	0x0000


	//----- nvinfo : EIATTR_MAXREG_COUNT
	.align		4
        /*009c*/ 	.byte	0x03, 0x1b
        /*009e*/ 	.short	0x00ff


	//----- nvinfo : EIATTR_NUM_BARRIERS
	.align		4
        /*00a0*/ 	.byte	0x02, 0x4c
        /*00a2*/ 	.byte	0x01
	.zero		1


	//----- nvinfo : EIATTR_MERCURY_ISA_VERSION
	.align		4
        /*00a4*/ 	.byte	0x03, 0x5f
        /*00a6*/ 	.short	0x0101


	//----- nvinfo : EIATTR_COOP_GROUP_MASK_REGIDS
	.align		4
        /*00a8*/ 	.byte	0x04, 0x29
        /*00aa*/ 	.short	(.L_579 - .L_578)


	//   ....[0]....
.L_578:
        /*00ac*/ 	.word	0xffffffff


	//   ....[1]....
        /*00b0*/ 	.word	0xffffffff


	//   ....[2]....
        /*00b4*/ 	.word	0xffffffff


	//   ....[3]....
        /*00b8*/ 	.word	0xffffffff


	//   ....[4]....
        /*00bc*/ 	.word	0xffffffff


	//   ....[5]....
        /*00c0*/ 	.word	0xffffffff


	//   ....[6]....
        /*00c4*/ 	.word	0xffffffff


	//   ....[7]....
        /*00c8*/ 	.word	0x05000004


	//   ....[8]....
        /*00cc*/ 	.word	0x05000004


	//----- nvinfo : EIATTR_COOP_GROUP_INSTR_OFFSETS
	.align		4
.L_579:
        /*00d0*/ 	.byte	0x04, 0x28
        /*00d2*/ 	.short	(.L_581 - .L_580)


	//   ....[0]....
.L_580:
        /*00d4*/ 	.word	0x00002a10


	//   ....[1]....
        /*00d8*/ 	.word	0x00002a70


	//   ....[2]....
        /*00dc*/ 	.word	0x00002a90


	//   ....[3]....
        /*00e0*/ 	.word	0x00002ab0


	//   ....[4]....
        /*00e4*/ 	.word	0x00002ad0


	//   ....[5]....
        /*00e8*/ 	.word	0x00002ba0


	//   ....[6]....
        /*00ec*/ 	.word	0x00002bc0


	//   ....[7]....
        /*00f0*/ 	.word	0x00002dc0


	//   ....[8]....
        /*00f4*/ 	.word	0x00002e30


	//----- nvinfo : EIATTR_VRC_CTA_INIT_COUNT
	.align		4
.L_581:
        /*00f8*/ 	.byte	0x02, 0x4a
	.zero		1
	.zero		1


	//----- nvinfo : EIATTR_EXIT_INSTR_OFFSETS
	.align		4
        /*00fc*/ 	.byte	0x04, 0x1c
        /*00fe*/ 	.short	(.L_583 - .L_582)


	//   ....[0]....
.L_582:
        /*0100*/ 	.word	0x00000090


	//   ....[1]....
        /*0104*/ 	.word	0x00002c70


	//   ....[2]....
        /*0108*/ 	.word	0x00002d70


	//----- nvinfo : EIATTR_MAX_THREADS
	.align		4
.L_583:
        /*010c*/ 	.byte	0x04, 0x05
        /*010e*/ 	.short	(.L_585 - .L_584)
.L_584:
        /*0110*/ 	.word	0x00000080
        /*0114*/ 	.word	0x00000001
        /*0118*/ 	.word	0x00000001


	//----- nvinfo : EIATTR_CRS_STACK_SIZE
	.align		4
.L_585:
        /*011c*/ 	.byte	0x04, 0x1e
        /*011e*/ 	.short	(.L_587 - .L_586)
.L_586:
        /*0120*/ 	.word	0x00000000


	//----- nvinfo : EIATTR_CBANK_PARAM_SIZE
	.align		4
.L_587:
        /*0124*/ 	.byte	0x03, 0x19
        /*0126*/ 	.short	0x0048


	//----- nvinfo : EIATTR_PARAM_CBANK
	.align		4
        /*0128*/ 	.byte	0x04, 0x0a
        /*012a*/ 	.short	(.L_589 - .L_588)
	.align		4
.L_588:
        /*012c*/ 	.word	index@(.nv.constant0._ZN18transformer_engine6detail50_GLOBAL__N__0b005ce5_17_cast_transpose_cu_f1c1739d29cast_transpose_general_kernelILm4ELm4Ef13__nv_bfloat16EEvPKT1_PKfPT2_SA_S8_PfSB_mm)
        /*0130*/ 	.short	0x0380
        /*0132*/ 	.short	0x0048


	//----- nvinfo : EIATTR_SW_WAR
	.align		4
.L_589:
        /*0134*/ 	.byte	0x04, 0x36
        /*0136*/ 	.short	(.L_591 - .L_590)
.L_590:
        /*0138*/ 	.word	0x00000008
.L_591:


//--------------------- .nv.info._ZN18transformer_engine6detail50_GLOBAL__N__0b005ce5_17_cast_transpose_cu_f1c1739d29cast_transpose_general_kernelILm4ELm4Ef6__halfEEvPKT1_PKfPT2_SA_S8_PfSB_mm --------------------------
	.section	.nv.info._ZN18transformer_engine6detail50_GLOBAL__N__0b005ce5_17_cast_transpose_cu_f1c1739d29cast_transpose_general_kernelILm4ELm4Ef6__halfEEvPKT1_PKfPT2_SA_S8_PfSB_mm,"",@"SHT_CUDA_INFO"
	.sectionflags	@""
	.align	4


	//----- nvinfo : EIATTR_CUDA_API_VERSION
	.align		4
        /*0000*/ 	.byte	0x04, 0x37
        /*0002*/ 	.short	(.L_593 - .L_592)
.L_592:
        /*0004*/ 	.word	0x00000082


	//----- nvinfo : EIATTR_KPARAM_INFO
	.align		4
.L_593:
        /*0008*/ 	.byte	0x04, 0x17
        /*000a*/ 	.short	(.L_595 - .L_594)
.L_594:
        /*000c*/ 	.word	0x00000000
        /*0010*/ 	.short	0x0008
        /*0012*/ 	.short	0x0040
        /*0014*/ 	.byte	0x00, 0xf0, 0x21, 0x00


	//----- nvinfo : EIATTR_KPARAM_INFO
	.align		4
.L_595:
        /*0018*/ 	.byte	0x04, 0x17
        /*001a*/ 	.short	(.L_597 - .L_596)
.L_596:
        /*001c*/ 	.word	0x00000000
        /*0020*/ 	.short	0x0007
        /*0022*/ 	.short	0x0038
        /*0024*/ 	.byte	0x00, 0xf0, 0x21, 0x00


	//----- nvinfo : EIATTR_KPARAM_INFO
	.align		4
.L_597:
        /*0028*/ 	.byte	0x04, 0x17
        /*002a*/ 	.short	(.L_599 - .L_598)
.L_598:
        /*002c*/ 	.word	0x00000000
        /*0030*/ 	.short	0x0006
        /*0032*/ 	.short	0x0030
        /*0034*/ 	.byte	0x00, 0xf5, 0x21, 0x00


	//----- nvinfo : EIATTR_KPARAM_INFO
	.align		4
.L_599:
        /*0038*/ 	.byte	0x04, 0x17
        /*003a*/ 	.short	(.L_601 - .L_600)
.L_600:
        /*003c*/ 	.word	0x00000000
        /*0040*/ 	.short	0x0005
        /*0042*/ 	.short	0x0028
        /*0044*/ 	.byte	0x00, 0xf5, 0x21, 0x00


	//----- nvinfo : EIATTR_KPARAM_INFO
	.align		4
.L_601:
        /*0048*/ 	.byte	0x04, 0x17
        /*004a*/ 	.short	(.L_603 - .L_602)
.L_602:
        /*004c*/ 	.word	0x00000000
        /*0050*/ 	.short	0x0004
        /*0052*/ 	.short	0x0020
        /*0054*/ 	.byte	0x00, 0xf5, 0x21, 0x00


	//----- nvinfo : EIATTR_KPARAM_INFO
	.align		4
.L_603:
        /*0058*/ 	.byte	0x04, 0x17
        /*005a*/ 	.short	(.L_605 - .L_604)
.L_604:
        /*005c*/ 	.word	0x00000000
        /*0060*/ 	.short	0x0003
        /*0062*/ 	.short	0x0018
        /*0064*/ 	.byte	0x00, 0xf5, 0x21, 0x00


	//----- nvinfo : EIATTR_KPARAM_INFO
	.align		4
.L_605:
        /*0068*/ 	.byte	0x04, 0x17
        /*006a*/ 	.short	(.L_607 - .L_606)
.L_606:
        /*006c*/ 	.word	0x00000000
        /*0070*/ 	.short	0x0002
        /*0072*/ 	.short	0x0010
        /*0074*/ 	.byte	0x00, 0xf5, 0x21, 0x00


	//----- nvinfo : EIATTR_KPARAM_INFO
	.align		4
.L_607:
        /*0078*/ 	.byte	0x04, 0x17
        /*007a*/ 	.short	(.L_609 - .L_608)
.L_608:
        /*007c*/ 	.word	0x00000000
        /*0080*/ 	.short	0x0001
        /*0082*/ 	.short	0x0008
        /*0084*/ 	.byte	0x00, 0xf5, 0x21, 0x00


	//----- nvinfo : EIATTR_KPARAM_INFO
	.align		4
.L_609:
        /*0088*/ 	.byte	0x04, 0x17
        /*008a*/ 	.short	(.L_611 - .L_610)
.L_610:
        /*008c*/ 	.word	0x00000000
        /*0090*/ 	.short	0x0000
        /*0092*/ 	.short	0x0000
        /*0094*/ 	.byte	0x00, 0xf5, 0x21, 0x00


	//----- nvinfo : EIATTR_SPARSE_MMA_MASK
	.align		4
.L_611:
        /*0098*/ 	.byte	0x03, 0x50
        /*009a*/ 	.short	0x0000


	//----- nvinfo : EIATTR_MAXREG_COUNT
	.align		4
        /*009c*/ 	.byte	0x03, 0x1b
        /*009e*/ 	.short	0x00ff


	//----- nvinfo : EIATTR_NUM_BARRIERS
	.align		4
        /*00a0*/ 	.byte	0x02, 0x4c
        /*00a2*/ 	.byte	0x01
	.zero		1


	//----- nvinfo : EIATTR_MERCURY_ISA_VERSION
	.align		4
        /*00a4*/ 	.byte	0x03, 0x5f
        /*00a6*/ 	.short	0x0101


	//----- nvinfo : EIATTR_COOP_GROUP_MASK_REGIDS
	.align		4
        /*00a8*/ 	.byte	0x04, 0x29
        /*00aa*/ 	.short	(.L_613 - .L_612)


	//   ....[0]....
.L_612:
        /*00ac*/ 	.word	0xffffffff


	//   ....[1]....
        /*00b0*/ 	.word	0xffffffff


	//   ....[2]....
        /*00b4*/ 	.word	0xffffffff


	//   ....[3]....
        /*00b8*/ 	.word	0xffffffff


	//   ....[4]....
        /*00bc*/ 	.word	0xffffffff


	//   ....[5]....
        /*00c0*/ 	.word	0xffffffff


	//   ....[6]....
        /*00c4*/ 	.word	0xffffffff


	//   ....[7]....
        /*00c8*/ 	.word	0x05000004


	//   ....[8]....
        /*00cc*/ 	.word	0x05000004


	//----- nvinfo : EIATTR_COOP_GROUP_INSTR_OFFSETS
	.align		4
.L_613:
        /*00d0*/ 	.byte	0x04, 0x28
        /*00d2*/ 	.short	(.L_615 - .L_614)


	//   ....[0]....
.L_614:
        /*00d4*/ 	.word	0x00002a10


	//   ....[1]....
        /*00d8*/ 	.word	0x00002a70


	//   ....[2]....
        /*00dc*/ 	.word	0x00002a90


	//   ....[3]....
        /*00e0*/ 	.word	0x00002ab0


	//   ....[4]....
        /*00e4*/ 	.word	0x00002ad0


	//   ....[5]....
        /*00e8*/ 	.word	0x00002ba0


	//   ....[6]....
        /*00ec*/ 	.word	0x00002bc0


	//   ....[7]....
        /*00f0*/ 	.word	0x00002dc0


	//   ....[8]....
        /*00f4*/ 	.word	0x00002e30


	//----- nvinfo : EIATTR_VRC_CTA_INIT_COUNT
	.align		4
.L_615:
        /*00f8*/ 	.byte	0x02, 0x4a
	.zero		1
	.zero		1


	//----- nvinfo : EIATTR_EXIT_INSTR_OFFSETS
	.align		4
        /*00fc*/ 	.byte	0x04, 0x1c
        /*00fe*/ 	.short	(.L_617 - .L_616)


	//   ....[0]....
.L_616:
        /*0100*/ 	.word	0x00000090


	//   ....[1]....
        /*0104*/ 	.word	0x00002c70


	//   ....[2]....
        /*0108*/ 	.word	0x00002d70


	//----- nvinfo : EIATTR_MAX_THREADS
	.align		4
.L_617:
        /*010c*/ 	.byte	0x04, 0x05
        /*010e*/ 	.short	(.L_619 - .L_618)
.L_618:
        /*0110*/ 	.word	0x00000080
        /*0114*/ 	.word	0x00000001
        /*0118*/ 	.word	0x00000001


	//----- nvinfo : EIATTR_CRS_STACK_SIZE
	.align		4
.L_619:
        /*011c*/ 	.byte	0x04, 0x1e
        /*011e*/ 	.short	(.L_621 - .L_620)
.L_620:
        /*0120*/ 	.word	0x00000000


	//----- nvinfo : EIATTR_CBANK_PARAM_SIZE
	.align		4
.L_621:
        /*0124*/ 	.byte	0x03, 0x19
        /*0126*/ 	.short	0x0048


	//----- nvinfo : EIATTR_PARAM_CBANK
	.align		4
        /*0128*/ 	.byte	0x04, 0x0a
        /*012a*/ 	.short	(.L_623 - .L_622)
	.align		4
.L_622:
        /*012c*/ 	.word	index@(.nv.constant0._ZN18transformer_engine6detail50_GLOBAL__N__0b005ce5_17_cast_transpose_cu_f1c1739d29cast_transpose_general_kernelILm4ELm4Ef6__halfEEvPKT1_PKfPT2_SA_S8_PfSB_mm)
        /*0130*/ 	.short	0x0380
        /*0132*/ 	.short	0x0048


	//----- nvinfo : EIATTR_SW_WAR
	.align		4
.L_623:
        /*0134*/ 	.byte	0x04, 0x36
        /*0136*/ 	.short	(.L_625 - .L_624)
.L_624:
        /*0138*/ 	.word	0x00000008
.L_625:


//--------------------- .nv.info._ZN18transformer_engine6detail50_GLOBAL__N__0b005ce5_17_cast_transpose_cu_f1c1739d29cast_transpose_general_kernelILm4ELm4EffEEvPKT1_PKfPT2_S9_S7_PfSA_mm --------------------------
	.section	.nv.info._ZN18transformer_engine6detail50_GLOBAL__N__0b005ce5_17_cast_transpose_cu_f1c1739d29cast_transpose_general_kernelILm4ELm4EffEEvPKT1_PKfPT2_S9_S7_PfSA_mm,"",@"SHT_CUDA_INFO"
	.sectionflags	@""
	.align	4


	//----- nvinfo : EIATTR_CUDA_API_VERSION
	.align		4
        /*0000*/ 	.byte	0x04, 0x37
        /*0002*/ 	.short	(.L_627 - .L_626)
.L_626:
        /*0004*/ 	.word	0x00000082


	//----- nvinfo : EIATTR_KPARAM_INFO
	.align		4
.L_627:
        /*0008*/ 	.byte	0x04, 0x17
        /*000a*/ 	.short	(.L_629 - .L_628)
.L_628:
        /*000c*/ 	.word	0x00000000
        /*0010*/ 	.short	0x0008
        /*0012*/ 	.short	0x0040
        /*0014*/ 	.byte	0x00, 0xf0, 0x21, 0x00


	//----- nvinfo : EIATTR_KPARAM_INFO
	.align		4
.L_629:
        /*0018*/ 	.byte	0x04, 0x17
        /*001a*/ 	.short	(.L_631 - .L_630)
.L_630:
        /*001c*/ 	.word	0x00000000
        /*0020*/ 	.short	0x0007
        /*0022*/ 	.short	0x0038
        /*0024*/ 	.byte	0x00, 0xf0, 0x21, 0x00


	//----- nvinfo : EIATTR_KPARAM_INFO
	.align		4
.L_631:
        /*0028*/ 	.byte	0x04, 0x17
        /*002a*/ 	.short	(.L_633 - .L_632)
.L_632:
        /*002c*/ 	.word	0x00000000
        /*0030*/ 	.short	0x0006
        /*0032*/ 	.short	0x0030
        /*0034*/ 	.byte	0x00, 0xf5, 0x21, 0x00


	//----- nvinfo : EIATTR_KPARAM_INFO
	.align		4
.L_633:
        /*0038*/ 	.byte	0x04, 0x17
        /*003a*/ 	.short	(.L_635 - .L_634)
.L_634:
        /*003c*/ 	.word	0x00000000
        /*0040*/ 	.short	0x0005
        /*0042*/ 	.short	0x0028
        /*0044*/ 	.byte	0x00, 0xf5, 0x21, 0x00


	//----- nvinfo : EIATTR_KPARAM_INFO
	.align		4
.L_635:
        /*0048*/ 	.byte	0x04, 0x17
        /*004a*/ 	.short	(.L_637 - .L_636)
.L_636:
        /*004c*/ 	.word	0x00000000
        /*0050*/ 	.short	0x0004
        /*0052*/ 	.short	0x0020
        /*0054*/ 	.byte	0x00, 0xf5, 0x21, 0x00


	//----- nvinfo : EIATTR_KPARAM_INFO
	.align		4
.L_637:
        /*0058*/ 	.byte	0x04, 0x17
        /*005a*/ 	.short	(.L_639 - .L_638)
.L_638:
        /*005c*/ 	.word	0x00000000
        /*0060*/ 	.short	0x0003
        /*0062*/ 	.short	0x0018
        /*0064*/ 	.byte	0x00, 0xf5, 0x21, 0x00


	//----- nvinfo : EIATTR_KPARAM_INFO
	.align		4
.L_639:
        /*0068*/ 	.byte	0x04, 0x17
        /*006a*/ 	.short	(.L_641 - .L_640)
.L_640:
        /*006c*/ 	.word	0x00000000
        /*0070*/ 	.short	0x0002
        /*0072*/ 	.short	0x0010
        /*0074*/ 	.byte	0x00, 0xf5, 0x21, 0x00


	//----- nvinfo : EIATTR_KPARAM_INFO
	.align		4
.L_641:
        /*0078*/ 	.byte	0x04, 0x17
        /*007a*/ 	.short	(.L_643 - .L_642)
.L_642:
        /*007c*/ 	.word	0x00000000
        /*0080*/ 	.short	0x0001
        /*0082*/ 	.short	0x0008
        /*0084*/ 	.byte	0x00, 0xf5, 0x21, 0x00


	//----- nvinfo : EIATTR_KPARAM_INFO
	.align		4
.L_643:
        /*0088*/ 	.byte	0x04, 0x17
        /*008a*/ 	.short	(.L_645 - .L_644)
.L_644:
        /*008c*/ 	.word	0x00000000
        /*0090*/ 	.short	0x0000
        /*0092*/ 	.short	0x0000
        /*0094*/ 	.byte	0x00, 0xf5, 0x21, 0x00


	//----- nvinfo : EIATTR_SPARSE_MMA_MASK
	.align		4
.L_645:
        /*0098*/ 	.byte	0x03, 0x50
        /*009a*/ 	.short	0x0000


	//----- nvinfo : EIATTR_MAXREG_COUNT
	.align		4
        /*009c*/ 	.byte	0x03, 0x1b
        /*009e*/ 	.short	0x00ff


	//----- nvinfo : EIATTR_NUM_BARRIERS
	.align		4
        /*00a0*/ 	.byte	0x02, 0x4c
        /*00a2*/ 	.byte	0x01
	.zero		1


	//----- nvinfo : EIATTR_MERCURY_ISA_VERSION
	.align		4
        /*00a4*/ 	.byte	0x03, 0x5f
        /*00a6*/ 	.short	0x0101


	//----- nvinfo : EIATTR_COOP_GROUP_MASK_REGIDS
	.align		4
        /*00a8*/ 	.byte	0x04, 0x29
        /*00aa*/ 	.short	(.L_647 - .L_646)


	//   ....[0]....
.L_646:
        /*00ac*/ 	.word	0xffffffff


	//   ....[1]....
        /*00b0*/ 	.word	0xffffffff


	//   ....[2]....
        /*00b4*/ 	.word	0xffffffff


	//   ....[3]....
        /*00b8*/ 	.word	0xffffffff


	//   ....[4]....
        /*00bc*/ 	.word	0xffffffff


	//   ....[5]....
        /*00c0*/ 	.word	0xffffffff


	//   ....[6]....
        /*00c4*/ 	.word	0xffffffff


	//   ....[7]....
        /*00c8*/ 	.word	0x05000004


	//   ....[8]....
        /*00cc*/ 	.word	0x05000004


	//----- nvinfo : EIATTR_COOP_GROUP_INSTR_OFFSETS
	.align		4
.L_647:
        /*00d0*/ 	.byte	0x04, 0x28
        /*00d2*/ 	.short	(.L_649 - .L_648)


	//   ....[0]....
.L_648:
        /*00d4*/ 	.word	0x00001a00


	//   ....[1]....
        /*00d8*/ 	.word	0x00001a60


	//   ....[2]....
        /*00dc*/ 	.word	0x00001a80


	//   ....[3]....
        /*00e0*/ 	.word	0x00001aa0


	//   ....[4]....
        /*00e4*/ 	.word	0x00001ac0


	//   ....[5]....
        /*00e8*/ 	.word	0x00001b90


	//   ....[6]....
        /*00ec*/ 	.word	0x00001bb0


	//   ....[7]....
        /*00f0*/ 	.word	0x00001da0


	//   ....[8]....
        /*00f4*/ 	.word	0x00001e10


	//----- nvinfo : EIATTR_VRC_CTA_INIT_COUNT
	.align		4
.L_649:
        /*00f8*/ 	.byte	0x02, 0x4a
	.zero		1
	.zero		1


	//----- nvinfo : EIATTR_EXIT_INSTR_OFFSETS
	.align		4
        /*00fc*/ 	.byte	0x04, 0x1c
        /*00fe*/ 	.short	(.L_651 - .L_650)


	//   ....[0]....
.L_650:
        /*0100*/ 	.word	0x00000090


	//   ....[1]....
        /*0104*/ 	.word	0x00001c60


	//   ....[2]....
        /*0108*/ 	.word	0x00001d50


	//----- nvinfo : EIATTR_MAX_THREADS
	.align		4
.L_651:
        /*010c*/ 	.byte	0x04, 0x05
        /*010e*/ 	.short	(.L_653 - .L_652)
.L_652:
        /*0110*/ 	.word	0x00000080
        /*0114*/ 	.word	0x00000001
        /*0118*/ 	.word	0x00000001


	//----- nvinfo : EIATTR_CRS_STACK_SIZE
	.align		4
.L_653:
        /*011c*/ 	.byte	0x04, 0x1e
        /*011e*/ 	.short	(.L_655 - .L_654)
.L_654:
        /*0120*/ 	.word	0x00000000


	//----- nvinfo : EIATTR_CBANK_PARAM_SIZE
	.align		4
.L_655:
        /*0124*/ 	.byte	0x03, 0x19
        /*0126*/ 	.short	0x0048


	//----- nvinfo : EIATTR_PARAM_CBANK
	.align		4
        /*0128*/ 	.byte	0x04, 0x0a
        /*012a*/ 	.short	(.L_657 - .L_656)
	.align		4
.L_656:
        /*012c*/ 	.word	index@(.nv.constant0._ZN18transformer_engine6detail50_GLOBAL__N__0b005ce5_17_cast_transpose_cu_f1c1739d29cast_transpose_general_kernelILm4ELm4EffEEvPKT1_PKfPT2_S9_S7_PfSA_mm)
        /*0130*/ 	.short	0x0380
        /*0132*/ 	.short	0x0048


	//----- nvinfo : EIATTR_SW_WAR
	.align		4
.L_657:
        /*0134*/ 	.byte	0x04, 0x36
        /*0136*/ 	.short	(.L_659 - .L_658)
.L_658:
        /*0138*/ 	.word	0x00000008
.L_659:


//--------------------- .nv.callgraph             --------------------------
	.section	.nv.callgraph,"",@"SHT_CUDA_CALLGRAPH"
	.align	4
	.sectionentsize	8
	.align		4
        /*0000*/ 	.word	0x00000000
	.align		4
        /*0004*/ 	.word	0xffffffff
	.align		4
        /*0008*/ 	.word	0x00000000
	.align		4
        /*000c*/ 	.word	0xfffffffe
	.align		4
        /*0010*/ 	.word	0x00000000
	.align		4
        /*0014*/ 	.word	0xfffffffd
	.align		4
        /*0018*/ 	.word	0x00000000
	.align		4
        /*001c*/ 	.word	0xfffffffc


//--------------------- .text._ZN18transformer_engine6detail50_GLOBAL__N__0b005ce5_17_cast_transpose_cu_f1c1739d29cast_transpose_general_kernelILm4ELm4E13__nv_bfloat1613__nv_fp8_e4m3EEvPKT1_PKfPT2_SB_S9_PfSC_mm --------------------------
	.section	.text._ZN18transformer_engine6detail50_GLOBAL__N__0b005ce5_17_cast_transpose_cu_f1c1739d29cast_transpose_general_kernelILm4ELm4E13__nv_bfloat1613__nv_fp8_e4m3EEvPKT1_PKfPT2_SB_S9_PfSC_mm,"ax",@progbits
	.align	128
.text._ZN18transformer_engine6detail50_GLOBAL__N__0b005ce5_17_cast_transpose_cu_f1c1739d29cast_transpose_general_kernelILm4ELm4E13__nv_bfloat1613__nv_fp8_e4m3EEvPKT1_PKfPT2_SB_S9_PfSC_mm:
        .type           _ZN18transformer_engine6detail50_GLOBAL__N__0b005ce5_17_cast_transpose_cu_f1c1739d29cast_transpose_general_kernelILm4ELm4E13__nv_bfloat1613__nv_fp8_e4m3EEvPKT1_PKfPT2_SB_S9_PfSC_mm,@function
        .size           _ZN18transformer_engine6detail50_GLOBAL__N__0b005ce5_17_cast_transpose_cu_f1c1739d29cast_transpose_general_kernelILm4ELm4E13__nv_bfloat1613__nv_fp8_e4m3EEvPKT1_PKfPT2_SB_S9_PfSC_mm,(.L_x_1137 - _ZN18transformer_engine6detail50_GLOBAL__N__0b005ce5_17_cast_transpose_cu_f1c1739d29cast_transpose_general_kernelILm4ELm4E13__nv_bfloat1613__nv_fp8_e4m3EEvPKT1_PKfPT2_SB_S9_PfSC_mm)
        .other          _ZN18transformer_engine6detail50_GLOBAL__N__0b005ce5_17_cast_transpose_cu_f1c1739d29cast_transpose_general_kernelILm4ELm4E13__nv_bfloat1613__nv_fp8_e4m3EEvPKT1_PKfPT2_SB_S9_PfSC_mm,@"STO_CUDA_ENTRY STV_DEFAULT"
_ZN18transformer_engine6detail50_GLOBAL__N__0b005ce5_17_cast_transpose_cu_f1c1739d29cast_transpose_general_kernelILm4ELm4E13__nv_bfloat1613__nv_fp8_e4m3EEvPKT1_PKfPT2_SB_S9_PfSC_mm:
[----:B------:R-:W-:Y:S01]  /*0000*/  LDC R1, c[0x0][0x37c] ;  /* 0x0000df00ff017b82 */ /* 0x000fe20000000800 */
[----:B------:R-:W0:Y:S01]  /*0010*/  LDCU.64 UR4, c[0x0][0x388] ;  /* 0x00007100ff0477ac */ /* 0x000e220008000a00 */
[----:B------:R-:W1:Y:S01]  /*0020*/  LDCU.64 UR14, c[0x0][0x358] ;  /* 0x00006b00ff0e77ac */ /* 0x000e620008000a00 */
[----:B0-----:R-:W-:-:S04]  /*0030*/  UISETP.NE.U32.AND UP0, UPT, UR4, URZ, UPT ;  /* 0x000000ff0400728c */ /* 0x001fc8000bf05070 */
[----:B------:R-:W-:-:S09]  /*0040*/  UISETP.NE.AND.EX UP0, UPT, UR5, URZ, UPT, UP0 ;  /* 0x000000ff0500728c */ /* 0x000fd2000bf05300 */
[----:B-1----:R-:W-:Y:S05]  /*0050*/  BRA.U !UP0, `(.L_x_0) ;  /* 0x0000000108107547 */ /* 0x002fea000b800000 */
[----:B------:R-:W0:Y:S02]  /*0060*/  LDC.64 R2, c[0x0][0x388] ;  /* 0x0000e200ff027b82 */ /* 0x000e240000000a00 */
[----:B0-----:R-:W2:Y:S02]  /*0070*/  LDG.E.CONSTANT R2, desc[UR14][R2.64] ;  /* 0x0000000e02027981 */ /* 0x001ea4000c1e9900 */
[----:B--2---:R-:W-:-:S13]  /*0080*/  FSETP.NEU.AND P0, PT, R2, 1, PT ;  /* 0x3f8000000200780b */ /* 0x004fda0003f0d000 */
[----:B------:R-:W-:Y:S05]  /*0090*/  @!P0 EXIT ;  /* 0x000000000000894d */ /* 0x000fea0003800000 */
.L_x_0:
[----:B------:R-:W0:Y:S01]  /*00a0*/  LDCU.64 UR4, c[0x0][0x3c0] ;  /* 0x00007800ff0477ac */ /* 0x000e220008000a00 */
[----:B------:R-:W1:Y:S01]  /*00b0*/  S2R R0, SR_TID.X ;  /* 0x0000000000007919 */ /* 0x000e620000002100 */
[----:B------:R-:W2:Y:S01]  /*00c0*/  S2UR UR7, SR_CTAID.X ;  /* 0x00000000000779c3 */ /* 0x000ea20000002500 */
[----:B0-----:R-:W-:-:S04]  /*00d0*/  UIADD3 UR6, UP0, UPT, UR4, 0x7f, URZ ;  /* 0x0000007f04067890 */ /* 0x001fc8000ff1e0ff */
[----:B------:R-:W-:-:S04]  /*00e0*/  UIADD3.X UR4, UPT, UPT, URZ, UR5, URZ, UP0, !UPT ;  /* 0x00000005ff047290 */ /* 0x000fc800087fe4ff */
[----:B------:R-:W-:Y:S02]  /*00f0*/  USHF.R.U32.HI UR9, URZ, 0x7, UR4 ;  /* 0x00000007ff097899 */ /* 0x000fe40008011604 */
[----:B------:R-:W-:Y:S02]  /*0100*/  USHF.R.U64 UR6, UR6, 0x7, UR4 ;  /* 0x0000000706067899 */ /* 0x000fe40008001204 */
[----:B------:R-:W-:Y:S01]  /*0110*/  ULOP3.LUT UP0, URZ, UR9, 0x1ffffff, URZ, 0xc0, !UPT ;  /* 0x01ffffff09ff7892 */ /* 0x000fe2000f80c0ff */
[C---:B-1----:R-:W-:Y:S02]  /*0120*/  LOP3.LUT R6, R0.reuse, 0x1f, RZ, 0xc0, !PT ;  /* 0x0000001f00067812 */ /* 0x042fe400078ec0ff */
[----:B------:R-:W-:-:S06]  /*0130*/  SHF.R.U64 R5, R0, 0x5, RZ ;  /* 0x0000000500057819 */ /* 0x000fcc00000012ff */
[----:B--2---:R-:W-:Y:S05]  /*0140*/  BRA.U UP0, `(.L_x_1) ;  /* 0x0000000100647547 */ /* 0x004fea000b800000 */
[----:B------:R-:W0:Y:S01]  /*0150*/  I2F.U32.RP R0, UR6 ;  /* 0x0000000600007d06 */ /* 0x000e220008209000 */
[----:B------:R-:W-:Y:S01]  /*0160*/  UMOV UR4, URZ ;  /* 0x000000ff00047c82 */ /* 0x000fe20008000000 */
[----:B------:R-:W-:-:S06]  /*0170*/  UISETP.NE.U32.AND UP2, UPT, UR6, URZ, UPT ;  /* 0x000000ff0600728c */ /* 0x000fcc000bf45070 */
[----:B0-----:R-:W0:Y:S02]  /*0180*/  MUFU.RCP R0, R0 ;  /* 0x0000000000007308 */ /* 0x001e240000001000 */
[----:B0-----:R-:W-:-:S06]  /*0190*/  VIADD R2, R0, 0xffffffe ;  /* 0x0ffffffe00027836 */ /* 0x001fcc0000000000 */
[----:B------:R-:W0:Y:S02]  /*01a0*/  F2I.FTZ.U32.TRUNC.NTZ R2, R2 ;  /* 0x0000000200027305 */ /* 0x000e24000021f000 */
[----:B0-----:R-:W-:-:S13]  /*01b0*/  R2UR UR5, R2 ;  /* 0x00000000020572ca */ /* 0x001fda00000e0000 */
[----:B------:R-:W-:-:S04]  /*01c0*/  UIADD3 UR8, UPT, UPT, URZ, -UR5, URZ ;  /* 0x80000005ff087290 */ /* 0x000fc8000fffe0ff */
[----:B------:R-:W-:-:S04]  /*01d0*/  UIMAD UR8, UR8, UR6, URZ ;  /* 0x00000006080872a4 */ /* 0x000fc8000f8e02ff */
[----:B------:R-:W-:-:S04]  /*01e0*/  UIMAD.WIDE.U32 UR4, UR5, UR8, UR4 ;  /* 0x00000008050472a5 */ /* 0x000fc8000f8e0004 */
[----:B------:R-:W-:-:S07]  /*01f0*/  UIMAD.WIDE.U32 UR4, UR5, UR7, URZ ;  /* 0x00000007050472a5 */ /* 0x000fce000f8e00ff */
[----:B------:R-:W-:Y:S02]  /*0200*/  UMOV UR4, UR5 ;  /* 0x0000000500047c82 */ /* 0x000fe40008000000 */
[----:B------:R-:W-:-:S04]  /*0210*/  UIADD3 UR5, UPT, UPT, -UR4, URZ, URZ ;  /* 0x000000ff04057290 */ /* 0x000fc8000fffe1ff */
[----:B------:R-:W-:-:S04]  /*0220*/  UIMAD UR5, UR6, UR5, UR7 ;  /* 0x00000005060572a4 */ /* 0x000fc8000f8e0207 */
[----:B------:R-:W-:-:S11]  /*0230*/  UISETP.GE.U32.AND UP0, UPT, UR5, UR6, UPT ;  /* 0x000000060500728c */ /* 0x000fd6000bf06070 */
[----:B------:R-:W-:Y:S02]  /*0240*/  @UP0 UIADD3 UR5, UPT, UPT, UR5, -UR6, URZ ;  /* 0x8000000605050290 */ /* 0x000fe4000fffe0ff */
[----:B------:R-:W-:Y:S02]  /*0250*/  @UP0 UIADD3 UR4, UPT, UPT, UR4, 0x1, URZ ;  /* 0x0000000104040890 */ /* 0x000fe4000fffe0ff */
[----:B------:R-:W-:-:S03]  /*0260*/  UISETP.GE.U32.AND UP1, UPT, UR5, UR6, UPT ;  /* 0x000000060500728c */ /* 0x000fc6000bf26070 */
[----:B------:R-:W-:-:S08]  /*0270*/  UMOV UR5, URZ ;  /* 0x000000ff00057c82 */ /* 0x000fd00008000000 */
[----:B------:R-:W-:Y:S02]  /*0280*/  @UP1 UIADD3 UR4, UPT, UPT, UR4, 0x1, URZ ;  /* 0x0000000104041890 */ /* 0x000fe4000fffe0ff */
[----:B------:R-:W-:-:S04]  /*0290*/  @!UP2 ULOP3.LUT UR4, URZ, UR6, URZ, 0x33, !UPT ;  /* 0x00000006ff04a292 */ /* 0x000fc8000f8e33ff */
[----:B------:R-:W-:-:S04]  /*02a0*/  UIADD3 UR9, UPT, UPT, -UR4, URZ, URZ ;  /* 0x000000ff04097290 */ /* 0x000fc8000fffe1ff */
[----:B------:R-:W-:-:S03]  /*02b0*/  UIMAD UR9, UR6, UR9, UR7 ;  /* 0x00000009060972a4 */ /* 0x000fc6000f8e0207 */
[----:B------:R-:W-:Y:S01]  /*02c0*/  UMOV UR6, URZ ;  /* 0x000000ff00067c82 */ /* 0x000fe20008000000 */
[----:B------:R-:W-:Y:S08]  /*02d0*/  BRA `(.L_x_2) ;  /* 0x0000000000347947 */ /* 0x000ff00003800000 */
.L_x_1:
[----:B------:R-:W-:-:S07]  /*02e0*/  MOV R4, 0x300 ;  /* 0x0000030000047802 */ /* 0x000fce0000000f00 */
[----:B------:R-:W-:Y:S05]  /*02f0*/  CALL.REL.NOINC `($__internal_0_$__cuda_sm20_div_u64) ;  /* 0x0000008000f87944 */ /* 0x000fea0003c00000 */
[----:B------:R-:W-:Y:S01]  /*0300*/  UIADD3 UR12, UP0, UPT, URZ, -UR8, URZ ;  /* 0x80000008ff0c7290 */ /* 0x000fe2000ff1e0ff */
[----:B------:R-:W-:Y:S01]  /*0310*/  UMOV UR4, UR7 ;  /* 0x0000000700047c82 */ /* 0x000fe20008000000 */
[----:B------:R-:W-:Y:S02]  /*0320*/  UMOV UR5, URZ ;  /* 0x000000ff00057c82 */ /* 0x000fe40008000000 */
[----:B------:R-:W-:Y:S02]  /*0330*/  UIADD3.X UR11, UPT, UPT, URZ, ~UR10, URZ, UP0, !UPT ;  /* 0x8000000aff0b7290 */ /* 0x000fe400087fe4ff */
[----:B------:R-:W-:Y:S02]  /*0340*/  UIMAD.WIDE.U32 UR4, UR6, UR12, UR4 ;  /* 0x0000000c060472a5 */ /* 0x000fe4000f8e0004 */
[----:B------:R-:W-:-:S04]  /*0350*/  UIMAD UR11, UR11, UR6, URZ ;  /* 0x000000060b0b72a4 */ /* 0x000fc8000f8e02ff */
[----:B------:R-:W-:-:S03]  /*0360*/  UIMAD UR11, UR9, UR12, UR11 ;  /* 0x0000000c090b72a4 */ /* 0x000fc6000f8e020b */
[----:B------:R-:W-:Y:S01]  /*0370*/  UMOV UR9, UR4 ;  /* 0x0000000400097c82 */ /* 0x000fe20008000000 */
[----:B------:R-:W-:Y:S01]  /*0380*/  UIADD3 UR6, UPT, UPT, UR5, UR11, URZ ;  /* 0x0000000b05067290 */ /* 0x000fe2000fffe0ff */
[----:B------:R-:W-:Y:S02]  /*0390*/  UMOV UR4, UR8 ;  /* 0x0000000800047c82 */ /* 0x000fe40008000000 */
[----:B------:R-:W-:-:S09]  /*03a0*/  UMOV UR5, UR10 ;  /* 0x0000000a00057c82 */ /* 0x000fd20008000000 */
.L_x_2:
[----:B------:R-:W0:Y:S02]  /*03b0*/  LDCU.64 UR10, c[0x0][0x3a0] ;  /* 0x00007400ff0a77ac */ /* 0x000e240008000a00 */
[----:B0-----:R-:W-:-:S04]  /*03c0*/  ISETP.NE.U32.AND P0, PT, RZ, UR10, PT ;  /* 0x0000000aff007c0c */ /* 0x001fc8000bf05070 */
[----:B------:R-:W-:Y:S01]  /*03d0*/  ISETP.NE.AND.EX P0, PT, RZ, UR11, PT, P0 ;  /* 0x0000000bff007c0c */ /* 0x000fe2000bf05300 */
[----:B------:R-:W0:-:S12]  /*03e0*/  LDCU.64 UR10, c[0x0][0x3c0] ;  /* 0x00007800ff0a77ac */ /* 0x000e180008000a00 */
[----:B------:R-:W1:Y:S02]  /*03f0*/  @P0 LDC.64 R2, c[0x0][0x3a0] ;  /* 0x0000e800ff020b82 */ /* 0x000e640000000a00 */
[----:B-1----:R-:W2:Y:S01]  /*0400*/  @P0 LDG.E.CONSTANT R2, desc[UR14][R2.64] ;  /* 0x0000000e02020981 */ /* 0x002ea2000c1e9900 */
[----:B------:R-:W-:Y:S01]  /*0410*/  USHF.L.U32 UR8, UR9, 0x7, URZ ;  /* 0x0000000709087899 */ /* 0x000fe200080006ff */
[----:B------:R-:W-:Y:S01]  /*0420*/  BSSY.RECONVERGENT B0, `(.L_x_3) ;  /* 0x000002e000007945 */ /* 0x000fe20003800200 */
[----:B------:R-:W-:Y:S02]  /*0430*/  USHF.L.U64.HI UR6, UR9, 0x7, UR6 ;  /* 0x0000000709067899 */ /* 0x000fe40008010206 */
[----:B------:R-:W-:Y:S02]  /*0440*/  USHF.L.U32 UR9, UR4, 0x6, URZ ;  /* 0x0000000604097899 */ /* 0x000fe400080006ff */
[----:B------:R-:W-:Y:S01]  /*0450*/  LEA R23, P1, R5, UR8, 0x2 ;  /* 0x0000000805177c11 */ /* 0x000fe2000f8210ff */
[----:B------:R-:W-:-:S03]  /*0460*/  USHF.L.U64.HI UR4, UR4, 0x6, UR5 ;  /* 0x0000000604047899 */ /* 0x000fc60008010205 */
[----:B------:R-:W-:Y:S01]  /*0470*/  LEA.HI.X R0, R5, UR6, RZ, 0x2, P1 ;  /* 0x0000000605007c11 */ /* 0x000fe200088f14ff */
[----:B------:R-:W-:Y:S01]  /*0480*/  UMOV UR5, 0x3f800000 ;  /* 0x3f80000000057882 */ /* 0x000fe20000000000 */
[----:B0-----:R-:W-:Y:S02]  /*0490*/  ISETP.GE.U32.AND P1, PT, R23, UR10, PT ;  /* 0x0000000a17007c0c */ /* 0x001fe4000bf26070 */
[----:B------:R-:W-:Y:S02]  /*04a0*/  LEA R12, P2, R6, UR9, 0x1 ;  /* 0x00000009060c7c11 */ /* 0x000fe4000f8408ff */
[----:B------:R-:W-:Y:S02]  /*04b0*/  ISETP.GE.U32.AND.EX P1, PT, R0, UR11, PT, P1 ;  /* 0x0000000b00007c0c */ /* 0x000fe4000bf26110 */
[----:B------:R-:W-:Y:S02]  /*04c0*/  LEA.HI.X R13, R6, UR4, RZ, 0x1, P2 ;  /* 0x00000004060d7c11 */ /* 0x000fe400090f0cff */
[----:B--2---:R-:W-:Y:S01]  /*04d0*/  @P0 R2UR UR5, R2 ;  /* 0x00000000020502ca */ /* 0x004fe200000e0000 */
[----:B------:R-:W-:-:S08]  /*04e0*/  IMAD.MOV.U32 R2, RZ, RZ, RZ ;  /* 0x000000ffff027224 */ /* 0x000fd000078e00ff */
[----:B------:R-:W-:Y:S06]  /*04f0*/  @P1 BRA `(.L_x_4) ;  /* 0x0000000000801947 */ /* 0x000fec0003800000 */
[----:B------:R-:W0:Y:S01]  /*0500*/  LDCU.64 UR12, c[0x0][0x3b8] ;  /* 0x00007700ff0c77ac */ /* 0x000e220008000a00 */
[----:B------:R-:W-:Y:S01]  /*0510*/  IADD3 R2, P2, PT, R12, 0x1, RZ ;  /* 0x000000010c027810 */ /* 0x000fe20007f5e0ff */
[----:B------:R-:W1:Y:S04]  /*0520*/  LDCU.64 UR16, c[0x0][0x380] ;  /* 0x00007000ff1077ac */ /* 0x000e680008000a00 */
[--C-:B------:R-:W-:Y:S01]  /*0530*/  IMAD.X R5, RZ, RZ, R13.reuse, P2 ;  /* 0x000000ffff057224 */ /* 0x100fe200010e060d */
[----:B0-----:R-:W-:Y:S01]  /*0540*/  ISETP.GE.U32.AND P1, PT, R2, UR12, PT ;  /* 0x0000000c02007c0c */ /* 0x001fe2000bf26070 */
[----:B------:R-:W-:Y:S01]  /*0550*/  IMAD R2, R0, UR12, RZ ;  /* 0x0000000c00027c24 */ /* 0x000fe2000f8e02ff */
[----:B------:R-:W-:Y:S01]  /*0560*/  ISETP.GE.U32.AND P0, PT, R12, UR12, PT ;  /* 0x0000000c0c007c0c */ /* 0x000fe2000bf06070 */
[----:B------:R-:W-:Y:S01]  /*0570*/  IMAD.WIDE.U32 R6, R23, UR12, R12 ;  /* 0x0000000c17067c25 */ /* 0x000fe2000f8e000c */
[----:B------:R-:W-:-:S02]  /*0580*/  ISETP.GE.U32.AND.EX P1, PT, R5, UR13, PT, P1 ;  /* 0x0000000d05007c0c */ /* 0x000fc4000bf26110 */
[----:B------:R-:W-:Y:S01]  /*0590*/  ISETP.GE.U32.AND.EX P0, PT, R13, UR13, PT, P0 ;  /* 0x0000000d0d007c0c */ /* 0x000fe2000bf06100 */
[----:B------:R-:W-:Y:S01]  /*05a0*/  IMAD R11, R23, UR13, R2 ;  /* 0x0000000d170b7c24 */ /* 0x000fe2000f8e0202 */
[----:B-1----:R-:W-:Y:S01]  /*05b0*/  LEA R8, P2, R6, UR16, 0x1 ;  /* 0x0000001006087c11 */ /* 0x002fe2000f8408ff */
[----:B------:R-:W0:Y:S02]  /*05c0*/  LDCU.64 UR12, c[0x0][0x390] ;  /* 0x00007200ff0c77ac */ /* 0x000e240008000a00 */
[----:B------:R-:W-:-:S05]  /*05d0*/  IMAD.IADD R11, R7, 0x1, R11 ;  /* 0x00000001070b7824 */ /* 0x000fca00078e020b */
[----:B------:R-:W-:-:S05]  /*05e0*/  LEA.HI.X R9, R6, UR17, R11, 0x1, P2 ;  /* 0x0000001106097c11 */ /* 0x000fca00090f0c0b */
[----:B------:R-:W2:Y:S04]  /*05f0*/  @!P0 LDG.E.U16.CONSTANT R2, desc[UR14][R8.64] ;  /* 0x0000000e08028981 */ /* 0x000ea8000c1e9500 */
[----:B------:R-:W3:Y:S01]  /*0600*/  @!P1 LDG.E.U16.CONSTANT R7, desc[UR14][R8.64+0x2] ;  /* 0x0000020e08079981 */ /* 0x000ee2000c1e9500 */
[----:B0-----:R-:W-:Y:S01]  /*0610*/  IADD3 R6, P2, PT, R6, UR12, RZ ;  /* 0x0000000c06067c10 */ /* 0x001fe2000ff5e0ff */
[----:B--2---:R-:W-:Y:S02]  /*0620*/  @!P0 IMAD.U32 R5, R2, 0x10000, RZ ;  /* 0x0001000002058824 */ /* 0x004fe400078e00ff */
[----:B---3--:R-:W-:Y:S02]  /*0630*/  @!P1 IMAD.U32 R15, R7, 0x10000, RZ ;  /* 0x00010000070f9824 */ /* 0x008fe400078e00ff */
[----:B------:R-:W-:Y:S01]  /*0640*/  @!P0 FMUL R2, R5, UR5 ;  /* 0x0000000505028c20 */ /* 0x000fe20008400000 */
[----:B------:R-:W-:Y:S01]  /*0650*/  IADD3.X R7, PT, PT, R11, UR13, RZ, P2, !PT ;  /* 0x0000000d0b077c10 */ /* 0x000fe200097fe4ff */
[----:B------:R-:W-:-:S03]  /*0660*/  @!P1 FMUL R10, R15, UR5 ;  /* 0x000000050f0a9c20 */ /* 0x000fc60008400000 */
[----:B------:R-:W-:Y:S01]  /*0670*/  @!P0 F2FP.SATFINITE.E4M3.F32.PACK_AB_MERGE_C R11, RZ, R2, RZ ;  /* 0x00000002ff0b823e */ /* 0x000fe200048070ff */
[----:B------:R-:W-:Y:S01]  /*0680*/  IMAD.MOV.U32 R2, RZ, RZ, RZ ;  /* 0x000000ffff027224 */ /* 0x000fe200078e00ff */
[----:B------:R-:W-:Y:S02]  /*0690*/  @!P0 FMNMX R2, RZ, |R5|, !PT ;  /* 0x40000005ff028209 */ /* 0x000fe40007800000 */
[----:B------:R-:W-:Y:S01]  /*06a0*/  @!P1 F2FP.SATFINITE.E4M3.F32.PACK_AB_MERGE_C R17, RZ, R10, RZ ;  /* 0x0000000aff11923e */ /* 0x000fe200048070ff */
[----:B------:R0:W-:Y:S01]  /*06b0*/  @!P0 STG.E.U8 desc[UR14][R6.64], R11 ;  /* 0x0000000b06008986 */ /* 0x0001e2000c10110e */
[----:B------:R-:W-:Y:S02]  /*06c0*/  @!P0 LOP3.LUT R3, R11, 0xff, RZ, 0xc0, !PT ;  /* 0x000000ff0b038812 */ /* 0x000fe400078ec0ff */
[----:B------:R-:W-:Y:S01]  /*06d0*/  @!P1 FMNMX R2, R2, |R15|, !PT ;  /* 0x4000000f02029209 */ /* 0x000fe20007800000 */
[----:B------:R0:W-:Y:S01]  /*06e0*/  @!P1 STG.E.U8 desc[UR14][R6.64+0x1], R17 ;  /* 0x0000011106009986 */ /* 0x0001e2000c10110e */
[----:B------:R-:W-:-:S07]  /*06f0*/  @!P1 LOP3.LUT R4, R17, 0xff, RZ, 0xc0, !PT ;  /* 0x000000ff11049812 */ /* 0x000fce00078ec0ff */
.L_x_4:
[----:B------:R-:W-:Y:S05]  /*0700*/  BSYNC.RECONVERGENT B0 ;  /* 0x0000000000007941 */ /* 0x000fea0003800200 */
.L_x_3:
[----:B------:R-:W-:Y:S01]  /*0710*/  IADD3 R8, P1, PT, R23, 0x1, RZ ;  /* 0x0000000117087810 */ /* 0x000fe20007f3e0ff */
[----:B------:R-:W-:Y:S03]  /*0720*/  BSSY.RECONVERGENT B0, `(.L_x_5) ;  /* 0x000002a000007945 */ /* 0x000fe60003800200 */
[----:B------:R-:W-:Y:S01]  /*0730*/  ISETP.GE.U32.AND P0, PT, R8, UR10, PT ;  /* 0x0000000a08007c0c */ /* 0x000fe2000bf06070 */
[----:B------:R-:W-:-:S05]  /*0740*/  IMAD.X R5, RZ, RZ, R0, P1 ;  /* 0x000000ffff057224 */ /* 0x000fca00008e0600 */
[----:B------:R-:W-:-:S13]  /*0750*/  ISETP.GE.U32.AND.EX P0, PT, R5, UR11, PT, P0 ;  /* 0x0000000b05007c0c */ /* 0x000fda000bf06100 */
[----:B------:R-:W-:Y:S05]  /*0760*/  @P0 BRA `(.L_x_6) ;  /* 0x0000000000940947 */ /* 0x000fea0003800000 */
[----:B------:R-:W1:Y:S01]  /*0770*/  LDCU.64 UR12, c[0x0][0x3b8] ;  /* 0x00007700ff0c77ac */ /* 0x000e620008000a00 */
[C---:B------:R-:W-:Y:S01]  /*0780*/  IADD3 R9, P2, PT, R12.reuse, 0x1, RZ ;  /* 0x000000010c097810 */ /* 0x040fe20007f5e0ff */
[----:B0-----:R-:W-:Y:S01]  /*0790*/  IMAD.MOV.U32 R6, RZ, RZ, R12 ;  /* 0x000000ffff067224 */ /* 0x001fe200078e000c */
[----:B------:R-:W0:Y:S01]  /*07a0*/  LDCU.64 UR16, c[0x0][0x380] ;  /* 0x00007000ff1077ac */ /* 0x000e220008000a00 */
[--C-:B------:R-:W-:Y:S01]  /*07b0*/  IMAD.MOV.U32 R7, RZ, RZ, R13.reuse ;  /* 0x000000ffff077224 */ /* 0x100fe200078e000d */
[----:B-1----:R-:W-:Y:S01]  /*07c0*/  ISETP.GE.U32.AND P1, PT, R9, UR12, PT ;  /* 0x0000000c09007c0c */ /* 0x002fe2000bf26070 */
[----:B------:R-:W-:Y:S01]  /*07d0*/  IMAD R5, R5, UR12, RZ ;  /* 0x0000000c05057c24 */ /* 0x000fe2000f8e02ff */
[----:B------:R-:W-:Y:S01]  /*07e0*/  ISETP.GE.U32.AND P0, PT, R12, UR12, PT ;  /* 0x0000000c0c007c0c */ /* 0x000fe2000bf06070 */
[----:B------:R-:W-:Y:S02]  /*07f0*/  IMAD.X R9, RZ, RZ, R13, P2 ;  /* 0x000000ffff097224 */ /* 0x000fe400010e060d */
[----:B------:R-:W-:Y:S01]  /*0800*/  IMAD.WIDE.U32 R6, R8, UR12, R6 ;  /* 0x0000000c08067c25 */ /* 0x000fe2000f8e0006 */
[----:B------:R-:W-:-:S02]  /*0810*/  ISETP.GE.U32.AND.EX P0, PT, R13, UR13, PT, P0 ;  /* 0x0000000d0d007c0c */ /* 0x000fc4000bf06100 */
[----:B------:R-:W-:Y:S01]  /*0820*/  ISETP.GE.U32.AND.EX P1, PT, R9, UR13, PT, P1 ;  /* 0x0000000d09007c0c */ /* 0x000fe2000bf26110 */
[----:B------:R-:W-:Y:S01]  /*0830*/  IMAD R5, R8, UR13, R5 ;  /* 0x0000000d08057c24 */ /* 0x000fe2000f8e0205 */
[----:B0-----:R-:W-:Y:S01]  /*0840*/  LEA R8, P2, R6, UR16, 0x1 ;  /* 0x0000001006087c11 */ /* 0x001fe2000f8408ff */
[----:B------:R-:W0:Y:S02]  /*0850*/  LDCU.64 UR12, c[0x0][0x390] ;  /* 0x00007200ff0c77ac */ /* 0x000e240008000a00 */
[----:B------:R-:W-:-:S05]  /*0860*/  IMAD.IADD R11, R7, 0x1, R5 ;  /* 0x00000001070b7824 */ /* 0x000fca00078e0205 */
[----:B------:R-:W-:-:S05]  /*0870*/  LEA.HI.X R9, R6, UR17, R11, 0x1, P2 ;  /* 0x0000001106097c11 */ /* 0x000fca00090f0c0b */
[----:B------:R-:W2:Y:S04]  /*0880*/  @!P0 LDG.E.U16.CONSTANT R5, desc[UR14][R8.64] ;  /* 0x0000000e08058981 */ /* 0x000ea8000c1e9500 */
[----:B------:R1:W3:Y:S01]  /*0890*/  @!P1 LDG.E.U16.CONSTANT R7, desc[UR14][R8.64+0x2] ;  /* 0x0000020e08079981 */ /* 0x0002e2000c1e9500 */
[----:B0-----:R-:W-:Y:S02]  /*08a0*/  IADD3 R6, P2, PT, R6, UR12, RZ ;  /* 0x0000000c06067c10 */ /* 0x001fe4000ff5e0ff */
[----:B-1----:R-:W-:Y:S01]  /*08b0*/  @!P0 LOP3.LUT R8, R3, 0xffff00ff, RZ, 0xc0, !PT ;  /* 0xffff00ff03088812 */ /* 0x002fe200078ec0ff */
[----:B--2---:R-:W-:Y:S02]  /*08c0*/  @!P0 IMAD.U32 R5, R5, 0x10000, RZ ;  /* 0x0001000005058824 */ /* 0x004fe400078e00ff */
[----:B---3--:R-:W-:-:S02]  /*08d0*/  @!P1 IMAD.U32 R15, R7, 0x10000, RZ ;  /* 0x00010000070f9824 */ /* 0x008fc400078e00ff */
[----:B------:R-:W-:Y:S01]  /*08e0*/  @!P0 FMUL R10, R5, UR5 ;  /* 0x00000005050a8c20 */ /* 0x000fe20008400000 */
[----:B------:R-:W-:Y:S01]  /*08f0*/  IADD3.X R7, PT, PT, R11, UR13, RZ, P2, !PT ;  /* 0x0000000d0b077c10 */ /* 0x000fe200097fe4ff */
[----:B------:R-:W-:Y:S01]  /*0900*/  @!P1 FMUL R14, R15, UR5 ;  /* 0x000000050f0e9c20 */ /* 0x000fe20008400000 */
[----:B------:R-:W-:Y:S02]  /*0910*/  @!P0 FMNMX R2, R2, |R5|, !PT ;  /* 0x4000000502028209 */ /* 0x000fe40007800000 */
[----:B------:R-:W-:Y:S02]  /*0920*/  @!P0 F2FP.SATFINITE.E4M3.F32.PACK_AB_MERGE_C R11, RZ, R10, RZ ;  /* 0x0000000aff0b823e */ /* 0x000fe400048070ff */
[----:B------:R-:W-:Y:S02]  /*0930*/  @!P1 F2FP.SATFINITE.E4M3.F32.PACK_AB_MERGE_C R17, RZ, R14, RZ ;  /* 0x0000000eff11923e */ /* 0x000fe400048070ff */
[----:B------:R-:W-:Y:S01]  /*0940*/  @!P1 LOP3.LUT R10, R4, 0xffff00ff, RZ, 0xc0, !PT ;  /* 0xffff00ff040a9812 */ /* 0x000fe200078ec0ff */
[----:B------:R1:W-:Y:S01]  /*0950*/  @!P0 STG.E.U8 desc[UR14][R6.64], R11 ;  /* 0x0000000b06008986 */ /* 0x0003e2000c10110e */
[----:B------:R-:W-:Y:S01]  /*0960*/  @!P0 IMAD.SHL.U32 R5, R11, 0x100, RZ ;  /* 0x000001000b058824 */ /* 0x000fe200078e00ff */
[----:B------:R-:W-:Y:S01]  /*0970*/  @!P1 FMNMX R2, R2, |R15|, !PT ;  /* 0x4000000f02029209 */ /* 0x000fe20007800000 */
[----:B------:R-:W-:Y:S01]  /*0980*/  @!P1 IMAD.SHL.U32 R9, R17, 0x100, RZ ;  /* 0x0000010011099824 */ /* 0x000fe200078e00ff */
[----:B------:R1:W-:Y:S02]  /*0990*/  @!P1 STG.E.U8 desc[UR14][R6.64+0x1], R17 ;  /* 0x0000011106009986 */ /* 0x0003e4000c10110e */
[----:B------:R-:W-:-:S02]  /*09a0*/  @!P0 LOP3.LUT R3, R8, 0xffff, R5, 0xf8, !PT ;  /* 0x0000ffff08038812 */ /* 0x000fc400078ef805 */
[----:B------:R-:W-:-:S07]  /*09b0*/  @!P1 LOP3.LUT R4, R10, 0xffff, R9, 0xf8, !PT ;  /* 0x0000ffff0a049812 */ /* 0x000fce00078ef809 */
.L_x_6:
[----:B------:R-:W-:Y:S05]  /*09c0*/  BSYNC.RECONVERGENT B0 ;  /* 0x0000000000007941 */ /* 0x000fea0003800200 */
.L_x_5:
[----:B------:R-:W-:Y:S01]  /*09d0*/  IADD3 R8, P1, PT, R23, 0x2, RZ ;  /* 0x0000000217087810 */ /* 0x000fe20007f3e0ff */
[----:B------:R-:W-:Y:S03]  /*09e0*/  BSSY.RECONVERGENT B0, `(.L_x_7) ;  /* 0x000002a000007945 */ /* 0x000fe60003800200 */
[----:B------:R-:W-:Y:S01]  /*09f0*/  ISETP.GE.U32.AND P0, PT, R8, UR10, PT ;  /* 0x0000000a08007c0c */ /* 0x000fe2000bf06070 */
[----:B------:R-:W-:-:S05]  /*0a00*/  IMAD.X R5, RZ, RZ, R0, P1 ;  /* 0x000000ffff057224 */ /* 0x000fca00008e0600 */
[----:B------:R-:W-:-:S13]  /*0a10*/  ISETP.GE.U32.AND.EX P0, PT, R5, UR11, PT, P0 ;  /* 0x0000000b05007c0c */ /* 0x000fda000bf06100 */
[----:B------:R-:W-:Y:S05]  /*0a20*/  @P0 BRA `(.L_x_8) ;  /* 0x0000000000940947 */ /* 0x000fea0003800000 */
[----:B------:R-:W2:Y:S01]  /*0a30*/  LDCU.64 UR12, c[0x0][0x3b8] ;  /* 0x00007700ff0c77ac */ /* 0x000ea20008000a00 */
[C---:B------:R-:W-:Y:S01]  /*0a40*/  IADD3 R9, P2, PT, R12.reuse, 0x1, RZ ;  /* 0x000000010c097810 */ /* 0x040fe20007f5e0ff */
[----:B01----:R-:W-:Y:S01]  /*0a50*/  IMAD.MOV.U32 R6, RZ, RZ, R12 ;  /* 0x000000ffff067224 */ /* 0x003fe200078e000c */
[----:B------:R-:W0:Y:S01]  /*0a60*/  LDCU.64 UR16, c[0x0][0x380] ;  /* 0x00007000ff1077ac */ /* 0x000e220008000a00 */
[--C-:B------:R-:W-:Y:S01]  /*0a70*/  IMAD.MOV.U32 R7, RZ, RZ, R13.reuse ;  /* 0x000000ffff077224 */ /* 0x100fe200078e000d */
[----:B--2---:R-:W-:Y:S01]  /*0a80*/  ISETP.GE.U32.AND P1, PT, R9, UR12, PT ;  /* 0x0000000c09007c0c */ /* 0x004fe2000bf26070 */
        /* <DEDUP_REMOVED lines=25> */
[----:B------:R-:W-:Y:S01]  /*0c20*/  @!P0 IMAD.U32 R5, R11, 0x10000, RZ ;  /* 0x000100000b058824 */ /* 0x000fe200078e00ff */
[----:B------:R-:W-:Y:S01]  /*0c30*/  @!P1 FMNMX R2, R2, |R15|, !PT ;  /* 0x4000000f02029209 */ /* 0x000fe20007800000 */
[----:B------:R-:W-:Y:S01]  /*0c40*/  @!P1 IMAD.U32 R9, R17, 0x10000, RZ ;  /* 0x0001000011099824 */ /* 0x000fe200078e00ff */
[----:B------:R2:W-:Y:S02]  /*0c50*/  @!P1 STG.E.U8 desc[UR14][R6.64+0x1], R17 ;  /* 0x0000011106009986 */ /* 0x0005e4000c10110e */
[----:B------:R-:W-:-:S02]  /*0c60*/  @!P0 LOP3.LUT R3, R8, 0xff0000, R5, 0xf8, !PT ;  /* 0x00ff000008038812 */ /* 0x000fc400078ef805 */
[----:B------:R-:W-:-:S07]  /*0c70*/  @!P1 LOP3.LUT R4, R10, 0xff0000, R9, 0xf8, !PT ;  /* 0x00ff00000a049812 */ /* 0x000fce00078ef809 */
.L_x_8:
[----:B------:R-:W-:Y:S05]  /*0c80*/  BSYNC.RECONVERGENT B0 ;  /* 0x0000000000007941 */ /* 0x000fea0003800200 */
.L_x_7:
[----:B------:R-:W-:Y:S01]  /*0c90*/  IADD3 R8, P1, PT, R23, 0x3, RZ ;  /* 0x0000000317087810 */ /* 0x000fe20007f3e0ff */
[----:B------:R-:W-:Y:S03]  /*0ca0*/  BSSY.RECONVERGENT B0, `(.L_x_9) ;  /* 0x000002a000007945 */ /* 0x000fe60003800200 */
[----:B------:R-:W-:Y:S01]  /*0cb0*/  ISETP.GE.U32.AND P0, PT, R8, UR10, PT ;  /* 0x0000000a08007c0c */ /* 0x000fe2000bf06070 */
[----:B------:R-:W-:-:S05]  /*0cc0*/  IMAD.X R5, RZ, RZ, R0, P1 ;  /* 0x000000ffff057224 */ /* 0x000fca00008e0600 */
[----:B------:R-:W-:-:S13]  /*0cd0*/  ISETP.GE.U32.AND.EX P0, PT, R5, UR11, PT, P0 ;  /* 0x0000000b05007c0c */ /* 0x000fda000bf06100 */
[----:B------:R-:W-:Y:S05]  /*0ce0*/  @P0 BRA `(.L_x_10) ;  /* 0x0000000000940947 */ /* 0x000fea0003800000 */
[----:B------:R-:W3:Y:S01]  /*0cf0*/  LDCU.64 UR12, c[0x0][0x3b8] ;  /* 0x00007700ff0c77ac */ /* 0x000ee20008000a00 */
[C---:B------:R-:W-:Y:S01]  /*0d00*/  IADD3 R9, P2, PT, R12.reuse, 0x1, RZ ;  /* 0x000000010c097810 */ /* 0x040fe20007f5e0ff */
[----:B012---:R-:W-:Y:S01]  /*0d10*/  IMAD.MOV.U32 R6, RZ, RZ, R12 ;  /* 0x000000ffff067224 */ /* 0x007fe200078e000c */
[----:B------:R-:W0:Y:S01]  /*0d20*/  LDCU.64 UR16, c[0x0][0x380] ;  /* 0x00007000ff1077ac */ /* 0x000e220008000a00 */
[--C-:B------:R-:W-:Y:S01]  /*0d30*/  IMAD.MOV.U32 R7, RZ, RZ, R13.reuse ;  /* 0x000000ffff077224 */ /* 0x100fe200078e000d */
[----:B---3--:R-:W-:Y:S01]  /*0d40*/  ISETP.GE.U32.AND P1, PT, R9, UR12, PT ;  /* 0x0000000c09007c0c */ /* 0x008fe2000bf26070 */
        /* <DEDUP_REMOVED lines=25> */
[----:B------:R-:W-:-:S02]  /*0ee0*/  @!P1 LOP3.LUT R10, R4, 0xffffff, RZ, 0xc0, !PT ;  /* 0x00ffffff040a9812 */ /* 0x000fc400078ec0ff */
[----:B------:R-:W-:Y:S01]  /*0ef0*/  @!P1 LOP3.LUT R9, R17, 0xffff, RZ, 0xc0, !PT ;  /* 0x0000ffff11099812 */ /* 0x000fe200078ec0ff */
[----:B------:R3:W-:Y:S01]  /*0f00*/  @!P1 STG.E.U8 desc[UR14][R6.64+0x1], R17 ;  /* 0x0000011106009986 */ /* 0x0007e2000c10110e */
[----:B------:R-:W-:Y:S01]  /*0f10*/  @!P0 IMAD R3, R5, 0x1000000, R8 ;  /* 0x0100000005038824 */ /* 0x000fe200078e0208 */
[----:B------:R-:W-:Y:S02]  /*0f20*/  @!P1 FMNMX R2, R2, |R15|, !PT ;  /* 0x4000000f02029209 */ /* 0x000fe40007800000 */
[----:B------:R-:W-:-:S07]  /*0f30*/  @!P1 IMAD R4, R9, 0x1000000, R10 ;  /* 0x0100000009049824 */ /* 0x000fce00078e020a */
.L_x_10:
[----:B------:R-:W-:Y:S05]  /*0f40*/  BSYNC.RECONVERGENT B0 ;  /* 0x0000000000007941 */ /* 0x000fea0003800200 */
.L_x_9:
[----:B------:R-:W-:Y:S01]  /*0f50*/  IADD3 R5, P1, PT, R23, 0x10, RZ ;  /* 0x0000001017057810 */ /* 0x000fe20007f3e0ff */
[----:B------:R-:W-:Y:S03]  /*0f60*/  BSSY.RECONVERGENT B0, `(.L_x_11) ;  /* 0x0000026000007945 */ /* 0x000fe60003800200 */
[----:B------:R-:W-:Y:S01]  /*0f70*/  ISETP.GE.U32.AND P0, PT, R5, UR10, PT ;  /* 0x0000000a05007c0c */ /* 0x000fe2000bf06070 */
[----:B0123--:R-:W-:-:S05]  /*0f80*/  IMAD.X R7, RZ, RZ, R0, P1 ;  /* 0x000000ffff077224 */ /* 0x00ffca00008e0600 */
[----:B------:R-:W-:-:S13]  /*0f90*/  ISETP.GE.U32.AND.EX P0, PT, R7, UR11, PT, P0 ;  /* 0x0000000b07007c0c */ /* 0x000fda000bf06100 */
[----:B------:R-:W-:Y:S05]  /*0fa0*/  @P0 BRA `(.L_x_12) ;  /* 0x0000000000840947 */ /* 0x000fea0003800000 */
[----:B------:R-:W0:Y:S01]  /*0fb0*/  LDCU.64 UR12, c[0x0][0x3b8] ;  /* 0x00007700ff0c77ac */ /* 0x000e220008000a00 */
[----:B------:R-:W-:Y:S01]  /*0fc0*/  IADD3 R10, P2, PT, R12, 0x1, RZ ;  /* 0x000000010c0a7810 */ /* 0x000fe20007f5e0ff */
[----:B------:R-:W-:Y:S01]  /*0fd0*/  IMAD.MOV.U32 R8, RZ, RZ, R12 ;  /* 0x000000ffff087224 */ /* 0x000fe200078e000c */
[----:B------:R-:W1:Y:S01]  /*0fe0*/  LDCU.64 UR16, c[0x0][0x380] ;  /* 0x00007000ff1077ac */ /* 0x000e620008000a00 */
[--C-:B------:R-:W-:Y:S01]  /*0ff0*/  IMAD.MOV.U32 R9, RZ, RZ, R13.reuse ;  /* 0x000000ffff097224 */ /* 0x100fe200078e000d */
[----:B0-----:R-:W-:Y:S01]  /*1000*/  ISETP.GE.U32.AND P1, PT, R10, UR12, PT ;  /* 0x0000000c0a007c0c */ /* 0x001fe2000bf26070 */
[----:B------:R-:W-:Y:S01]  /*1010*/  IMAD R7, R7, UR12, RZ ;  /* 0x0000000c07077c24 */ /* 0x000fe2000f8e02ff */
[----:B------:R-:W-:Y:S01]  /*1020*/  ISETP.GE.U32.AND P0, PT, R12, UR12, PT ;  /* 0x0000000c0c007c0c */ /* 0x000fe2000bf06070 */
[----:B------:R-:W-:Y:S02]  /*1030*/  IMAD.X R10, RZ, RZ, R13, P2 ;  /* 0x000000ffff0a7224 */ /* 0x000fe400010e060d */
        /* <DEDUP_REMOVED lines=15> */
[----:B------:R-:W-:Y:S01]  /*1130*/  @!P1 FMUL R16, R17, UR5 ;  /* 0x0000000511109c20 */ /* 0x000fe20008400000 */
[----:B------:R-:W-:-:S02]  /*1140*/  @!P0 FMNMX R2, R2, |R7|, !PT ;  /* 0x4000000702028209 */ /* 0x000fc40007800000 */
[----:B------:R-:W-:Y:S02]  /*1150*/  @!P0 F2FP.SATFINITE.E4M3.F32.PACK_AB_MERGE_C R15, RZ, R14, RZ ;  /* 0x0000000eff0f823e */ /* 0x000fe400048070ff */
[----:B------:R-:W-:Y:S02]  /*1160*/  @!P1 F2FP.SATFINITE.E4M3.F32.PACK_AB_MERGE_C R19, RZ, R16, RZ ;  /* 0x00000010ff13923e */ /* 0x000fe400048070ff */
[----:B------:R-:W-:Y:S01]  /*1170*/  @!P0 LOP3.LUT R5, R15, 0xff, RZ, 0xc0, !PT ;  /* 0x000000ff0f058812 */ /* 0x000fe200078ec0ff */
[----:B------:R0:W-:Y:S01]  /*1180*/  @!P0 STG.E.U8 desc[UR14][R8.64], R15 ;  /* 0x0000000f08008986 */ /* 0x0001e2000c10110e */
[----:B------:R-:W-:Y:S02]  /*1190*/  @!P1 FMNMX R2, R2, |R17|, !PT ;  /* 0x4000001102029209 */ /* 0x000fe40007800000 */
[----:B------:R-:W-:Y:S01]  /*11a0*/  @!P1 LOP3.LUT R6, R19, 0xff, RZ, 0xc0, !PT ;  /* 0x000000ff13069812 */ /* 0x000fe200078ec0ff */
[----:B------:R0:W-:Y:S06]  /*11b0*/  @!P1 STG.E.U8 desc[UR14][R8.64+0x1], R19 ;  /* 0x0000011308009986 */ /* 0x0001ec000c10110e */
.L_x_12:
[----:B------:R-:W-:Y:S05]  /*11c0*/  BSYNC.RECONVERGENT B0 ;  /* 0x0000000000007941 */ /* 0x000fea0003800200 */
.L_x_11:
        /* <DEDUP_REMOVED lines=43> */
.L_x_14:
[----:B------:R-:W-:Y:S05]  /*1480*/  BSYNC.RECONVERGENT B0 ;  /* 0x0000000000007941 */ /* 0x000fea0003800200 */
.L_x_13:
        /* <DEDUP_REMOVED lines=43> */
.L_x_16:
[----:B------:R-:W-:Y:S05]  /*1740*/  BSYNC.RECONVERGENT B0 ;  /* 0x0000000000007941 */ /* 0x000fea0003800200 */
.L_x_15:
        /* <DEDUP_REMOVED lines=43> */
.L_x_18:
[----:B------:R-:W-:Y:S05]  /*1a00*/  BSYNC.RECONVERGENT B0 ;  /* 0x0000000000007941 */ /* 0x000fea0003800200 */
.L_x_17:
        /* <DEDUP_REMOVED lines=39> */
.L_x_20:
[----:B------:R-:W-:Y:S05]  /*1c80*/  BSYNC.RECONVERGENT B0 ;  /* 0x0000000000007941 */ /* 0x000fea0003800200 */
.L_x_19:
        /* <DEDUP_REMOVED lines=43> */
.L_x_22:
[----:B------:R-:W-:Y:S05]  /*1f40*/  BSYNC.RECONVERGENT B0 ;  /* 0x0000000000007941 */ /* 0x000fea0003800200 */
.L_x_21:
        /* <DEDUP_REMOVED lines=43> */
.L_x_24:
[----:B------:R-:W-:Y:S05]  /*2200*/  BSYNC.RECONVERGENT B0 ;  /* 0x0000000000007941 */ /* 0x000fea0003800200 */
.L_x_23:
        /* <DEDUP_REMOVED lines=43> */
.L_x_26:
[----:B------:R-:W-:Y:S05]  /*24c0*/  BSYNC.RECONVERGENT B0 ;  /* 0x0000000000007941 */ /* 0x000fea0003800200 */
.L_x_25:
        /* <DEDUP_REMOVED lines=39> */
.L_x_28:
[----:B------:R-:W-:Y:S05]  /*2740*/  BSYNC.RECONVERGENT B0 ;  /* 0x0000000000007941 */ /* 0x000fea0003800200 */
.L_x_27:
        /* <DEDUP_REMOVED lines=43> */
.L_x_30:
[----:B------:R-:W-:Y:S05]  /*2a00*/  BSYNC.RECONVERGENT B0 ;  /* 0x0000000000007941 */ /* 0x000fea0003800200 */
.L_x_29:
        /* <DEDUP_REMOVED lines=43> */
.L_x_32:
[----:B------:R-:W-:Y:S05]  /*2cc0*/  BSYNC.RECONVERGENT B0 ;  /* 0x0000000000007941 */ /* 0x000fea0003800200 */
.L_x_31:
        /* <DEDUP_REMOVED lines=43> */
.L_x_34:
[----:B------:R-:W-:Y:S05]  /*2f80*/  BSYNC.RECONVERGENT B0 ;  /* 0x0000000000007941 */ /* 0x000fea0003800200 */
.L_x_33:
        /* <DEDUP_REMOVED lines=26> */
[----:B--2---:R-:W-:-:S03]  /*3130*/  @!P0 IMAD.U32 R19, R17, 0x10000, RZ ;  /* 0x0001000011138824 */ /* 0x004fc600078e00ff */
[----:B------:R-:W-:Y:S01]  /*3140*/  IADD3.X R17, PT, PT, R21, UR13, RZ, P2, !PT ;  /* 0x0000000d15117c10 */ /* 0x000fe200097fe4ff */
[----:B---3--:R-:W-:Y:S02]  /*3150*/  @!P1 IMAD.U32 R25, R20, 0x10000, RZ ;  /* 0x0001000014199824 */ /* 0x008fe400078e00ff */
[----:B------:R-:W-:Y:S01]  /*3160*/  @!P0 FMUL R20, R19, UR5 ;  /* 0x0000000513148c20 */ /* 0x000fe20008400000 */
[----:B------:R-:W-:Y:S01]  /*3170*/  @!P0 FMNMX R2, R2, |R19|, !PT ;  /* 0x4000001302028209 */ /* 0x000fe20007800000 */
[----:B------:R-:W-:-:S03]  /*3180*/  @!P1 FMUL R22, R25, UR5 ;  /* 0x0000000519169c20 */ /* 0x000fc60008400000 */
[----:B------:R-:W-:Y:S02]  /*3190*/  @!P0 F2FP.SATFINITE.E4M3.F32.PACK_AB_MERGE_C R21, RZ, R20, RZ ;  /* 0x00000014ff15823e */ /* 0x000fe400048070ff */
[----:B------:R-:W-:Y:S02]  /*31a0*/  @!P1 FMNMX R2, R2, |R25|, !PT ;  /* 0x4000001902029209 */ /* 0x000fe40007800000 */
[----:B------:R-:W-:Y:S01]  /*31b0*/  @!P1 F2FP.SATFINITE.E4M3.F32.PACK_AB_MERGE_C R27, RZ, R22, RZ ;  /* 0x00000016ff1b923e */ /* 0x000fe200048070ff */
[----:B------:R0:W-:Y:S01]  /*31c0*/  @!P0 STG.E.U8 desc[UR14][R16.64], R21 ;  /* 0x0000001510008986 */ /* 0x0001e2000c10110e */
[----:B------:R-:W-:Y:S02]  /*31d0*/  @!P0 LOP3.LUT R11, R21, 0xff, RZ, 0xc0, !PT ;  /* 0x000000ff150b8812 */ /* 0x000fe400078ec0ff */
[----:B------:R-:W-:Y:S01]  /*31e0*/  @!P1 LOP3.LUT R18, R27, 0xff, RZ, 0xc0, !PT ;  /* 0x000000ff1b129812 */ /* 0x000fe200078ec0ff */
[----:B------:R0:W-:Y:S06]  /*31f0*/  @!P1 STG.E.U8 desc[UR14][R16.64+0x1], R27 ;  /* 0x0000011b10009986 */ /* 0x0001ec000c10110e */
.L_x_36:
[----:B------:R-:W-:Y:S05]  /*3200*/  BSYNC.RECONVERGENT B0 ;  /* 0x0000000000007941 */ /* 0x000fea0003800200 */
.L_x_35:
[----:B------:R-:W-:Y:S01]  /*3210*/  IADD3 R25, P1, PT, R23, 0x41, RZ ;  /* 0x0000004117197810 */ /* 0x000fe20007f3e0ff */
[----:B------:R-:W-:Y:S03]  /*3220*/  BSSY.RECONVERGENT B0, `(.L_x_37) ;  /* 0x000002a000007945 */ /* 0x000fe60003800200 */
[----:B------:R-:W-:Y:S01]  /*3230*/  ISETP.GE.U32.AND P0, PT, R25, UR10, PT ;  /* 0x0000000a19007c0c */ /* 0x000fe2000bf06070 */
[----:B------:R-:W-:-:S05]  /*3240*/  IMAD.X R14, RZ, RZ, R0, P1 ;  /* 0x000000ffff0e7224 */ /* 0x000fca00008e0600 */
[----:B------:R-:W-:-:S13]  /*3250*/  ISETP.GE.U32.AND.EX P0, PT, R14, UR11, PT, P0 ;  /* 0x0000000b0e007c0c */ /* 0x000fda000bf06100 */
[----:B------:R-:W-:Y:S05]  /*3260*/  @P0 BRA `(.L_x_38) ;  /* 0x0000000000940947 */ /* 0x000fea0003800000 */
[----:B------:R-:W1:Y:S01]  /*3270*/  LDCU.64 UR12, c[0x0][0x3b8] ;  /* 0x00007700ff0c77ac */ /* 0x000e620008000a00 */
[----:B------:R-:W-:Y:S01]  /*3280*/  IADD3 R15, P2, PT, R12, 0x1, RZ ;  /* 0x000000010c0f7810 */ /* 0x000fe20007f5e0ff */
        /* <DEDUP_REMOVED lines=19> */
[----:B--2---:R-:W-:Y:S01]  /*33c0*/  @!P0 IMAD.U32 R21, R17, 0x10000, RZ ;  /* 0x0001000011158824 */ /* 0x004fe200078e00ff */
[----:B------:R-:W-:Y:S01]  /*33d0*/  IADD3.X R17, PT, PT, R25, UR13, RZ, P2, !PT ;  /* 0x0000000d19117c10 */ /* 0x000fe200097fe4ff */
[----:B---3--:R-:W-:-:S02]  /*33e0*/  @!P1 IMAD.U32 R19, R19, 0x10000, RZ ;  /* 0x0001000013139824 */ /* 0x008fc400078e00ff */
[----:B------:R-:W-:Y:S01]  /*33f0*/  @!P0 FMUL R20, R21, UR5 ;  /* 0x0000000515148c20 */ /* 0x000fe20008400000 */
[----:B------:R-:W-:Y:S01]  /*3400*/  @!P0 FMNMX R2, R2, |R21|, !PT ;  /* 0x4000001502028209 */ /* 0x000fe20007800000 */
[----:B------:R-:W-:Y:S01]  /*3410*/  @!P1 FMUL R22, R19, UR5 ;  /* 0x0000000513169c20 */ /* 0x000fe20008400000 */
[----:B------:R-:W-:Y:S02]  /*3420*/  @!P1 LOP3.LUT R21, R18, 0xffff00ff, RZ, 0xc0, !PT ;  /* 0xffff00ff12159812 */ /* 0x000fe400078ec0ff */
[----:B------:R-:W-:Y:S02]  /*3430*/  @!P0 F2FP.SATFINITE.E4M3.F32.PACK_AB_MERGE_C R25, RZ, R20, RZ ;  /* 0x00000014ff19823e */ /* 0x000fe400048070ff */
[----:B------:R-:W-:Y:S02]  /*3440*/  @!P1 F2FP.SATFINITE.E4M3.F32.PACK_AB_MERGE_C R27, RZ, R22, RZ ;  /* 0x00000016ff1b923e */ /* 0x000fe400048070ff */
[----:B------:R-:W-:Y:S01]  /*3450*/  @!P1 FMNMX R2, R2, |R19|, !PT ;  /* 0x4000001302029209 */ /* 0x000fe20007800000 */
[----:B------:R1:W-:Y:S01]  /*3460*/  @!P0 STG.E.U8 desc[UR14][R16.64], R25 ;  /* 0x0000001910008986 */ /* 0x0003e2000c10110e */
[----:B------:R-:W-:-:S02]  /*3470*/  @!P0 IMAD.SHL.U32 R14, R25, 0x100, RZ ;  /* 0x00000100190e8824 */ /* 0x000fc400078e00ff */
[----:B------:R-:W-:Y:S01]  /*3480*/  @!P1 IMAD.SHL.U32 R20, R27, 0x100, RZ ;  /* 0x000001001b149824 */ /* 0x000fe200078e00ff */
[----:B------:R1:W-:Y:S02]  /*3490*/  @!P1 STG.E.U8 desc[UR14][R16.64+0x1], R27 ;  /* 0x0000011b10009986 */ /* 0x0003e4000c10110e */
[----:B------:R-:W-:Y:S02]  /*34a0*/  @!P0 LOP3.LUT R11, R15, 0xffff, R14, 0xf8, !PT ;  /* 0x0000ffff0f0b8812 */ /* 0x000fe400078ef80e */
[----:B------:R-:W-:-:S07]  /*34b0*/  @!P1 LOP3.LUT R18, R21, 0xffff, R20, 0xf8, !PT ;  /* 0x0000ffff15129812 */ /* 0x000fce00078ef814 */
.L_x_38:
[----:B------:R-:W-:Y:S05]  /*34c0*/  BSYNC.RECONVERGENT B0 ;  /* 0x0000000000007941 */ /* 0x000fea0003800200 */
.L_x_37:
[----:B-1----:R-:W-:Y:S01]  /*34d0*/  IADD3 R25, P1, PT, R23, 0x42, RZ ;  /* 0x0000004217197810 */ /* 0x002fe20007f3e0ff */
        /* <DEDUP_REMOVED lines=37> */
[----:B------:R-:W-:-:S02]  /*3730*/  @!P0 IMAD.U32 R14, R25, 0x10000, RZ ;  /* 0x00010000190e8824 */ /* 0x000fc400078e00ff */
[----:B------:R-:W-:Y:S01]  /*3740*/  @!P1 IMAD.U32 R20, R27, 0x10000, RZ ;  /* 0x000100001b149824 */ /* 0x000fe200078e00ff */
[----:B------:R1:W-:Y:S02]  /*3750*/  @!P1 STG.E.U8 desc[UR14][R16.64+0x1], R27 ;  /* 0x0000011b10009986 */ /* 0x0003e4000c10110e */
[----:B------:R-:W-:Y:S02]  /*3760*/  @!P0 LOP3.LUT R11, R15, 0xff0000, R14, 0xf8, !PT ;  /* 0x00ff00000f0b8812 */ /* 0x000fe400078ef80e */
[----:B------:R-:W-:-:S07]  /*3770*/  @!P1 LOP3.LUT R18, R21, 0xff0000, R20, 0xf8, !PT ;  /* 0x00ff000015129812 */ /* 0x000fce00078ef814 */
.L_x_40:
[----:B------:R-:W-:Y:S05]  /*3780*/  BSYNC.RECONVERGENT B0 ;  /* 0x0000000000007941 */ /* 0x000fea0003800200 */
.L_x_39:
        /* <DEDUP_REMOVED lines=36> */
[----:B------:R-:W-:Y:S01]  /*39d0*/  @!P0 LOP3.LUT R14, R25, 0xffff, RZ, 0xc0, !PT ;  /* 0x0000ffff190e8812 */ /* 0x000fe200078ec0ff */
[----:B------:R1:W-:Y:S01]  /*39e0*/  @!P0 STG.E.U8 desc[UR14][R16.64], R25 ;  /* 0x0000001910008986 */ /* 0x0003e2000c10110e */
[----:B------:R-:W-:-:S02]  /*39f0*/  @!P1 LOP3.LUT R20, R27, 0xffff, RZ, 0xc0, !PT ;  /* 0x0000ffff1b149812 */ /* 0x000fc400078ec0ff */
[----:B------:R-:W-:Y:S01]  /*3a00*/  @!P1 FMNMX R2, R2, |R19|, !PT ;  /* 0x4000001302029209 */ /* 0x000fe20007800000 */
[----:B------:R1:W-:Y:S01]  /*3a10*/  @!P1 STG.E.U8 desc[UR14][R16.64+0x1], R27 ;  /* 0x0000011b10009986 */ /* 0x0003e2000c10110e */
[----:B------:R-:W-:Y:S02]  /*3a20*/  @!P0 IMAD R11, R14, 0x1000000, R15 ;  /* 0x010000000e0b8824 */ /* 0x000fe400078e020f */
[----:B------:R-:W-:-:S07]  /*3a30*/  @!P1 IMAD R18, R20, 0x1000000, R21 ;  /* 0x0100000014129824 */ /* 0x000fce00078e0215 */
.L_x_42:
[----:B------:R-:W-:Y:S05]  /*3a40*/  BSYNC.RECONVERGENT B0 ;  /* 0x0000000000007941 */ /* 0x000fea0003800200 */
.L_x_41:
[----:B------:R-:W-:Y:S01]  /*3a50*/  IADD3 R15, P1, PT, R23, 0x50, RZ ;  /* 0x00000050170f7810 */ /* 0x000fe20007f3e0ff */
[----:B------:R-:W-:Y:S03]  /*3a60*/  BSSY.RECONVERGENT B0, `(.L_x_43) ;  /* 0x0000026000007945 */ /* 0x000fe60003800200 */
[----:B------:R-:W-:Y:S01]  /*3a70*/  ISETP.GE.U32.AND P0, PT, R15, UR10, PT ;  /* 0x0000000a0f007c0c */ /* 0x000fe2000bf06070 */
[----:B------:R-:W-:-:S05]  /*3a80*/  IMAD.X R14, RZ, RZ, R0, P1 ;  /* 0x000000ffff0e7224 */ /* 0x000fca00008e0600 */
[----:B------:R-:W-:-:S13]  /*3a90*/  ISETP.GE.U32.AND.EX P0, PT, R14, UR11, PT, P0 ;  /* 0x0000000b0e007c0c */ /* 0x000fda000bf06100 */
[----:B------:R-:W-:Y:S05]  /*3aa0*/  @P0 BRA `(.L_x_44) ;  /* 0x0000000000840947 */ /* 0x000fea0003800000 */
[----:B------:R-:W2:Y:S01]  /*3ab0*/  LDCU.64 UR12, c[0x0][0x3b8] ;  /* 0x00007700ff0c77ac */ /* 0x000ea20008000a00 */
[----:B0-----:R-:W-:Y:S01]  /*3ac0*/  IADD3 R21, P2, PT, R12, 0x1, RZ ;  /* 0x000000010c157810 */ /* 0x001fe20007f5e0ff */
[----:B-1----:R-:W-:Y:S01]  /*3ad0*/  IMAD.MOV.U32 R16, RZ, RZ, R12 ;  /* 0x000000ffff107224 */ /* 0x002fe200078e000c */
        /* <DEDUP_REMOVED lines=15> */
[----:B------:R-:W3:Y:S01]  /*3bd0*/  @!P1 LDG.E.U16.CONSTANT R22, desc[UR14][R14.64+0x2] ;  /* 0x0000020e0e169981 */ /* 0x000ee2000c1e9500 */
[----:B0-----:R-:W-:-:S04]  /*3be0*/  IADD3 R16, P2, PT, R16, UR12, RZ ;  /* 0x0000000c10107c10 */ /* 0x001fc8000ff5e0ff */
[----:B------:R-:W-:Y:S01]  /*3bf0*/  IADD3.X R17, PT, PT, R17, UR13, RZ, P2, !PT ;  /* 0x0000000d11117c10 */ /* 0x000fe200097fe4ff */
[----:B--2---:R-:W-:Y:S02]  /*3c00*/  @!P0 IMAD.U32 R21, R21, 0x10000, RZ ;  /* 0x0001000015158824 */ /* 0x004fe400078e00ff */
        /* <DEDUP_REMOVED lines=11> */
.L_x_44:
[----:B------:R-:W-:Y:S05]  /*3cc0*/  BSYNC.RECONVERGENT B0 ;  /* 0x0000000000007941 */ /* 0x000fea0003800200 */
.L_x_43:
[----:B------:R-:W-:Y:S01]  /*3cd0*/  IADD3 R15, P1, PT, R23, 0x51, RZ ;  /* 0x00000051170f7810 */ /* 0x000fe20007f3e0ff */
[----:B------:R-:W-:Y:S03]  /*3ce0*/  BSSY.RECONVERGENT B0, `(.L_x_45) ;  /* 0x000002a000007945 */ /* 0x000fe60003800200 */
[----:B------:R-:W-:Y:S01]  /*3cf0*/  ISETP.GE.U32.AND P0, PT, R15, UR10, PT ;  /* 0x0000000a0f007c0c */ /* 0x000fe2000bf06070 */
[----:B------:R-:W-:-:S05]  /*3d00*/  IMAD.X R14, RZ, RZ, R0, P1 ;  /* 0x000000ffff0e7224 */ /* 0x000fca00008e0600 */
[----:B------:R-:W-:-:S13]  /*3d10*/  ISETP.GE.U32.AND.EX P0, PT, R14, UR11, PT, P0 ;  /* 0x0000000b0e007c0c */ /* 0x000fda000bf06100 */
[----:B------:R-:W-:Y:S05]  /*3d20*/  @P0 BRA `(.L_x_46) ;  /* 0x0000000000940947 */ /* 0x000fea0003800000 */
[----:B------:R-:W3:Y:S01]  /*3d30*/  LDCU.64 UR12, c[0x0][0x3b8] ;  /* 0x00007700ff0c77ac */ /* 0x000ee20008000a00 */
[----:B0-----:R-:W-:Y:S01]  /*3d40*/  IADD3 R21, P2, PT, R12, 0x1, RZ ;  /* 0x000000010c157810 */ /* 0x001fe20007f5e0ff */
[----:B-12---:R-:W-:Y:S01]  /*3d50*/  IMAD.MOV.U32 R16, RZ, RZ, R12 ;  /* 0x000000ffff107224 */ /* 0x006fe200078e000c */
        /* <DEDUP_REMOVED lines=16> */
[----:B0-----:R-:W-:-:S04]  /*3e60*/  IADD3 R16, P2, PT, R16, UR12, RZ ;  /* 0x0000000c10107c10 */ /* 0x001fc8000ff5e0ff */
[----:B------:R-:W-:Y:S02]  /*3e70*/  IADD3.X R17, PT, PT, R17, UR13, RZ, P2, !PT ;  /* 0x0000000d11117c10 */ /* 0x000fe400097fe4ff */
[----:B-1----:R-:W-:Y:S01]  /*3e80*/  @!P0 LOP3.LUT R15, R19, 0xffff00ff, RZ, 0xc0, !PT ;  /* 0xffff00ff130f8812 */ /* 0x002fe200078ec0ff */
[----:B--2---:R-:W-:Y:S02]  /*3e90*/  @!P0 IMAD.U32 R25, R21, 0x10000, RZ ;  /* 0x0001000015198824 */ /* 0x004fe400078e00ff */
[----:B---3--:R-:W-:Y:S02]  /*3ea0*/  @!P1 IMAD.U32 R21, R22, 0x10000, RZ ;  /* 0x0001000016159824 */ /* 0x008fe400078e00ff */
[----:B------:R-:W-:Y:S01]  /*3eb0*/  @!P0 FMUL R22, R25, UR5 ;  /* 0x0000000519168c20 */ /* 0x000fe20008400000 */
[----:B------:R-:W-:Y:S01]  /*3ec0*/  @!P0 FMNMX R2, R2, |R25|, !PT ;  /* 0x4000001902028209 */ /* 0x000fe20007800000 */
[----:B------:R-:W-:Y:S01]  /*3ed0*/  @!P1 FMUL R24, R21, UR5 ;  /* 0x0000000515189c20 */ /* 0x000fe20008400000 */
[----:B------:R-:W-:-:S02]  /*3ee0*/  @!P1 LOP3.LUT R25, R20, 0xffff00ff, RZ, 0xc0, !PT ;  /* 0xffff00ff14199812 */ /* 0x000fc400078ec0ff */
[----:B------:R-:W-:Y:S02]  /*3ef0*/  @!P0 F2FP.SATFINITE.E4M3.F32.PACK_AB_MERGE_C R27, RZ, R22, RZ ;  /* 0x00000016ff1b823e */ /* 0x000fe400048070ff */
[----:B------:R-:W-:Y:S02]  /*3f00*/  @!P1 F2FP.SATFINITE.E4M3.F32.PACK_AB_MERGE_C R29, RZ, R24, RZ ;  /* 0x00000018ff1d923e */ /* 0x000fe400048070ff */
[----:B------:R-:W-:Y:S01]  /*3f10*/  @!P1 FMNMX R2, R2, |R21|, !PT ;  /* 0x4000001502029209 */ /* 0x000fe20007800000 */
[----:B------:R3:W-:Y:S01]  /*3f20*/  @!P0 STG.E.U8 desc[UR14][R16.64], R27 ;  /* 0x0000001b10008986 */ /* 0x0007e2000c10110e */
[----:B------:R-:W-:Y:S02]  /*3f30*/  @!P0 IMAD.SHL.U32 R14, R27, 0x100, RZ ;  /* 0x000001001b0e8824 */ /* 0x000fe400078e00ff */
[----:B------:R-:W-:Y:S01]  /*3f40*/  @!P1 IMAD.SHL.U32 R22, R29, 0x100, RZ ;  /* 0x000001001d169824 */ /* 0x000fe200078e00ff */
[----:B------:R3:W-:Y:S02]  /*3f50*/  @!P1 STG.E.U8 desc[UR14][R16.64+0x1], R29 ;  /* 0x0000011d10009986 */ /* 0x0007e4000c10110e */
[----:B------:R-:W-:-:S02]  /*3f60*/  @!P0 LOP3.LUT R19, R15, 0xffff, R14, 0xf8, !PT ;  /* 0x0000ffff0f138812 */ /* 0x000fc400078ef80e */
[----:B------:R-:W-:-:S07]  /*3f70*/  @!P1 LOP3.LUT R20, R25, 0xffff, R22, 0xf8, !PT ;  /* 0x0000ffff19149812 */ /* 0x000fce00078ef816 */
.L_x_46:
[----:B------:R-:W-:Y:S05]  /*3f80*/  BSYNC.RECONVERGENT B0 ;  /* 0x0000000000007941 */ /* 0x000fea0003800200 */
.L_x_45:
[----:B------:R-:W-:Y:S01]  /*3f90*/  IADD3 R15, P1, PT, R23, 0x52, RZ ;  /* 0x00000052170f7810 */ /* 0x000fe20007f3e0ff */
[----:B------:R-:W-:Y:S03]  /*3fa0*/  BSSY.RECONVERGENT B0, `(.L_x_47) ;  /* 0x000002a000007945 */ /* 0x000fe60003800200 */
[----:B------:R-:W-:Y:S01]  /*3fb0*/  ISETP.GE.U32.AND P0, PT, R15, UR10, PT ;  /* 0x0000000a0f007c0c */ /* 0x000fe2000bf06070 */
[----:B------:R-:W-:-:S05]  /*3fc0*/  IMAD.X R14, RZ, RZ, R0, P1 ;  /* 0x000000ffff0e7224 */ /* 0x000fca00008e0600 */
[----:B------:R-:W-:-:S13]  /*3fd0*/  ISETP.GE.U32.AND.EX P0, PT, R14, UR11, PT, P0 ;  /* 0x0000000b0e007c0c */ /* 0x000fda000bf06100 */
[----:B------:R-:W-:Y:S05]  /*3fe0*/  @P0 BRA `(.L_x_48) ;  /* 0x0000000000940947 */ /* 0x000fea0003800000 */
[----:B------:R-:W4:Y:S01]  /*3ff0*/  LDCU.64 UR12, c[0x0][0x3b8] ;  /* 0x00007700ff0c77ac */ /* 0x000f220008000a00 */
[----:B0-----:R-:W-:Y:S01]  /*4000*/  IADD3 R21, P2, PT, R12, 0x1, RZ ;  /* 0x000000010c157810 */ /* 0x001fe20007f5e0ff */
[----:B-123--:R-:W-:Y:S01]  /*4010*/  IMAD.MOV.U32 R16, RZ, RZ, R12 ;  /* 0x000000ffff107224 */ /* 0x00efe200078e000c */
[----:B------:R-:W0:Y:S01]  /*4020*/  LDCU.64 UR16, c[0x0][0x380] ;  /* 0x00007000ff1077ac */ /* 0x000e220008000a00 */
[--C-:B------:R-:W-:Y:S01]  /*4030*/  IMAD.MOV.U32 R17, RZ, RZ, R13.reuse ;  /* 0x000000ffff117224 */ /* 0x100fe200078e000d */
[----:B----4-:R-:W-:Y:S01]  /*4040*/  ISETP.GE.U32.AND P1, PT, R21, UR12, PT ;  /* 0x0000000c15007c0c */ /* 0x010fe2000bf26070 */
        /* <DEDUP_REMOVED lines=26> */
[----:B------:R-:W-:Y:S02]  /*41f0*/  @!P0 IMAD.U32 R14, R27, 0x10000, RZ ;  /* 0x000100001b0e8824 */ /* 0x000fe400078e00ff */
[----:B------:R-:W-:Y:S01]  /*4200*/  @!P1 IMAD.U32 R22, R29, 0x10000, RZ ;  /* 0x000100001d169824 */ /* 0x000fe200078e00ff */
[----:B------:R4:W-:Y:S02]  /*4210*/  @!P1 STG.E.U8 desc[UR14][R16.64+0x1], R29 ;  /* 0x0000011d10009986 */ /* 0x0009e4000c10110e */
[----:B------:R-:W-:-:S02]  /*4220*/  @!P0 LOP3.LUT R19, R15, 0xff0000, R14, 0xf8, !PT ;  /* 0x00ff00000f138812 */ /* 0x000fc400078ef80e */
[----:B------:R-:W-:-:S07]  /*4230*/  @!P1 LOP3.LUT R20, R25, 0xff0000, R22, 0xf8, !PT ;  /* 0x00ff000019149812 */ /* 0x000fce00078ef816 */
.L_x_48:
[----:B------:R-:W-:Y:S05]  /*4240*/  BSYNC.RECONVERGENT B0 ;  /* 0x0000000000007941 */ /* 0x000fea0003800200 */
.L_x_47:
[----:B------:R-:W-:Y:S01]  /*4250*/  IADD3 R15, P1, PT, R23, 0x53, RZ ;  /* 0x00000053170f7810 */ /* 0x000fe20007f3e0ff */
[----:B------:R-:W-:Y:S03]  /*4260*/  BSSY.RECONVERGENT B0, `(.L_x_49) ;  /* 0x000002a000007945 */ /* 0x000fe60003800200 */
[----:B------:R-:W-:Y:S01]  /*4270*/  ISETP.GE.U32.AND P0, PT, R15, UR10, PT ;  /* 0x0000000a0f007c0c */ /* 0x000fe2000bf06070 */
[----:B------:R-:W-:-:S05]  /*4280*/  IMAD.X R14, RZ, RZ, R0, P1 ;  /* 0x000000ffff0e7224 */ /* 0x000fca00008e0600 */
[----:B------:R-:W-:-:S13]  /*4290*/  ISETP.GE.U32.AND.EX P0, PT, R14, UR11, PT, P0 ;  /* 0x0000000b0e007c0c */ /* 0x000fda000bf06100 */
[----:B------:R-:W-:Y:S05]  /*42a0*/  @P0 BRA `(.L_x_50) ;  /* 0x0000000000940947 */ /* 0x000fea0003800000 */
[----:B------:R-:W5:Y:S01]  /*42b0*/  LDCU.64 UR12, c[0x0][0x3b8] ;  /* 0x00007700ff0c77ac */ /* 0x000f620008000a00 */
[----:B0-----:R-:W-:Y:S01]  /*42c0*/  IADD3 R21, P2, PT, R12, 0x1, RZ ;  /* 0x000000010c157810 */ /* 0x001fe20007f5e0ff */
[----:B-1234-:R-:W-:Y:S01]  /*42d0*/  IMAD.MOV.U32 R16, RZ, RZ, R12 ;  /* 0x000000ffff107224 */ /* 0x01efe200078e000c */
[----:B------:R-:W0:Y:S01]  /*42e0*/  LDCU.64 UR16, c[0x0][0x380] ;  /* 0x00007000ff1077ac */ /* 0x000e220008000a00 */
[--C-:B------:R-:W-:Y:S01]  /*42f0*/  IMAD.MOV.U32 R17, RZ, RZ, R13.reuse ;  /* 0x000000ffff117224 */ /* 0x100fe200078e000d */
[----:B-----5:R-:W-:Y:S01]  /*4300*/  ISETP.GE.U32.AND P1, PT, R21, UR12, PT ;  /* 0x0000000c15007c0c */ /* 0x020fe2000bf26070 */
        /* <DEDUP_REMOVED lines=24> */
[----:B------:R-:W-:Y:S01]  /*4490*/  @!P0 LOP3.LUT R14, R27, 0xffff, RZ, 0xc0, !PT ;  /* 0x0000ffff1b0e8812 */ /* 0x000fe200078ec0ff */
[----:B------:R0:W-:Y:S01]  /*44a0*/  @!P0 STG.E.U8 desc[UR14][R16.64], R27 ;  /* 0x0000001b10008986 */ /* 0x0001e2000c10110e */
[----:B------:R-:W-:Y:S02]  /*44b0*/  @!P1 LOP3.LUT R22, R29, 0xffff, RZ, 0xc0, !PT ;  /* 0x0000ffff1d169812 */ /* 0x000fe400078ec0ff */
[----:B------:R-:W-:Y:S01]  /*44c0*/  @!P1 FMNMX R2, R2, |R21|, !PT ;  /* 0x4000001502029209 */ /* 0x000fe20007800000 */
[----:B------:R0:W-:Y:S01]  /*44d0*/  @!P1 STG.E.U8 desc[UR14][R16.64+0x1], R29 ;  /* 0x0000011d10009986 */ /* 0x0001e2000c10110e */
[----:B------:R-:W-:-:S02]  /*44e0*/  @!P0 IMAD R19, R14, 0x1000000, R15 ;  /* 0x010000000e138824 */ /* 0x000fc400078e020f */
[----:B------:R-:W-:-:S07]  /*44f0*/  @!P1 IMAD R20, R22, 0x1000000, R25 ;  /* 0x0100000016149824 */ /* 0x000fce00078e0219 */
.L_x_50:
[----:B------:R-:W-:Y:S05]  /*4500*/  BSYNC.RECONVERGENT B0 ;  /* 0x0000000000007941 */ /* 0x000fea0003800200 */
.L_x_49:
[----:B------:R-:W-:Y:S01]  /*4510*/  IADD3 R15, P1, PT, R23, 0x60, RZ ;  /* 0x00000060170f7810 */ /* 0x000fe20007f3e0ff */
[----:B------:R-:W-:Y:S03]  /*4520*/  BSSY.RECONVERGENT B0, `(.L_x_51) ;  /* 0x0000026000007945 */ /* 0x000fe60003800200 */
[----:B------:R-:W-:Y:S01]  /*4530*/  ISETP.GE.U32.AND P0, PT, R15, UR10, PT ;  /* 0x0000000a0f007c0c */ /* 0x000fe2000bf06070 */
[----:B------:R-:W-:-:S05]  /*4540*/  IMAD.X R14, RZ, RZ, R0, P1 ;  /* 0x000000ffff0e7224 */ /* 0x000fca00008e0600 */
[----:B------:R-:W-:-:S13]  /*4550*/  ISETP.GE.U32.AND.EX P0, PT, R14, UR11, PT, P0 ;  /* 0x0000000b0e007c0c */ /* 0x000fda000bf06100 */
[----:B------:R-:W-:Y:S05]  /*4560*/  @P0 BRA `(.L_x_52) ;  /* 0x0000000000840947 */ /* 0x000fea0003800000 */
[----:B------:R-:W5:Y:S01]  /*4570*/  LDCU.64 UR12, c[0x0][0x3b8] ;  /* 0x00007700ff0c77ac */ /* 0x000f620008000a00 */
[----:B------:R-:W-:Y:S01]  /*4580*/  IADD3 R24, P2, PT, R12, 0x1, RZ ;  /* 0x000000010c187810 */ /* 0x000fe20007f5e0ff */
[----:B01234-:R-:W-:Y:S01]  /*4590*/  IMAD.MOV.U32 R16, RZ, RZ, R12 ;  /* 0x000000ffff107224 */ /* 0x01ffe200078e000c */
        /* <DEDUP_REMOVED lines=30> */
.L_x_52:
[----:B------:R-:W-:Y:S05]  /*4780*/  BSYNC.RECONVERGENT B0 ;  /* 0x0000000000007941 */ /* 0x000fea0003800200 */
.L_x_51:
        /* <DEDUP_REMOVED lines=43> */
.L_x_54:
[----:B------:R-:W-:Y:S05]  /*4a40*/  BSYNC.RECONVERGENT B0 ;  /* 0x0000000000007941 */ /* 0x000fea0003800200 */
.L_x_53:
        /* <DEDUP_REMOVED lines=43> */
.L_x_56:
[----:B------:R-:W-:Y:S05]  /*4d00*/  BSYNC.RECONVERGENT B0 ;  /* 0x0000000000007941 */ /* 0x000fea0003800200 */
.L_x_55:
        /* <DEDUP_REMOVED lines=43> */
.L_x_58:
[----:B------:R-:W-:Y:S05]  /*4fc0*/  BSYNC.RECONVERGENT B0 ;  /* 0x0000000000007941 */ /* 0x000fea0003800200 */
.L_x_57:
[----:B------:R-:W-:Y:S01]  /*4fd0*/  IADD3 R15, P1, PT, R23, 0x70, RZ ;  /* 0x00000070170f7810 */ /* 0x000fe20007f3e0ff */
[----:B------:R-:W-:Y:S03]  /*4fe0*/  BSSY.RECONVERGENT B0, `(.L_x_59) ;  /* 0x0000026000007945 */ /* 0x000fe60003800200 */
[----:B------:R-:W-:Y:S01]  /*4ff0*/  ISETP.GE.U32.AND P0, PT, R15, UR10, PT ;  /* 0x0000000a0f007c0c */ /* 0x000fe2000bf06070 */
[----:B------:R-:W-:-:S05]  /*5000*/  IMAD.X R14, RZ, RZ, R0, P1 ;  /* 0x000000ffff0e7224 */ /* 0x000fca00008e0600 */
[----:B------:R-:W-:-:S13]  /*5010*/  ISETP.GE.U32.AND.EX P0, PT, R14, UR11, PT, P0 ;  /* 0x0000000b0e007c0c */ /* 0x000fda000bf06100 */
[----:B------:R-:W-:Y:S05]  /*5020*/  @P0 BRA `(.L_x_60) ;  /* 0x0000000000840947 */ /* 0x000fea0003800000 */
[----:B------:R-:W5:Y:S01]  /*5030*/  LDCU.64 UR12, c[0x0][0x3b8] ;  /* 0x00007700ff0c77ac */ /* 0x000f620008000a00 */
[----:B01234-:R-:W-:Y:S01]  /*5040*/  IADD3 R16, P2, PT, R12, 0x1, RZ ;  /* 0x000000010c107810 */ /* 0x01ffe20007f5e0ff */
[----:B------:R-:W-:Y:S01]  /*5050*/  IMAD.MOV.U32 R17, RZ, RZ, R13 ;  /* 0x000000ffff117224 */ /* 0x000fe200078e000d */
[----:B------:R-:W0:Y:S02]  /*5060*/  LDCU.64 UR16, c[0x0][0x380] ;  /* 0x00007000ff1077ac */ /* 0x000e240008000a00 */
[----:B-----5:R-:W-:Y:S01]  /*5070*/  ISETP.GE.U32.AND P1, PT, R16, UR12, PT ;  /* 0x0000000c10007c0c */ /* 0x020fe2000bf26070 */
[----:B------:R-:W-:Y:S01]  /*5080*/  IMAD.MOV.U32 R16, RZ, RZ, R12 ;  /* 0x000000ffff107224 */ /* 0x000fe200078e000c */
[----:B------:R-:W-:Y:S01]  /*5090*/  ISETP.GE.U32.AND P0, PT, R12, UR12, PT ;  /* 0x0000000c0c007c0c */ /* 0x000fe2000bf06070 */
[----:B------:R-:W-:Y:S02]  /*50a0*/  IMAD R14, R14, UR12, RZ ;  /* 0x0000000c0e0e7c24 */ /* 0x000fe4000f8e02ff */
[----:B------:R-:W-:Y:S01]  /*50b0*/  IMAD.WIDE.U32 R16, R15, UR12, R16 ;  /* 0x0000000c0f107c25 */ /* 0x000fe2000f8e0010 */
[----:B------:R-:W-:-:S03]  /*50c0*/  ISETP.GE.U32.AND.EX P0, PT, R13, UR13, PT, P0 ;  /* 0x0000000d0d007c0c */ /* 0x000fc6000bf06100 */
[----:B------:R-:W-:Y:S02]  /*50d0*/  IMAD R15, R15, UR13, R14 ;  /* 0x0000000d0f0f7c24 */ /* 0x000fe4000f8e020e */
[----:B------:R-:W-:Y:S02]  /*50e0*/  IMAD.X R14, RZ, RZ, R13, P2 ;  /* 0x000000ffff0e7224 */ /* 0x000fe400010e060d */
[----:B------:R-:W-:-:S03]  /*50f0*/  IMAD.IADD R17, R17, 0x1, R15 ;  /* 0x0000000111117824 */ /* 0x000fc600078e020f */
[----:B------:R-:W-:Y:S01]  /*5100*/  ISETP.GE.U32.AND.EX P1, PT, R14, UR13, PT, P1 ;  /* 0x0000000d0e007c0c */ /* 0x000fe2000bf26110 */
[----:B------:R-:W1:Y:S01]  /*5110*/  LDCU.64 UR12, c[0x0][0x390] ;  /* 0x00007200ff0c77ac */ /* 0x000e620008000a00 */
[----:B0-----:R-:W-:-:S04]  /*5120*/  LEA R14, P2, R16, UR16, 0x1 ;  /* 0x00000010100e7c11 */ /* 0x001fc8000f8408ff */
[----:B------:R-:W-:-:S05]  /*5130*/  LEA.HI.X R15, R16, UR17, R17, 0x1, P2 ;  /* 0x00000011100f7c11 */ /* 0x000fca00090f0c11 */
[----:B------:R-:W2:Y:S04]  /*5140*/  @!P0 LDG.E.U16.CONSTANT R25, desc[UR14][R14.64] ;  /* 0x0000000e0e198981 */ /* 0x000ea8000c1e9500 */
[----:B------:R-:W3:Y:S01]  /*5150*/  @!P1 LDG.E.U16.CONSTANT R27, desc[UR14][R14.64+0x2] ;  /* 0x0000020e0e1b9981 */ /* 0x000ee2000c1e9500 */
[----:B-1----:R-:W-:-:S04]  /*5160*/  IADD3 R16, P2, PT, R16, UR12, RZ ;  /* 0x0000000c10107c10 */ /* 0x002fc8000ff5e0ff */
        /* <DEDUP_REMOVED lines=13> */
.L_x_60:
[----:B------:R-:W-:Y:S05]  /*5240*/  BSYNC.RECONVERGENT B0 ;  /* 0x0000000000007941 */ /* 0x000fea0003800200 */
.L_x_59:
[----:B------:R-:W5:Y:S01]  /*5250*/  S2R R14, SR_TID.X ;  /* 0x00000000000e7919 */ /* 0x000f620000002100 */
[----:B------:R-:W-:Y:S01]  /*5260*/  BSSY.RECONVERGENT B0, `(.L_x_61) ;  /* 0x000002d000007945 */ /* 0x000fe20003800200 */
[----:B-----5:R-:W-:-:S04]  /*5270*/  SHF.R.U64 R14, R14, 0x5, RZ ;  /* 0x000000050e0e7819 */ /* 0x020fc800000012ff */
[----:B------:R-:W-:-:S04]  /*5280*/  LEA R14, R14, UR8, 0x2 ;  /* 0x000000080e0e7c11 */ /* 0x000fc8000f8e10ff */
[----:B01234-:R-:W-:-:S04]  /*5290*/  IADD3 R17, P1, PT, R14, 0x71, RZ ;  /* 0x000000710e117810 */ /* 0x01ffc80007f3e0ff */
[----:B------:R-:W-:Y:S01]  /*52a0*/  ISETP.GE.U32.AND P0, PT, R17, UR10, PT ;  /* 0x0000000a11007c0c */ /* 0x000fe2000bf06070 */
[----:B------:R-:W-:-:S05]  /*52b0*/  IMAD.X R16, RZ, RZ, R0, P1 ;  /* 0x000000ffff107224 */ /* 0x000fca00008e0600 */
[----:B------:R-:W-:-:S13]  /*52c0*/  ISETP.GE.U32.AND.EX P0, PT, R16, UR11, PT, P0 ;  /* 0x0000000b10007c0c */ /* 0x000fda000bf06100 */
[----:B------:R-:W-:Y:S05]  /*52d0*/  @P0 BRA `(.L_x_62) ;  /* 0x0000000000940947 */ /* 0x000fea0003800000 */
[----:B------:R-:W0:Y:S01]  /*52e0*/  LDCU.64 UR12, c[0x0][0x3b8] ;  /* 0x00007700ff0c77ac */ /* 0x000e220008000a00 */
[----:B------:R-:W-:Y:S01]  /*52f0*/  IADD3 R14, P2, PT, R12, 0x1, RZ ;  /* 0x000000010c0e7810 */ /* 0x000fe20007f5e0ff */
[----:B------:R-:W-:Y:S01]  /*5300*/  IMAD.MOV.U32 R15, RZ, RZ, R13 ;  /* 0x000000ffff0f7224 */ /* 0x000fe200078e000d */
[----:B------:R-:W1:Y:S02]  /*5310*/  LDCU.64 UR16, c[0x0][0x380] ;  /* 0x00007000ff1077ac */ /* 0x000e640008000a00 */
[----:B0-----:R-:W-:Y:S01]  /*5320*/  ISETP.GE.U32.AND P1, PT, R14, UR12, PT ;  /* 0x0000000c0e007c0c */ /* 0x001fe2000bf26070 */
        /* <DEDUP_REMOVED lines=9> */
[----:B------:R-:W0:Y:S01]  /*53c0*/  LDCU.64 UR12, c[0x0][0x390] ;  /* 0x00007200ff0c77ac */ /* 0x000e220008000a00 */
[----:B-1----:R-:W-:-:S04]  /*53d0*/  LEA R16, P2, R14, UR16, 0x1 ;  /* 0x000000100e107c11 */ /* 0x002fc8000f8408ff */
        /* <DEDUP_REMOVED lines=21> */
.L_x_62:
[----:B------:R-:W-:Y:S05]  /*5530*/  BSYNC.RECONVERGENT B0 ;  /* 0x0000000000007941 */ /* 0x000fea0003800200 */
.L_x_61:
[----:B0-----:R-:W0:Y:S01]  /*5540*/  S2R R14, SR_TID.X ;  /* 0x00000000000e7919 */ /* 0x001e220000002100 */
[----:B------:R-:W-:Y:S01]  /*5550*/  BSSY.RECONVERGENT B0, `(.L_x_63) ;  /* 0x000002d000007945 */ /* 0x000fe20003800200 */
[----:B0-----:R-:W-:-:S04]  /*5560*/  SHF.R.U64 R14, R14, 0x5, RZ ;  /* 0x000000050e0e7819 */ /* 0x001fc800000012ff */
[----:B------:R-:W-:-:S04]  /*5570*/  LEA R14, R14, UR8, 0x2 ;  /* 0x000000080e0e7c11 */ /* 0x000fc8000f8e10ff */
[----:B------:R-:W-:-:S04]  /*5580*/  IADD3 R17, P1, PT, R14, 0x72, RZ ;  /* 0x000000720e117810 */ /* 0x000fc80007f3e0ff */
        /* <DEDUP_REMOVED lines=41> */
.L_x_64:
[----:B------:R-:W-:Y:S05]  /*5820*/  BSYNC.RECONVERGENT B0 ;  /* 0x0000000000007941 */ /* 0x000fea0003800200 */
.L_x_63:
[----:B0-----:R-:W0:Y:S01]  /*5830*/  S2R R14, SR_TID.X ;  /* 0x00000000000e7919 */ /* 0x001e220000002100 */
[----:B------:R-:W-:Y:S01]  /*5840*/  BSSY.RECONVERGENT B0, `(.L_x_65) ;  /* 0x000002d000007945 */ /* 0x000fe20003800200 */
[----:B0-----:R-:W-:-:S04]  /*5850*/  SHF.R.U64 R15, R14, 0x5, RZ ;  /* 0x000000050e0f7819 */ /* 0x001fc800000012ff */
[----:B------:R-:W-:-:S04]  /*5860*/  LEA R15, R15, UR8, 0x2 ;  /* 0x000000080f0f7c11 */ /* 0x000fc8000f8e10ff */
[----:B------:R-:W-:-:S05]  /*5870*/  IADD3 R15, P0, PT, R15, 0x73, RZ ;  /* 0x000000730f0f7810 */ /* 0x000fca0007f1e0ff */
[----:B------:R-:W-:Y:S01]  /*5880*/  IMAD.X R0, RZ, RZ, R0, P0 ;  /* 0x000000ffff007224 */ /* 0x000fe200000e0600 */
[----:B------:R-:W-:-:S04]  /*5890*/  ISETP.GE.U32.AND P0, PT, R15, UR10, PT ;  /* 0x0000000a0f007c0c */ /* 0x000fc8000bf06070 */
[----:B------:R-:W-:-:S13]  /*58a0*/  ISETP.GE.U32.AND.EX P0, PT, R0, UR11, PT, P0 ;  /* 0x0000000b00007c0c */ /* 0x000fda000bf06100 */
[----:B------:R-:W-:Y:S05]  /*58b0*/  @P0 BRA `(.L_x_66) ;  /* 0x0000000000940947 */ /* 0x000fea0003800000 */
[----:B------:R-:W0:Y:S01]  /*58c0*/  LDCU.64 UR12, c[0x0][0x3b8] ;  /* 0x00007700ff0c77ac */ /* 0x000e220008000a00 */
[----:B------:R-:W-:Y:S01]  /*58d0*/  IADD3 R16, P2, PT, R12, 0x1, RZ ;  /* 0x000000010c107810 */ /* 0x000fe20007f5e0ff */
[--C-:B------:R-:W-:Y:S01]  /*58e0*/  IMAD.MOV.U32 R17, RZ, RZ, R13.reuse ;  /* 0x000000ffff117224 */ /* 0x100fe200078e000d */
[----:B------:R-:W1:Y:S02]  /*58f0*/  LDCU.64 UR16, c[0x0][0x380] ;  /* 0x00007000ff1077ac */ /* 0x000e640008000a00 */
[----:B0-----:R-:W-:Y:S01]  /*5900*/  ISETP.GE.U32.AND P1, PT, R16, UR12, PT ;  /* 0x0000000c10007c0c */ /* 0x001fe2000bf26070 */
[----:B------:R-:W-:Y:S01]  /*5910*/  IMAD.MOV.U32 R16, RZ, RZ, R12 ;  /* 0x000000ffff107224 */ /* 0x000fe200078e000c */
[----:B------:R-:W-:Y:S01]  /*5920*/  ISETP.GE.U32.AND P0, PT, R12, UR12, PT ;  /* 0x0000000c0c007c0c */ /* 0x000fe2000bf06070 */
[----:B------:R-:W-:Y:S02]  /*5930*/  IMAD R0, R0, UR12, RZ ;  /* 0x0000000c00007c24 */ /* 0x000fe4000f8e02ff */
[----:B------:R-:W-:Y:S01]  /*5940*/  IMAD.X R12, RZ, RZ, R13, P2 ;  /* 0x000000ffff0c7224 */ /* 0x000fe200010e060d */
[----:B------:R-:W-:Y:S01]  /*5950*/  ISETP.GE.U32.AND.EX P0, PT, R13, UR13, PT, P0 ;  /* 0x0000000d0d007c0c */ /* 0x000fe2000bf06100 */
[----:B------:R-:W-:-:S03]  /*5960*/  IMAD.WIDE.U32 R16, R15, UR12, R16 ;  /* 0x0000000c0f107c25 */ /* 0x000fc6000f8e0010 */
[----:B------:R-:W-:Y:S01]  /*5970*/  ISETP.GE.U32.AND.EX P1, PT, R12, UR13, PT, P1 ;  /* 0x0000000d0c007c0c */ /* 0x000fe2000bf26110 */
[----:B------:R-:W-:Y:S01]  /*5980*/  IMAD R15, R15, UR13, R0 ;  /* 0x0000000d0f0f7c24 */ /* 0x000fe2000f8e0200 */
[----:B-1----:R-:W-:Y:S01]  /*5990*/  LEA R12, P2, R16, UR16, 0x1 ;  /* 0x00000010100c7c11 */ /* 0x002fe2000f8408ff */
        /* <DEDUP_REMOVED lines=23> */
.L_x_66:
[----:B------:R-:W-:Y:S05]  /*5b10*/  BSYNC.RECONVERGENT B0 ;  /* 0x0000000000007941 */ /* 0x000fea0003800200 */
.L_x_65:
[----:B------:R-:W1:Y:S01]  /*5b20*/  S2R R27, SR_CgaCtaId ;  /* 0x00000000001b7919 */ /* 0x000e620000008800 */
[----:B------:R-:W2:Y:S01]  /*5b30*/  LDCU.64 UR12, c[0x0][0x3b8] ;  /* 0x00007700ff0c77ac */ /* 0x000ea20008000a00 */
[----:B------:R-:W-:Y:S01]  /*5b40*/  MOV R26, 0x400 ;  /* 0x00000400001a7802 */ /* 0x000fe20000000f00 */
[C---:B------:R-:W-:Y:S01]  /*5b50*/  IMAD.SHL.U32 R12, R14.reuse, 0x80, RZ ;  /* 0x000000800e0c7824 */ /* 0x040fe200078e00ff */
[C---:B0-----:R-:W-:Y:S01]  /*5b60*/  SHF.R.U64 R15, R14.reuse, 0x5, RZ ;  /* 0x000000050e0f7819 */ /* 0x041fe200000012ff */
[----:B------:R-:W-:Y:S01]  /*5b70*/  BSSY.RECONVERGENT B0, `(.L_x_67) ;  /* 0x0000037000007945 */ /* 0x000fe20003800200 */
[----:B------:R-:W-:Y:S01]  /*5b80*/  LOP3.LUT R25, R14, 0x1f, RZ, 0xc0, !PT ;  /* 0x0000001f0e197812 */ /* 0x000fe200078ec0ff */
[----:B------:R-:W-:Y:S01]  /*5b90*/  VIADD R0, R26, 0x10 ;  /* 0x000000101a007836 */ /* 0x000fe20000000000 */
[C---:B------:R-:W-:Y:S02]  /*5ba0*/  LEA R29, P1, R15.reuse, UR9, 0x1 ;  /* 0x000000090f1d7c11 */ /* 0x040fe4000f8208ff */
[----:B------:R-:W-:Y:S01]  /*5bb0*/  LOP3.LUT R13, R12, 0xf80, RZ, 0xc0, !PT ;  /* 0x00000f800c0d7812 */ /* 0x000fe200078ec0ff */
[----:B------:R-:W-:Y:S01]  /*5bc0*/  IMAD.SHL.U32 R12, R14, 0x4, RZ ;  /* 0x000000040e0c7824 */ /* 0x000fe200078e00ff */
[----:B------:R-:W-:-:S04]  /*5bd0*/  LEA.HI.X R28, R15, UR4, RZ, 0x1, P1 ;  /* 0x000000040f1c7c11 */ /* 0x000fc800088f0cff */
[----:B------:R-:W-:Y:S02]  /*5be0*/  LOP3.LUT R12, R12, 0x7c, RZ, 0xc0, !PT ;  /* 0x0000007c0c0c7812 */ /* 0x000fe400078ec0ff */
[----:B--2---:R-:W-:Y:S02]  /*5bf0*/  ISETP.GE.U32.AND P0, PT, R29, UR12, PT ;  /* 0x0000000c1d007c0c */ /* 0x004fe4000bf06070 */
[----:B------:R-:W-:Y:S02]  /*5c00*/  IADD3 R12, P1, PT, R12, UR8, RZ ;  /* 0x000000080c0c7c10 */ /* 0x000fe4000ff3e0ff */
[----:B------:R-:W-:Y:S02]  /*5c10*/  ISETP.GE.U32.AND.EX P0, PT, R28, UR13, PT, P0 ;  /* 0x0000000d1c007c0c */ /* 0x000fe4000bf06100 */
[----:B-1----:R-:W-:-:S05]  /*5c20*/  LEA R0, R27, R0, 0x18 ;  /* 0x000000001b007211 */ /* 0x002fca00078ec0ff */
[----:B------:R-:W-:-:S04]  /*5c30*/  IMAD R16, R25, 0x84, R0 ;  /* 0x0000008419107824 */ /* 0x000fc800078e0200 */
[C---:B------:R-:W-:Y:S02]  /*5c40*/  IMAD R0, R15.reuse, 0x4, R16 ;  /* 0x000000040f007824 */ /* 0x040fe400078e0210 */
[----:B------:R-:W-:Y:S02]  /*5c50*/  IMAD.IADD R16, R16, 0x1, -R13 ;  /* 0x0000000110107824 */ /* 0x000fe400078e0a0d */
[----:B------:R-:W-:Y:S01]  /*5c60*/  IMAD.X R13, RZ, RZ, UR6, P1 ;  /* 0x00000006ff0d7e24 */ /* 0x000fe200088e06ff */
[----:B------:R0:W-:Y:S04]  /*5c70*/  STS [R0], R3 ;  /* 0x0000000300007388 */ /* 0x0001e80000000800 */
[----:B------:R1:W-:Y:S04]  /*5c80*/  STS [R0+0x10], R5 ;  /* 0x0000100500007388 */ /* 0x0003e80000000800 */
[----:B------:R1:W-:Y:S01]  /*5c90*/  STS [R0+0x20], R7 ;  /* 0x0000200700007388 */ /* 0x0003e20000000800 */
[----:B0-----:R-:W-:-:S03]  /*5ca0*/  IMAD R3, R15, 0x84, R16 ;  /* 0x000000840f037824 */ /* 0x001fc600078e0210 */
[----:B------:R1:W-:Y:S04]  /*5cb0*/  STS [R0+0x30], R9 ;  /* 0x0000300900007388 */ /* 0x0003e80000000800 */
[----:B------:R1:W-:Y:S04]  /*5cc0*/  STS [R0+0x40], R11 ;  /* 0x0000400b00007388 */ /* 0x0003e80000000800 */
[----:B------:R1:W-:Y:S04]  /*5cd0*/  STS [R0+0x50], R19 ;  /* 0x0000501300007388 */ /* 0x0003e80000000800 */
[----:B------:R1:W-:Y:S04]  /*5ce0*/  STS [R0+0x60], R21 ;  /* 0x0000601500007388 */ /* 0x0003e80000000800 */
[----:B------:R1:W-:Y:S01]  /*5cf0*/  STS [R0+0x70], R23 ;  /* 0x0000701700007388 */ /* 0x0003e20000000800 */
[----:B------:R-:W-:Y:S06]  /*5d00*/  BAR.SYNC.DEFER_BLOCKING 0x0 ;  /* 0x0000000000007b1d */ /* 0x000fec0000010000 */
[----:B------:R-:W-:Y:S05]  /*5d10*/  @P0 BRA `(.L_x_68) ;  /* 0x0000000000700947 */ /* 0x000fea0003800000 */
[----:B------:R-:W0:Y:S01]  /*5d20*/  LDCU.64 UR8, c[0x0][0x398] ;  /* 0x00007300ff0877ac */ /* 0x000e220008000a00 */
[----:B-1----:R-:W-:Y:S01]  /*5d30*/  IADD3 R5, P1, PT, R12, 0x1, RZ ;  /* 0x000000010c057810 */ /* 0x002fe20007f3e0ff */
[----:B------:R-:W-:Y:S01]  /*5d40*/  IMAD R7, R28, UR10, RZ ;  /* 0x0000000a1c077c24 */ /* 0x000fe2000f8e02ff */
[----:B------:R-:W-:Y:S01]  /*5d50*/  IADD3 R9, P2, PT, R12, 0x2, RZ ;  /* 0x000000020c097810 */ /* 0x000fe20007f5e0ff */
[----:B------:R-:W-:Y:S01]  /*5d60*/  IMAD.WIDE.U32 R16, R29, UR10, R12 ;  /* 0x0000000a1d107c25 */ /* 0x000fe2000f8e000c */
[----:B------:R-:W-:Y:S02]  /*5d70*/  ISETP.GE.U32.AND P0, PT, R5, UR10, PT ;  /* 0x0000000a05007c0c */ /* 0x000fe4000bf06070 */
[----:B------:R-:W-:Y:S01]  /*5d80*/  ISETP.GE.U32.AND P3, PT, R9, UR10, PT ;  /* 0x0000000a09007c0c */ /* 0x000fe2000bf66070 */
[----:B------:R-:W-:Y:S02]  /*5d90*/  IMAD.X R5, RZ, RZ, R13, P1 ;  /* 0x000000ffff057224 */ /* 0x000fe400008e060d */
[----:B------:R-:W-:-:S03]  /*5da0*/  IMAD R7, R29, UR11, R7 ;  /* 0x0000000b1d077c24 */ /* 0x000fc6000f8e0207 */
[----:B------:R-:W-:Y:S02]  /*5db0*/  ISETP.GE.U32.AND.EX P0, PT, R5, UR11, PT, P0 ;  /* 0x0000000b05007c0c */ /* 0x000fe4000bf06100 */
[----:B0-----:R-:W-:-:S04]  /*5dc0*/  IADD3 R16, P1, PT, R16, UR8, RZ ;  /* 0x0000000810107c10 */ /* 0x001fc8000ff3e0ff */
[----:B------:R-:W-:Y:S02]  /*5dd0*/  IADD3.X R17, PT, PT, R17, UR9, R7, P1, !PT ;  /* 0x0000000911117c10 */ /* 0x000fe40008ffe407 */
[----:B------:R-:W-:-:S05]  /*5de0*/  IADD3 R7, P4, PT, R12, 0x3, RZ ;  /* 0x000000030c077810 */ /* 0x000fca0007f9e0ff */
[----:B------:R-:W0:Y:S01]  /*5df0*/  @!P0 LDS.U8 R5, [R3+0x1] ;  /* 0x0000010003058984 */ /* 0x000e220000000000 */
[----:B------:R-:W-:Y:S01]  /*5e00*/  ISETP.GE.U32.AND P1, PT, R7, UR10, PT ;  /* 0x0000000a07007c0c */ /* 0x000fe2000bf26070 */
[--C-:B------:R-:W-:Y:S01]  /*5e10*/  IMAD.X R7, RZ, RZ, R13.reuse, P2 ;  /* 0x000000ffff077224 */ /* 0x100fe200010e060d */
[----:B------:R-:W-:Y:S01]  /*5e20*/  ISETP.GE.U32.AND P2, PT, R12, UR10, PT ;  /* 0x0000000a0c007c0c */ /* 0x000fe2000bf46070 */
[----:B------:R-:W-:-:S03]  /*5e30*/  IMAD.X R9, RZ, RZ, R13, P4 ;  /* 0x000000ffff097224 */ /* 0x000fc600020e060d */
[----:B------:R-:W-:Y:S02]  /*5e40*/  ISETP.GE.U32.AND.EX P3, PT, R7, UR11, PT, P3 ;  /* 0x0000000b07007c0c */ /* 0x000fe4000bf66130 */
[----:B------:R-:W-:Y:S02]  /*5e50*/  ISETP.GE.U32.AND.EX P2, PT, R13, UR11, PT, P2 ;  /* 0x0000000b0d007c0c */ /* 0x000fe4000bf46120 */
[----:B------:R-:W-:-:S09]  /*5e60*/  ISETP.GE.U32.AND.EX P1, PT, R9, UR11, PT, P1 ;  /* 0x0000000b09007c0c */ /* 0x000fd2000bf26110 */
[----:B------:R-:W1:Y:S04]  /*5e70*/  @!P3 LDS.U8 R9, [R3+0x2] ;  /* 0x000002000309b984 */ /* 0x000e680000000000 */
[----:B------:R-:W2:Y:S04]  /*5e80*/  @!P2 LDS.U8 R7, [R3] ;  /* 0x000000000307a984 */ /* 0x000ea80000000000 */
[----:B------:R-:W3:Y:S04]  /*5e90*/  @!P1 LDS.U8 R11, [R3+0x3] ;  /* 0x00000300030b9984 */ /* 0x000ee80000000000 */
[----:B0-----:R0:W-:Y:S04]  /*5ea0*/  @!P0 STG.E.U8 desc[UR14][R16.64+0x1], R5 ;  /* 0x0000010510008986 */ /* 0x0011e8000c10110e */
[----:B-1----:R0:W-:Y:S04]  /*5eb0*/  @!P3 STG.E.U8 desc[UR14][R16.64+0x2], R9 ;  /* 0x000002091000b986 */ /* 0x0021e8000c10110e */
[----:B--2---:R0:W-:Y:S04]  /*5ec0*/  @!P2 STG.E.U8 desc[UR14][R16.64], R7 ;  /* 0x000000071000a986 */ /* 0x0041e8000c10110e */
[----:B---3--:R0:W-:Y:S02]  /*5ed0*/  @!P1 STG.E.U8 desc[UR14][R16.64+0x3], R11 ;  /* 0x0000030b10009986 */ /* 0x0081e4000c10110e */
.L_x_68:
[----:B------:R-:W-:Y:S05]  /*5ee0*/  BSYNC.RECONVERGENT B0 ;  /* 0x0000000000007941 */ /* 0x000fea0003800200 */
.L_x_67:
[----:B01----:R-:W-:Y:S01]  /*5ef0*/  IADD3 R7, P1, PT, R29, 0x8, RZ ;  /* 0x000000081d077810 */ /* 0x003fe20007f3e0ff */
[----:B------:R-:W-:Y:S03]  /*5f00*/  BSSY.RECONVERGENT B0, `(.L_x_69) ;  /* 0x0000023000007945 */ /* 0x000fe60003800200 */
[----:B------:R-:W-:Y:S01]  /*5f10*/  ISETP.GE.U32.AND P0, PT, R7, UR12, PT ;  /* 0x0000000c07007c0c */ /* 0x000fe2000bf06070 */
[----:B------:R-:W-:-:S05]  /*5f20*/  IMAD.X R9, RZ, RZ, R28, P1 ;  /* 0x000000ffff097224 */ /* 0x000fca00008e061c */
[----:B------:R-:W-:-:S13]  /*5f30*/  ISETP.GE.U32.AND.EX P0, PT, R9, UR13, PT, P0 ;  /* 0x0000000d09007c0c */ /* 0x000fda000bf06100 */
[----:B------:R-:W-:Y:S05]  /*5f40*/  @P0 BRA `(.L_x_70) ;  /* 0x0000000000780947 */ /* 0x000fea0003800000 */
[----:B------:R-:W0:Y:S01]  /*5f50*/  LDCU.64 UR8, c[0x0][0x398] ;  /* 0x00007300ff0877ac */ /* 0x000e220008000a00 */
[----:B------:R-:W-:Y:S01]  /*5f60*/  IMAD.MOV.U32 R16, RZ, RZ, R12 ;  /* 0x000000ffff107224 */ /* 0x000fe200078e000c */
[----:B------:R-:W-:Y:S01]  /*5f70*/  IADD3 R5, P1, PT, R12, 0x1, RZ ;  /* 0x000000010c057810 */ /* 0x000fe20007f3e0ff */
[----:B------:R-:W-:Y:S02]  /*5f80*/  IMAD.MOV.U32 R17, RZ, RZ, R13 ;  /* 0x000000ffff117224 */ /* 0x000fe400078e000d */
[----:B------:R-:W-:Y:S01]  /*5f90*/  IMAD R9, R9, UR10, RZ ;  /* 0x0000000a09097c24 */ /* 0x000fe2000f8e02ff */
[----:B------:R-:W-:Y:S01]  /*5fa0*/  ISETP.GE.U32.AND P0, PT, R5, UR10, PT ;  /* 0x0000000a05007c0c */ /* 0x000fe2000bf06070 */
[----:B------:R-:W-:-:S04]  /*5fb0*/  IMAD.WIDE.U32 R16, R7, UR10, R16 ;  /* 0x0000000a07107c25 */ /* 0x000fc8000f8e0010 */
[----:B------:R-:W-:Y:S02]  /*5fc0*/  IMAD.X R5, RZ, RZ, R13, P1 ;  /* 0x000000ffff057224 */ /* 0x000fe400008e060d */
[----:B------:R-:W-:Y:S01]  /*5fd0*/  IMAD R9, R7, UR11, R9 ;  /* 0x0000000b07097c24 */ /* 0x000fe2000f8e0209 */
[----:B------:R-:W-:Y:S02]  /*5fe0*/  IADD3 R7, P2, PT, R12, 0x2, RZ ;  /* 0x000000020c077810 */ /* 0x000fe40007f5e0ff */
[----:B------:R-:W-:Y:S02]  /*5ff0*/  ISETP.GE.U32.AND.EX P0, PT, R5, UR11, PT, P0 ;  /* 0x0000000b05007c0c */ /* 0x000fe4000bf06100 */
[----:B0-----:R-:W-:Y:S02]  /*6000*/  IADD3 R16, P1, PT, R16, UR8, RZ ;  /* 0x0000000810107c10 */ /* 0x001fe4000ff3e0ff */
[----:B------:R-:W-:Y:S01]  /*6010*/  ISETP.GE.U32.AND P3, PT, R7, UR10, PT ;  /* 0x0000000a07007c0c */ /* 0x000fe2000bf66070 */
[----:B------:R-:W-:Y:S01]  /*6020*/  IMAD.X R7, RZ, RZ, R13, P2 ;  /* 0x000000ffff077224 */ /* 0x000fe200010e060d */
[----:B------:R-:W-:-:S02]  /*6030*/  IADD3.X R17, PT, PT, R17, UR9, R9, P1, !PT ;  /* 0x0000000911117c10 */ /* 0x000fc40008ffe409 */
[C---:B------:R-:W-:Y:S02]  /*6040*/  IADD3 R9, P4, PT, R12.reuse, 0x3, RZ ;  /* 0x000000030c097810 */ /* 0x040fe40007f9e0ff */
[----:B------:R-:W-:Y:S02]  /*6050*/  ISETP.GE.U32.AND P2, PT, R12, UR10, PT ;  /* 0x0000000a0c007c0c */ /* 0x000fe4000bf46070 */
[----:B------:R-:W-:Y:S01]  /*6060*/  ISETP.GE.U32.AND P1, PT, R9, UR10, PT ;  /* 0x0000000a09007c0c */ /* 0x000fe2000bf26070 */
[----:B------:R-:W-:Y:S01]  /*6070*/  IMAD.X R9, RZ, RZ, R13, P4 ;  /* 0x000000ffff097224 */ /* 0x000fe200020e060d */
[----:B------:R-:W-:Y:S01]  /*6080*/  ISETP.GE.U32.AND.EX P3, PT, R7, UR11, PT, P3 ;  /* 0x0000000b07007c0c */ /* 0x000fe2000bf66130 */
[----:B------:R-:W0:Y:S01]  /*6090*/  @!P0 LDS.U8 R5, [R3+0x211] ;  /* 0x0002110003058984 */ /* 0x000e220000000000 */
[----:B------:R-:W-:Y:S02]  /*60a0*/  ISETP.GE.U32.AND.EX P2, PT, R13, UR11, PT, P2 ;  /* 0x0000000b0d007c0c */ /* 0x000fe4000bf46120 */
[----:B------:R-:W-:-:S09]  /*60b0*/  ISETP.GE.U32.AND.EX P1, PT, R9, UR11, PT, P1 ;  /* 0x0000000b09007c0c */ /* 0x000fd2000bf26110 */
[----:B------:R-:W1:Y:S04]  /*60c0*/  @!P3 LDS.U8 R9, [R3+0x212] ;  /* 0x000212000309b984 */ /* 0x000e680000000000 */
[----:B------:R-:W2:Y:S04]  /*60d0*/  @!P2 LDS.U8 R7, [R3+0x210] ;  /* 0x000210000307a984 */ /* 0x000ea80000000000 */
[----:B------:R-:W3:Y:S04]  /*60e0*/  @!P1 LDS.U8 R11, [R3+0x213] ;  /* 0x00021300030b9984 */ /* 0x000ee80000000000 */
[----:B0-----:R0:W-:Y:S04]  /*60f0*/  @!P0 STG.E.U8 desc[UR14][R16.64+0x1], R5 ;  /* 0x0000010510008986 */ /* 0x0011e8000c10110e */
[----:B-1----:R0:W-:Y:S04]  /*6100*/  @!P3 STG.E.U8 desc[UR14][R16.64+0x2], R9 ;  /* 0x000002091000b986 */ /* 0x0021e8000c10110e */
[----:B--2---:R0:W-:Y:S04]  /*6110*/  @!P2 STG.E.U8 desc[UR14][R16.64], R7 ;  /* 0x000000071000a986 */ /* 0x0041e8000c10110e */
[----:B---3--:R0:W-:Y:S02]  /*6120*/  @!P1 STG.E.U8 desc[UR14][R16.64+0x3], R11 ;  /* 0x0000030b10009986 */ /* 0x0081e4000c10110e */
.L_x_70:
[----:B------:R-:W-:Y:S05]  /*6130*/  BSYNC.RECONVERGENT B0 ;  /* 0x0000000000007941 */ /* 0x000fea0003800200 */
.L_x_69:
[----:B0-----:R-:W-:Y:S01]  /*6140*/  IADD3 R7, P1, PT, R29, 0x10, RZ ;  /* 0x000000101d077810 */ /* 0x001fe20007f3e0ff */
        /* <DEDUP_REMOVED lines=35> */
.L_x_72:
[----:B------:R-:W-:Y:S05]  /*6380*/  BSYNC.RECONVERGENT B0 ;  /* 0x0000000000007941 */ /* 0x000fea0003800200 */
.L_x_71:
        /* <DEDUP_REMOVED lines=36> */
.L_x_74:
[----:B------:R-:W-:Y:S05]  /*65d0*/  BSYNC.RECONVERGENT B0 ;  /* 0x0000000000007941 */ /* 0x000fea0003800200 */
.L_x_73:
        /* <DEDUP_REMOVED lines=36> */
.L_x_76:
[----:B------:R-:W-:Y:S05]  /*6820*/  BSYNC.RECONVERGENT B0 ;  /* 0x0000000000007941 */ /* 0x000fea0003800200 */
.L_x_75:
        /* <DEDUP_REMOVED lines=36> */
.L_x_78:
[----:B------:R-:W-:Y:S05]  /*6a70*/  BSYNC.RECONVERGENT B0 ;  /* 0x0000000000007941 */ /* 0x000fea0003800200 */
.L_x_77:
        /* <DEDUP_REMOVED lines=36> */
.L_x_80:
[----:B------:R-:W-:Y:S05]  /*6cc0*/  BSYNC.RECONVERGENT B0 ;  /* 0x0000000000007941 */ /* 0x000fea0003800200 */
.L_x_79:
        /* <DEDUP_REMOVED lines=36> */
.L_x_82:
[----:B------:R-:W-:Y:S05]  /*6f10*/  BSYNC.RECONVERGENT B0 ;  /* 0x0000000000007941 */ /* 0x000fea0003800200 */
.L_x_81:
[----:B------:R-:W-:Y:S01]  /*6f20*/  BAR.SYNC.DEFER_BLOCKING 0x0 ;  /* 0x0000000000007b1d */ /* 0x000fe20000010000 */
[C---:B0-----:R-:W-:Y:S02]  /*6f30*/  IADD3 R5, P0, PT, R29.reuse, 0x1, RZ ;  /* 0x000000011d057810 */ /* 0x041fe40007f1e0ff */
[----:B------:R-:W-:Y:S02]  /*6f40*/  IADD3 R7, P4, PT, R29, 0x9, RZ ;  /* 0x000000091d077810 */ /* 0x000fe40007f9e0ff */
[----:B------:R-:W-:Y:S01]  /*6f50*/  ISETP.GE.U32.AND P3, PT, R5, UR12, PT ;  /* 0x0000000c05007c0c */ /* 0x000fe2000bf66070 */
[--C-:B------:R-:W-:Y:S01]  /*6f60*/  IMAD.X R11, RZ, RZ, R28.reuse, P0 ;  /* 0x000000ffff0b7224 */ /* 0x100fe200000e061c */
[----:B------:R-:W-:Y:S01]  /*6f70*/  IADD3 R9, P5, PT, R29, 0x11, RZ ;  /* 0x000000111d097810 */ /* 0x000fe20007fbe0ff */
[--C-:B------:R-:W-:Y:S01]  /*6f80*/  IMAD.X R16, RZ, RZ, R28.reuse, P4 ;  /* 0x000000ffff107224 */ /* 0x100fe200020e061c */
[----:B------:R-:W-:Y:S01]  /*6f90*/  ISETP.GE.U32.AND P2, PT, R7, UR12, PT ;  /* 0x0000000c07007c0c */ /* 0x000fe2000bf46070 */
[----:B------:R-:W-:Y:S01]  /*6fa0*/  BSSY.RECONVERGENT B0, `(.L_x_83) ;  /* 0x0000030000007945 */ /* 0x000fe20003800200 */
[----:B------:R-:W-:Y:S01]  /*6fb0*/  ISETP.GE.U32.AND.EX P3, PT, R11, UR13, PT, P3 ;  /* 0x0000000d0b007c0c */ /* 0x000fe2000bf66130 */
[----:B------:R-:W-:Y:S01]  /*6fc0*/  IMAD.X R17, RZ, RZ, R28, P5 ;  /* 0x000000ffff117224 */ /* 0x000fe200028e061c */
[----:B------:R-:W-:-:S02]  /*6fd0*/  ISETP.GE.U32.AND P1, PT, R9, UR12, PT ;  /* 0x0000000c09007c0c */ /* 0x000fc4000bf26070 */
[----:B------:R-:W-:Y:S02]  /*6fe0*/  ISETP.GE.U32.AND.EX P2, PT, R16, UR13, PT, P2 ;  /* 0x0000000d10007c0c */ /* 0x000fe4000bf46120 */
[----:B------:R-:W-:Y:S01]  /*6ff0*/  ISETP.GE.U32.AND.EX P1, PT, R17, UR13, PT, P1 ;  /* 0x0000000d11007c0c */ /* 0x000fe2000bf26110 */
[----:B------:R0:W-:Y:S04]  /*7000*/  STS [R0], R4 ;  /* 0x0000000400007388 */ /* 0x0001e80000000800 */
[----:B------:R1:W-:Y:S04]  /*7010*/  STS [R0+0x10], R6 ;  /* 0x0000100600007388 */ /* 0x0003e80000000800 */
[----:B------:R2:W-:Y:S01]  /*7020*/  STS [R0+0x20], R8 ;  /* 0x0000200800007388 */ /* 0x0005e20000000800 */
[----:B0-----:R-:W-:-:S03]  /*7030*/  IADD3 R4, P4, PT, R29, 0x19, RZ ;  /* 0x000000191d047810 */ /* 0x001fc60007f9e0ff */
[----:B------:R2:W-:Y:S01]  /*7040*/  STS [R0+0x30], R10 ;  /* 0x0000300a00007388 */ /* 0x0005e20000000800 */
[----:B-1----:R-:W-:-:S03]  /*7050*/  IADD3 R6, P0, PT, R29, 0x21, RZ ;  /* 0x000000211d067810 */ /* 0x002fc60007f1e0ff */
[----:B------:R2:W-:Y:S04]  /*7060*/  STS [R0+0x40], R18 ;  /* 0x0000401200007388 */ /* 0x0005e80000000800 */
[----:B------:R2:W-:Y:S04]  /*7070*/  STS [R0+0x50], R20 ;  /* 0x0000501400007388 */ /* 0x0005e80000000800 */
[----:B------:R2:W-:Y:S04]  /*7080*/  STS [R0+0x60], R22 ;  /* 0x0000601600007388 */ /* 0x0005e80000000800 */
[----:B------:R2:W-:Y:S01]  /*7090*/  STS [R0+0x70], R24 ;  /* 0x0000701800007388 */ /* 0x0005e20000000800 */
[----:B------:R-:W-:Y:S06]  /*70a0*/  BAR.SYNC.DEFER_BLOCKING 0x0 ;  /* 0x0000000000007b1d */ /* 0x000fec0000010000 */
[----:B------:R-:W-:Y:S05]  /*70b0*/  @P3 BRA `(.L_x_84) ;  /* 0x0000000000783947 */ /* 0x000fea0003800000 */
[----:B--2---:R-:W-:Y:S01]  /*70c0*/  IADD3 R0, P3, PT, R12, 0x1, RZ ;  /* 0x000000010c007810 */ /* 0x004fe20007f7e0ff */
[----:B------:R-:W0:Y:S01]  /*70d0*/  LDCU.64 UR8, c[0x0][0x398] ;  /* 0x00007300ff0877ac */ /* 0x000e220008000a00 */
[----:B------:R-:W-:Y:S02]  /*70e0*/  IMAD.MOV.U32 R10, RZ, RZ, R12 ;  /* 0x000000ffff0a7224 */ /* 0x000fe400078e000c */
[----:B------:R-:W-:Y:S01]  /*70f0*/  ISETP.GE.U32.AND P6, PT, R0, UR10, PT ;  /* 0x0000000a00007c0c */ /* 0x000fe2000bfc6070 */
[----:B------:R-:W-:-:S05]  /*7100*/  IMAD.X R0, RZ, RZ, R13, P3 ;  /* 0x000000ffff007224 */ /* 0x000fca00018e060d */
[----:B------:R-:W-:Y:S01]  /*7110*/  ISETP.GE.U32.AND.EX P6, PT, R0, UR11, PT, P6 ;  /* 0x0000000b00007c0c */ /* 0x000fe2000bfc6160 */
[----:B------:R-:W-:Y:S02]  /*7120*/  IMAD R0, R11, UR10, RZ ;  /* 0x0000000a0b007c24 */ /* 0x000fe4000f8e02ff */
[----:B------:R-:W-:Y:S02]  /*7130*/  IMAD.MOV.U32 R11, RZ, RZ, R13 ;  /* 0x000000ffff0b7224 */ /* 0x000fe400078e000d */
[----:B------:R-:W-:-:S04]  /*7140*/  IMAD.WIDE.U32 R10, R5, UR10, R10 ;  /* 0x0000000a050a7c25 */ /* 0x000fc8000f8e000a */
[----:B------:R-:W-:Y:S01]  /*7150*/  IMAD R5, R5, UR11, R0 ;  /* 0x0000000b05057c24 */ /* 0x000fe2000f8e0200 */
[----:B0-----:R-:W-:-:S03]  /*7160*/  IADD3 R10, P3, PT, R10, UR8, RZ ;  /* 0x000000080a0a7c10 */ /* 0x001fc6000ff7e0ff */
[----:B------:R-:W0:Y:S01]  /*7170*/  @!P6 LDS.U8 R19, [R3+0x1] ;  /* 0x000001000313e984 */ /* 0x000e220000000000 */
[----:B------:R-:W-:Y:S02]  /*7180*/  IADD3.X R11, PT, PT, R11, UR9, R5, P3, !PT ;  /* 0x000000090b0b7c10 */ /* 0x000fe40009ffe405 */
[C---:B------:R-:W-:Y:S02]  /*7190*/  IADD3 R0, P3, PT, R12.reuse, 0x2, RZ ;  /* 0x000000020c007810 */ /* 0x040fe40007f7e0ff */
[----:B------:R-:W-:-:S05]  /*71a0*/  IADD3 R5, P5, PT, R12, 0x3, RZ ;  /* 0x000000030c057810 */ /* 0x000fca0007fbe0ff */
[----:B------:R-:W-:Y:S01]  /*71b0*/  IMAD.X R8, RZ, RZ, R13, P5 ;  /* 0x000000ffff087224 */ /* 0x000fe200028e060d */
[----:B------:R-:W-:-:S04]  /*71c0*/  ISETP.GE.U32.AND P5, PT, R5, UR10, PT ;  /* 0x0000000a05007c0c */ /* 0x000fc8000bfa6070 */
[----:B------:R-:W-:Y:S01]  /*71d0*/  ISETP.GE.U32.AND.EX P5, PT, R8, UR11, PT, P5 ;  /* 0x0000000b08007c0c */ /* 0x000fe2000bfa6150 */
[----:B0-----:R-:W-:Y:S01]  /*71e0*/  @!P6 STG.E.U8 desc[UR14][R10.64+0x1], R19 ;  /* 0x000001130a00e986 */ /* 0x001fe2000c10110e */
[----:B------:R-:W-:Y:S01]  /*71f0*/  ISETP.GE.U32.AND P6, PT, R0, UR10, PT ;  /* 0x0000000a00007c0c */ /* 0x000fe2000bfc6070 */
[----:B------:R-:W-:Y:S01]  /*7200*/  IMAD.X R0, RZ, RZ, R13, P3 ;  /* 0x000000ffff007224 */ /* 0x000fe200018e060d */
[----:B------:R-:W-:-:S09]  /*7210*/  ISETP.GE.U32.AND P3, PT, R12, UR10, PT ;  /* 0x0000000a0c007c0c */ /* 0x000fd2000bf66070 */
[----:B------:R-:W0:Y:S01]  /*7220*/  @!P5 LDS.U8 R19, [R3+0x3] ;  /* 0x000003000313d984 */ /* 0x000e220000000000 */
[----:B------:R-:W-:Y:S02]  /*7230*/  ISETP.GE.U32.AND.EX P6, PT, R0, UR11, PT, P6 ;  /* 0x0000000b00007c0c */ /* 0x000fe4000bfc6160 */
[----:B------:R-:W-:-:S11]  /*7240*/  ISETP.GE.U32.AND.EX P3, PT, R13, UR11, PT, P3 ;  /* 0x0000000b0d007c0c */ /* 0x000fd6000bf66130 */
[----:B------:R-:W1:Y:S04]  /*7250*/  @!P6 LDS.U8 R21, [R3+0x2] ;  /* 0x000002000315e984 */ /* 0x000e680000000000 */
[----:B------:R-:W2:Y:S04]  /*7260*/  @!P3 LDS.U8 R5, [R3] ;  /* 0x000000000305b984 */ /* 0x000ea80000000000 */
[----:B0-----:R0:W-:Y:S04]  /*7270*/  @!P5 STG.E.U8 desc[UR14][R10.64+0x3], R19 ;  /* 0x000003130a00d986 */ /* 0x0011e8000c10110e */
[----:B-1----:R0:W-:Y:S04]  /*7280*/  @!P6 STG.E.U8 desc[UR14][R10.64+0x2], R21 ;  /* 0x000002150a00e986 */ /* 0x0021e8000c10110e */
[----:B--2---:R0:W-:Y:S02]  /*7290*/  @!P3 STG.E.U8 desc[UR14][R10.64], R5 ;  /* 0x000000050a00b986 */ /* 0x0041e4000c10110e */
.L_x_84:
[----:B------:R-:W-:Y:S05]  /*72a0*/  BSYNC.RECONVERGENT B0 ;  /* 0x0000000000007941 */ /* 0x000fea0003800200 */
.L_x_83:
[----:B------:R-:W-:Y:S04]  /*72b0*/  BSSY.RECONVERGENT B0, `(.L_x_85) ;  /* 0x0000020000007945 */ /* 0x000fe80003800200 */
[----:B------:R-:W-:Y:S05]  /*72c0*/  @P2 BRA `(.L_x_86) ;  /* 0x0000000000782947 */ /* 0x000fea0003800000 */
[----:B------:R-:W1:Y:S01]  /*72d0*/  LDCU.64 UR8, c[0x0][0x398] ;  /* 0x00007300ff0877ac */ /* 0x000e620008000a00 */
[----:B0-2---:R-:W-:Y:S01]  /*72e0*/  IMAD.MOV.U32 R10, RZ, RZ, R12 ;  /* 0x000000ffff0a7224 */ /* 0x005fe200078e000c */
[C---:B------:R-:W-:Y:S01]  /*72f0*/  IADD3 R0, P6, PT, R12.reuse, 0x1, RZ ;  /* 0x000000010c007810 */ /* 0x040fe20007fde0ff */
[----:B------:R-:W-:Y:S01]  /*7300*/  IMAD.MOV.U32 R11, RZ, RZ, R13 ;  /* 0x000000ffff0b7224 */ /* 0x000fe200078e000d */
[----:B------:R-:W-:Y:S01]  /*7310*/  IADD3 R5, P2, PT, R12, 0x2, RZ ;  /* 0x000000020c057810 */ /* 0x000fe20007f5e0ff */
[----:B------:R-:W-:Y:S01]  /*7320*/  IMAD R16, R16, UR10, RZ ;  /* 0x0000000a10107c24 */ /* 0x000fe2000f8e02ff */
[----:B------:R-:W-:Y:S01]  /*7330*/  ISETP.GE.U32.AND P5, PT, R0, UR10, PT ;  /* 0x0000000a00007c0c */ /* 0x000fe2000bfa6070 */
[----:B------:R-:W-:-:S04]  /*7340*/  IMAD.WIDE.U32 R10, R7, UR10, R10 ;  /* 0x0000000a070a7c25 */ /* 0x000fc8000f8e000a */
[----:B------:R-:W-:Y:S02]  /*7350*/  IMAD R7, R7, UR11, R16 ;  /* 0x0000000b07077c24 */ /* 0x000fe4000f8e0210 */
[--C-:B------:R-:W-:Y:S01]  /*7360*/  IMAD.X R0, RZ, RZ, R13.reuse, P6 ;  /* 0x000000ffff007224 */ /* 0x100fe200030e060d */
[----:B------:R-:W-:Y:S01]  /*7370*/  ISETP.GE.U32.AND P6, PT, R5, UR10, PT ;  /* 0x0000000a05007c0c */ /* 0x000fe2000bfc6070 */
[----:B------:R-:W-:Y:S01]  /*7380*/  IMAD.X R5, RZ, RZ, R13, P2 ;  /* 0x000000ffff057224 */ /* 0x000fe200010e060d */
[----:B------:R-:W-:Y:S02]  /*7390*/  ISETP.GE.U32.AND P2, PT, R12, UR10, PT ;  /* 0x0000000a0c007c0c */ /* 0x000fe4000bf46070 */
[----:B-1----:R-:W-:Y:S02]  /*73a0*/  IADD3 R10, P3, PT, R10, UR8, RZ ;  /* 0x000000080a0a7c10 */ /* 0x002fe4000ff7e0ff */
[----:B------:R-:W-:Y:S02]  /*73b0*/  ISETP.GE.U32.AND.EX P5, PT, R0, UR11, PT, P5 ;  /* 0x0000000b00007c0c */ /* 0x000fe4000bfa6150 */
[----:B------:R-:W-:-:S02]  /*73c0*/  IADD3.X R11, PT, PT, R11, UR9, R7, P3, !PT ;  /* 0x000000090b0b7c10 */ /* 0x000fc40009ffe407 */
[----:B------:R-:W-:Y:S02]  /*73d0*/  IADD3 R7, P3, PT, R12, 0x3, RZ ;  /* 0x000000030c077810 */ /* 0x000fe40007f7e0ff */
[----:B------:R-:W-:Y:S02]  /*73e0*/  ISETP.GE.U32.AND.EX P6, PT, R5, UR11, PT, P6 ;  /* 0x0000000b05007c0c */ /* 0x000fe4000bfc6160 */
[----:B------:R-:W-:Y:S01]  /*73f0*/  ISETP.GE.U32.AND.EX P2, PT, R13, UR11, PT, P2 ;  /* 0x0000000b0d007c0c */ /* 0x000fe2000bf46120 */
[----:B------:R-:W-:Y:S01]  /*7400*/  IMAD.X R8, RZ, RZ, R13, P3 ;  /* 0x000000ffff087224 */ /* 0x000fe200018e060d */
[----:B------:R-:W-:-:S03]  /*7410*/  ISETP.GE.U32.AND P3, PT, R7, UR10, PT ;  /* 0x0000000a07007c0c */ /* 0x000fc6000bf66070 */
[----:B------:R-:W0:Y:S01]  /*7420*/  @!P5 LDS.U8 R7, [R3+0x211] ;  /* 0x000211000307d984 */ /* 0x000e220000000000 */
[----:B------:R-:W-:-:S05]  /*7430*/  ISETP.GE.U32.AND.EX P3, PT, R8, UR11, PT, P3 ;  /* 0x0000000b08007c0c */ /* 0x000fca000bf66130 */
[----:B------:R-:W1:Y:S04]  /*7440*/  @!P6 LDS.U8 R19, [R3+0x212] ;  /* 0x000212000313e984 */ /* 0x000e680000000000 */
[----:B------:R-:W2:Y:S04]  /*7450*/  @!P2 LDS.U8 R5, [R3+0x210] ;  /* 0x000210000305a984 */ /* 0x000ea80000000000 */
[----:B------:R-:W3:Y:S04]  /*7460*/  @!P3 LDS.U8 R21, [R3+0x213] ;  /* 0x000213000315b984 */ /* 0x000ee80000000000 */
[----:B0-----:R4:W-:Y:S04]  /*7470*/  @!P5 STG.E.U8 desc[UR14][R10.64+0x1], R7 ;  /* 0x000001070a00d986 */ /* 0x0019e8000c10110e */
[----:B-1----:R4:W-:Y:S04]  /*7480*/  @!P6 STG.E.U8 desc[UR14][R10.64+0x2], R19 ;  /* 0x000002130a00e986 */ /* 0x0029e8000c10110e */
[----:B--2---:R4:W-:Y:S04]  /*7490*/  @!P2 STG.E.U8 desc[UR14][R10.64], R5 ;  /* 0x000000050a00a986 */ /* 0x0049e8000c10110e */
[----:B---3--:R4:W-:Y:S02]  /*74a0*/  @!P3 STG.E.U8 desc[UR14][R10.64+0x3], R21 ;  /* 0x000003150a00b986 */ /* 0x0089e4000c10110e */
.L_x_86:
[----:B------:R-:W-:Y:S05]  /*74b0*/  BSYNC.RECONVERGENT B0 ;  /* 0x0000000000007941 */ /* 0x000fea0003800200 */
.L_x_85:
[----:B------:R-:W-:Y:S04]  /*74c0*/  BSSY.RECONVERGENT B0, `(.L_x_87) ;  /* 0x0000020000007945 */ /* 0x000fe80003800200 */
[----:B------:R-:W-:Y:S05]  /*74d0*/  @P1 BRA `(.L_x_88) ;  /* 0x0000000000781947 */ /* 0x000fea0003800000 */
[C---:B--2---:R-:W-:Y:S01]  /*74e0*/  IADD3 R0, P1, PT, R12.reuse, 0x1, RZ ;  /* 0x000000010c007810 */ /* 0x044fe20007f3e0ff */
[----:B------:R-:W1:Y:S01]  /*74f0*/  LDCU.64 UR8, c[0x0][0x398] ;  /* 0x00007300ff0877ac */ /* 0x000e620008000a00 */
[C---:B0---4-:R-:W-:Y:S01]  /*7500*/  IADD3 R5, P2, PT, R12.reuse, 0x2, RZ ;  /* 0x000000020c057810 */ /* 0x051fe20007f5e0ff */
[----:B------:R-:W-:Y:S01]  /*7510*/  IMAD.MOV.U32 R10, RZ, RZ, R12 ;  /* 0x000000ffff0a7224 */ /* 0x000fe200078e000c */
[----:B------:R-:W-:Y:S01]  /*7520*/  IADD3 R7, P6, PT, R12, 0x3, RZ ;  /* 0x000000030c077810 */ /* 0x000fe20007fde0ff */
[--C-:B------:R-:W-:Y:S01]  /*7530*/  IMAD.MOV.U32 R11, RZ, RZ, R13.reuse ;  /* 0x000000ffff0b7224 */ /* 0x100fe200078e000d */
[----:B------:R-:W-:Y:S01]  /*7540*/  ISETP.GE.U32.AND P3, PT, R0, UR10, PT ;  /* 0x0000000a00007c0c */ /* 0x000fe2000bf66070 */
[--C-:B------:R-:W-:Y:S01]  /*7550*/  IMAD.X R0, RZ, RZ, R13.reuse, P1 ;  /* 0x000000ffff007224 */ /* 0x100fe200008e060d */
[----:B------:R-:W-:Y:S01]  /*7560*/  ISETP.GE.U32.AND P5, PT, R5, UR10, PT ;  /* 0x0000000a05007c0c */ /* 0x000fe2000bfa6070 */
[--C-:B------:R-:W-:Y:S01]  /*7570*/  IMAD.X R5, RZ, RZ, R13.reuse, P2 ;  /* 0x000000ffff057224 */ /* 0x100fe200010e060d */
[----:B------:R-:W-:Y:S01]  /*7580*/  ISETP.GE.U32.AND P1, PT, R7, UR10, PT ;  /* 0x0000000a07007c0c */ /* 0x000fe2000bf26070 */
[----:B------:R-:W-:Y:S01]  /*7590*/  IMAD.X R7, RZ, RZ, R13, P6 ;  /* 0x000000ffff077224 */ /* 0x000fe200030e060d */
[----:B------:R-:W-:Y:S01]  /*75a0*/  ISETP.GE.U32.AND P2, PT, R12, UR10, PT ;  /* 0x0000000a0c007c0c */ /* 0x000fe2000bf46070 */
[----:B------:R-:W-:Y:S01]  /*75b0*/  IMAD.WIDE.U32 R10, R9, UR10, R10 ;  /* 0x0000000a090a7c25 */ /* 0x000fe2000f8e000a */
[----:B------:R-:W-:-:S02]  /*75c0*/  ISETP.GE.U32.AND.EX P3, PT, R0, UR11, PT, P3 ;  /* 0x0000000b00007c0c */ /* 0x000fc4000bf66130 */
[----:B------:R-:W-:Y:S01]  /*75d0*/  ISETP.GE.U32.AND.EX P5, PT, R5, UR11, PT, P5 ;  /* 0x0000000b05007c0c */ /* 0x000fe2000bfa6150 */
[----:B------:R-:W-:Y:S01]  /*75e0*/  IMAD R0, R17, UR10, RZ ;  /* 0x0000000a11007c24 */ /* 0x000fe2000f8e02ff */
[----:B------:R-:W-:Y:S02]  /*75f0*/  ISETP.GE.U32.AND.EX P2, PT, R13, UR11, PT, P2 ;  /* 0x0000000b0d007c0c */ /* 0x000fe4000bf46120 */
[----:B------:R-:W-:Y:S01]  /*7600*/  ISETP.GE.U32.AND.EX P1, PT, R7, UR11, PT, P1 ;  /* 0x0000000b07007c0c */ /* 0x000fe2000bf26110 */
[----:B------:R-:W-:Y:S01]  /*7610*/  IMAD R9, R9, UR11, R0 ;  /* 0x0000000b09097c24 */ /* 0x000fe2000f8e0200 */
[----:B-1----:R-:W-:-:S04]  /*7620*/  IADD3 R8, P6, PT, R10, UR8, RZ ;  /* 0x000000080a087c10 */ /* 0x002fc8000ffde0ff */
[----:B------:R-:W-:Y:S01]  /*7630*/  IADD3.X R9, PT, PT, R11, UR9, R9, P6, !PT ;  /* 0x000000090b097c10 */ /* 0x000fe2000b7fe409 */
[----:B------:R-:W0:Y:S04]  /*7640*/  @!P3 LDS.U8 R7, [R3+0x421] ;  /* 0x000421000307b984 */ /* 0x000e280000000000 */
[----:B------:R-:W1:Y:S04]  /*7650*/  @!P5 LDS.U8 R19, [R3+0x422] ;  /* 0x000422000313d984 */ /* 0x000e680000000000 */
[----:B------:R-:W2:Y:S04]  /*7660*/  @!P2 LDS.U8 R5, [R3+0x420] ;  /* 0x000420000305a984 */ /* 0x000ea80000000000 */
[----:B------:R-:W3:Y:S04]  /*7670*/  @!P1 LDS.U8 R21, [R3+0x423] ;  /* 0x0004230003159984 */ /* 0x000ee80000000000 */
[----:B0-----:R0:W-:Y:S04]  /*7680*/  @!P3 STG.E.U8 desc[UR14][R8.64+0x1], R7 ;  /* 0x000001070800b986 */ /* 0x0011e8000c10110e */
[----:B-1----:R0:W-:Y:S04]  /*7690*/  @!P5 STG.E.U8 desc[UR14][R8.64+0x2], R19 ;  /* 0x000002130800d986 */ /* 0x0021e8000c10110e */
[----:B--2---:R0:W-:Y:S04]  /*76a0*/  @!P2 STG.E.U8 desc[UR14][R8.64], R5 ;  /* 0x000000050800a986 */ /* 0x0041e8000c10110e */
[----:B---3--:R0:W-:Y:S02]  /*76b0*/  @!P1 STG.E.U8 desc[UR14][R8.64+0x3], R21 ;  /* 0x0000031508009986 */ /* 0x0081e4000c10110e */
.L_x_88:
[----:B------:R-:W-:Y:S05]  /*76c0*/  BSYNC.RECONVERGENT B0 ;  /* 0x0000000000007941 */ /* 0x000fea0003800200 */
.L_x_87:
[--C-:B0---4-:R-:W-:Y:S01]  /*76d0*/  IMAD.X R5, RZ, RZ, R28.reuse, P4 ;  /* 0x000000ffff057224 */ /* 0x111fe200020e061c */
[----:B------:R-:W-:Y:S01]  /*76e0*/  ISETP.GE.U32.AND P2, PT, R4, UR12, PT ;  /* 0x0000000c04007c0c */ /* 0x000fe2000bf46070 */
[--C-:B------:R-:W-:Y:S01]  /*76f0*/  IMAD.X R16, RZ, RZ, R28.reuse, P0 ;  /* 0x000000ffff107224 */ /* 0x100fe200000e061c */
[----:B--2---:R-:W-:Y:S01]  /*7700*/  IADD3 R0, P1, PT, R29, 0x29, RZ ;  /* 0x000000291d007810 */ /* 0x004fe20007f3e0ff */
[----:B------:R-:W-:Y:S01]  /*7710*/  BSSY.RECONVERGENT B0, `(.L_x_89) ;  /* 0x000002e000007945 */ /* 0x000fe20003800200 */
[----:B------:R-:W-:Y:S02]  /*7720*/  ISETP.GE.U32.AND.EX P2, PT, R5, UR13, PT, P2 ;  /* 0x0000000d05007c0c */ /* 0x000fe4000bf46120 */
[C---:B------:R-:W-:Y:S01]  /*7730*/  IADD3 R7, P5, PT, R29.reuse, 0x31, RZ ;  /* 0x000000311d077810 */ /* 0x040fe20007fbe0ff */
[--C-:B------:R-:W-:Y:S01]  /*7740*/  IMAD.X R11, RZ, RZ, R28.reuse, P1 ;  /* 0x000000ffff0b7224 */ /* 0x100fe200008e061c */
[----:B------:R-:W-:Y:S02]  /*7750*/  IADD3 R29, P6, PT, R29, 0x39, RZ ;  /* 0x000000391d1d7810 */ /* 0x000fe40007fde0ff */
[----:B------:R-:W-:Y:S01]  /*7760*/  ISETP.GE.U32.AND P3, PT, R6, UR12, PT ;  /* 0x0000000c06007c0c */ /* 0x000fe2000bf66070 */
[--C-:B------:R-:W-:Y:S01]  /*7770*/  IMAD.X R10, RZ, RZ, R28.reuse, P5 ;  /* 0x000000ffff0a7224 */ /* 0x100fe200028e061c */
[----:B------:R-:W-:Y:S01]  /*7780*/  ISETP.GE.U32.AND P4, PT, R0, UR12, PT ;  /* 0x0000000c00007c0c */ /* 0x000fe2000bf86070 */
[----:B------:R-:W-:Y:S01]  /*7790*/  IMAD.X R28, RZ, RZ, R28, P6 ;  /* 0x000000ffff1c7224 */ /* 0x000fe200030e061c */
[----:B------:R-:W-:-:S02]  /*77a0*/  ISETP.GE.U32.AND P0, PT, R7, UR12, PT ;  /* 0x0000000c07007c0c */ /* 0x000fc4000bf06070 */
[----:B------:R-:W-:Y:S02]  /*77b0*/  ISETP.GE.U32.AND P1, PT, R29, UR12, PT ;  /* 0x0000000c1d007c0c */ /* 0x000fe4000bf26070 */
[----:B------:R-:W-:Y:S02]  /*77c0*/  ISETP.GE.U32.AND.EX P3, PT, R16, UR13, PT, P3 ;  /* 0x0000000d10007c0c */ /* 0x000fe4000bf66130 */
[----:B------:R-:W-:Y:S02]  /*77d0*/  ISETP.GE.U32.AND.EX P4, PT, R11, UR13, PT, P4 ;  /* 0x0000000d0b007c0c */ /* 0x000fe4000bf86140 */
[----:B------:R-:W-:Y:S02]  /*77e0*/  ISETP.GE.U32.AND.EX P0, PT, R10, UR13, PT, P0 ;  /* 0x0000000d0a007c0c */ /* 0x000fe4000bf06100 */
[----:B------:R-:W-:Y:S01]  /*77f0*/  ISETP.GE.U32.AND.EX P1, PT, R28, UR13, PT, P1 ;  /* 0x0000000d1c007c0c */ /* 0x000fe2000bf26110 */
[----:B------:R-:W-:-:S12]  /*7800*/  @P2 BRA `(.L_x_90) ;  /* 0x0000000000782947 */ /* 0x000fd80003800000 */
[----:B------:R-:W-:Y:S01]  /*7810*/  IADD3 R8, P2, PT, R12, 0x1, RZ ;  /* 0x000000010c087810 */ /* 0x000fe20007f5e0ff */
[----:B------:R-:W0:Y:S01]  /*7820*/  LDCU.64 UR8, c[0x0][0x398] ;  /* 0x00007300ff0877ac */ /* 0x000e220008000a00 */
[--C-:B------:R-:W-:Y:S02]  /*7830*/  IMAD.MOV.U32 R9, RZ, RZ, R13.reuse ;  /* 0x000000ffff097224 */ /* 0x100fe400078e000d */
[----:B------:R-:W-:Y:S01]  /*7840*/  ISETP.GE.U32.AND P6, PT, R8, UR10, PT ;  /* 0x0000000a08007c0c */ /* 0x000fe2000bfc6070 */
[----:B------:R-:W-:Y:S02]  /*7850*/  IMAD.X R8, RZ, RZ, R13, P2 ;  /* 0x000000ffff087224 */ /* 0x000fe400010e060d */
[----:B------:R-:W-:-:S03]  /*7860*/  IMAD R5, R5, UR10, RZ ;  /* 0x0000000a05057c24 */ /* 0x000fc6000f8e02ff */
[----:B------:R-:W-:Y:S01]  /*7870*/  ISETP.GE.U32.AND.EX P6, PT, R8, UR11, PT, P6 ;  /* 0x0000000b08007c0c */ /* 0x000fe2000bfc6160 */
[----:B------:R-:W-:Y:S02]  /*7880*/  IMAD.MOV.U32 R8, RZ, RZ, R12 ;  /* 0x000000ffff087224 */ /* 0x000fe400078e000c */
[C---:B------:R-:W-:Y:S02]  /*7890*/  IMAD R5, R4.reuse, UR11, R5 ;  /* 0x0000000b04057c24 */ /* 0x040fe4000f8e0205 */
[----:B------:R-:W-:-:S03]  /*78a0*/  IMAD.WIDE.U32 R8, R4, UR10, R8 ;  /* 0x0000000a04087c25 */ /* 0x000fc6000f8e0008 */
[----:B0-----:R-:W-:-:S05]  /*78b0*/  IADD3 R4, P2, PT, R8, UR8, RZ ;  /* 0x0000000808047c10 */ /* 0x001fca000ff5e0ff */
        /* <DEDUP_REMOVED lines=15> */
[----:B------:R-:W2:Y:S04]  /*79b0*/  @!P2 LDS.U8 R9, [R3+0x630] ;  /* 0x000630000309a984 */ /* 0x000ea80000000000 */
[----:B0-----:R0:W-:Y:S04]  /*79c0*/  @!P5 STG.E.U8 desc[UR14][R4.64+0x3], R17 ;  /* 0x000003110400d986 */ /* 0x0011e8000c10110e */
[----:B-1----:R0:W-:Y:S04]  /*79d0*/  @!P6 STG.E.U8 desc[UR14][R4.64+0x2], R19 ;  /* 0x000002130400e986 */ /* 0x0021e8000c10110e */
[----:B--2---:R0:W-:Y:S02]  /*79e0*/  @!P2 STG.E.U8 desc[UR14][R4.64], R9 ;  /* 0x000000090400a986 */ /* 0x0041e4000c10110e */
.L_x_90:
[----:B------:R-:W-:Y:S05]  /*79f0*/  BSYNC.RECONVERGENT B0 ;  /* 0x0000000000007941 */ /* 0x000fea0003800200 */
.L_x_89:
[----:B------:R-:W-:Y:S04]  /*7a00*/  BSSY.RECONVERGENT B0, `(.L_x_91) ;  /* 0x0000020000007945 */ /* 0x000fe80003800200 */
[----:B------:R-:W-:Y:S05]  /*7a10*/  @P3 BRA `(.L_x_92) ;  /* 0x0000000000783947 */ /* 0x000fea0003800000 */
[----:B------:R-:W1:Y:S01]  /*7a20*/  LDCU.64 UR8, c[0x0][0x398] ;  /* 0x00007300ff0877ac */ /* 0x000e620008000a00 */
[----:B0-----:R-:W-:Y:S01]  /*7a30*/  IMAD.MOV.U32 R4, RZ, RZ, R12 ;  /* 0x000000ffff047224 */ /* 0x001fe200078e000c */
[----:B------:R-:W-:Y:S01]  /*7a40*/  IADD3 R8, P6, PT, R12, 0x1, RZ ;  /* 0x000000010c087810 */ /* 0x000fe20007fde0ff */
[----:B------:R-:W-:Y:S02]  /*7a50*/  IMAD.MOV.U32 R5, RZ, RZ, R13 ;  /* 0x000000ffff057224 */ /* 0x000fe400078e000d */
[----:B------:R-:W-:Y:S01]  /*7a60*/  IMAD R9, R16, UR10, RZ ;  /* 0x0000000a10097c24 */ /* 0x000fe2000f8e02ff */
[----:B------:R-:W-:Y:S01]  /*7a70*/  ISETP.GE.U32.AND P5, PT, R8, UR10, PT ;  /* 0x0000000a08007c0c */ /* 0x000fe2000bfa6070 */
[----:B------:R-:W-:Y:S01]  /*7a80*/  IMAD.WIDE.U32 R4, R6, UR10, R4 ;  /* 0x0000000a06047c25 */ /* 0x000fe2000f8e0004 */
[----:B------:R-:W-:-:S03]  /*7a90*/  IADD3 R8, P2, PT, R12, 0x2, RZ ;  /* 0x000000020c087810 */ /* 0x000fc60007f5e0ff */
        /* <DEDUP_REMOVED lines=22> */
.L_x_92:
[----:B------:R-:W-:Y:S05]  /*7c00*/  BSYNC.RECONVERGENT B0 ;  /* 0x0000000000007941 */ /* 0x000fea0003800200 */
.L_x_91:
[----:B------:R-:W-:Y:S04]  /*7c10*/  BSSY.RECONVERGENT B0, `(.L_x_93) ;  /* 0x0000020000007945 */ /* 0x000fe80003800200 */
[----:B------:R-:W-:Y:S05]  /*7c20*/  @P4 BRA `(.L_x_94) ;  /* 0x0000000000784947 */ /* 0x000fea0003800000 */
[C---:B0---4-:R-:W-:Y:S01]  /*7c30*/  IADD3 R4, P2, PT, R12.reuse, 0x1, RZ ;  /* 0x000000010c047810 */ /* 0x051fe20007f5e0ff */
[----:B------:R-:W0:Y:S01]  /*7c40*/  LDCU.64 UR8, c[0x0][0x398] ;  /* 0x00007300ff0877ac */ /* 0x000e220008000a00 */
[C---:B------:R-:W-:Y:S01]  /*7c50*/  IADD3 R5, P3, PT, R12.reuse, 0x2, RZ ;  /* 0x000000020c057810 */ /* 0x040fe20007f7e0ff */
[----:B------:R-:W-:Y:S01]  /*7c60*/  IMAD R11, R11, UR10, RZ ;  /* 0x0000000a0b0b7c24 */ /* 0x000fe2000f8e02ff */
[----:B------:R-:W-:Y:S02]  /*7c70*/  IADD3 R6, P6, PT, R12, 0x3, RZ ;  /* 0x000000030c067810 */ /* 0x000fe40007fde0ff */
[----:B------:R-:W-:Y:S01]  /*7c80*/  ISETP.GE.U32.AND P4, PT, R4, UR10, PT ;  /* 0x0000000a04007c0c */ /* 0x000fe2000bf86070 */
[--C-:B------:R-:W-:Y:S01]  /*7c90*/  IMAD.X R4, RZ, RZ, R13.reuse, P2 ;  /* 0x000000ffff047224 */ /* 0x100fe200010e060d */
[----:B------:R-:W-:Y:S01]  /*7ca0*/  ISETP.GE.U32.AND P5, PT, R5, UR10, PT ;  /* 0x0000000a05007c0c */ /* 0x000fe2000bfa6070 */
[--C-:B------:R-:W-:Y:S01]  /*7cb0*/  IMAD.X R5, RZ, RZ, R13.reuse, P3 ;  /* 0x000000ffff057224 */ /* 0x100fe200018e060d */
[----:B------:R-:W-:Y:S01]  /*7cc0*/  ISETP.GE.U32.AND P2, PT, R6, UR10, PT ;  /* 0x0000000a06007c0c */ /* 0x000fe2000bf46070 */
[----:B------:R-:W-:Y:S01]  /*7cd0*/  IMAD.X R6, RZ, RZ, R13, P6 ;  /* 0x000000ffff067224 */ /* 0x000fe200030e060d */
[----:B------:R-:W-:Y:S01]  /*7ce0*/  ISETP.GE.U32.AND P3, PT, R12, UR10, PT ;  /* 0x0000000a0c007c0c */ /* 0x000fe2000bf66070 */
[----:B------:R-:W-:Y:S01]  /*7cf0*/  IMAD R11, R0, UR11, R11 ;  /* 0x0000000b000b7c24 */ /* 0x000fe2000f8e020b */
[----:B------:R-:W-:Y:S01]  /*7d00*/  ISETP.GE.U32.AND.EX P4, PT, R4, UR11, PT, P4 ;  /* 0x0000000b04007c0c */ /* 0x000fe2000bf86140 */
[----:B------:R-:W-:Y:S01]  /*7d10*/  IMAD.MOV.U32 R4, RZ, RZ, R12 ;  /* 0x000000ffff047224 */ /* 0x000fe200078e000c */
[----:B------:R-:W-:Y:S01]  /*7d20*/  ISETP.GE.U32.AND.EX P5, PT, R5, UR11, PT, P5 ;  /* 0x0000000b05007c0c */ /* 0x000fe2000bfa6150 */
[----:B------:R-:W-:Y:S01]  /*7d30*/  IMAD.MOV.U32 R5, RZ, RZ, R13 ;  /* 0x000000ffff057224 */ /* 0x000fe200078e000d */
[----:B------:R-:W-:-:S02]  /*7d40*/  ISETP.GE.U32.AND.EX P3, PT, R13, UR11, PT, P3 ;  /* 0x0000000b0d007c0c */ /* 0x000fc4000bf66130 */
[----:B------:R-:W-:Y:S01]  /*7d50*/  ISETP.GE.U32.AND.EX P2, PT, R6, UR11, PT, P2 ;  /* 0x0000000b06007c0c */ /* 0x000fe2000bf46120 */
[----:B------:R-:W-:-:S03]  /*7d60*/  IMAD.WIDE.U32 R4, R0, UR10, R4 ;  /* 0x0000000a00047c25 */ /* 0x000fc6000f8e0004 */
[----:B0-----:R-:W-:-:S03]  /*7d70*/  IADD3 R4, P6, PT, R4, UR8, RZ ;  /* 0x0000000804047c10 */ /* 0x001fc6000ffde0ff */
[----:B------:R-:W0:Y:S01]  /*7d80*/  @!P4 LDS.U8 R17, [R3+0xa51] ;  /* 0x000a51000311c984 */ /* 0x000e220000000000 */
[----:B------:R-:W-:-:S03]  /*7d90*/  IADD3.X R5, PT, PT, R5, UR9, R11, P6, !PT ;  /* 0x0000000905057c10 */ /* 0x000fc6000b7fe40b */
[----:B------:R-:W1:Y:S04]  /*7da0*/  @!P5 LDS.U8 R19, [R3+0xa52] ;  /* 0x000a52000313d984 */ /* 0x000e680000000000 */
[----:B------:R-:W2:Y:S04]  /*7db0*/  @!P3 LDS.U8 R9, [R3+0xa50] ;  /* 0x000a50000309b984 */ /* 0x000ea80000000000 */
[----:B------:R-:W3:Y:S04]  /*7dc0*/  @!P2 LDS.U8 R21, [R3+0xa53] ;  /* 0x000a53000315a984 */ /* 0x000ee80000000000 */
[----:B0-----:R0:W-:Y:S04]  /*7dd0*/  @!P4 STG.E.U8 desc[UR14][R4.64+0x1], R17 ;  /* 0x000001110400c986 */ /* 0x0011e8000c10110e */
[----:B-1----:R0:W-:Y:S04]  /*7de0*/  @!P5 STG.E.U8 desc[UR14][R4.64+0x2], R19 ;  /* 0x000002130400d986 */ /* 0x0021e8000c10110e */
[----:B--2---:R0:W-:Y:S04]  /*7df0*/  @!P3 STG.E.U8 desc[UR14][R4.64], R9 ;  /* 0x000000090400b986 */ /* 0x0041e8000c10110e */
[----:B---3--:R0:W-:Y:S02]  /*7e00*/  @!P2 STG.E.U8 desc[UR14][R4.64+0x3], R21 ;  /* 0x000003150400a986 */ /* 0x0081e4000c10110e */
.L_x_94:
[----:B------:R-:W-:Y:S05]  /*7e10*/  BSYNC.RECONVERGENT B0 ;  /* 0x0000000000007941 */ /* 0x000fea0003800200 */
.L_x_93:
[----:B------:R-:W-:Y:S04]  /*7e20*/  BSSY.RECONVERGENT B0, `(.L_x_95) ;  /* 0x0000020000007945 */ /* 0x000fe80003800200 */
[----:B------:R-:W-:Y:S05]  /*7e30*/  @P0 BRA `(.L_x_96) ;  /* 0x0000000000780947 */ /* 0x000fea0003800000 */
[C---:B------:R-:W-:Y:S01]  /*7e40*/  IADD3 R0, P3, PT, R12.reuse, 0x1, RZ ;  /* 0x000000010c007810 */ /* 0x040fe20007f7e0ff */
[----:B------:R-:W1:Y:S01]  /*7e50*/  LDCU.64 UR8, c[0x0][0x398] ;  /* 0x00007300ff0877ac */ /* 0x000e620008000a00 */
[----:B0---4-:R-:W-:Y:S01]  /*7e60*/  IADD3 R4, P6, PT, R12, 0x2, RZ ;  /* 0x000000020c047810 */ /* 0x011fe20007fde0ff */
        /* <DEDUP_REMOVED lines=8> */
[----:B------:R-:W-:-:S02]  /*7ef0*/  ISETP.GE.U32.AND P3, PT, R12, UR10, PT ;  /* 0x0000000a0c007c0c */ /* 0x000fc4000bf66070 */
[----:B------:R-:W-:Y:S02]  /*7f00*/  ISETP.GE.U32.AND.EX P2, PT, R0, UR11, PT, P2 ;  /* 0x0000000b00007c0c */ /* 0x000fe4000bf46120 */
[----:B------:R-:W-:Y:S01]  /*7f10*/  ISETP.GE.U32.AND.EX P4, PT, R4, UR11, PT, P4 ;  /* 0x0000000b04007c0c */ /* 0x000fe2000bf86140 */
[----:B------:R-:W-:Y:S01]  /*7f20*/  IMAD.MOV.U32 R4, RZ, RZ, R12 ;  /* 0x000000ffff047224 */ /* 0x000fe200078e000c */
[----:B------:R-:W-:Y:S02]  /*7f30*/  ISETP.GE.U32.AND.EX P3, PT, R13, UR11, PT, P3 ;  /* 0x0000000b0d007c0c */ /* 0x000fe4000bf66130 */
[----:B------:R-:W-:Y:S01]  /*7f40*/  ISETP.GE.U32.AND.EX P0, PT, R5, UR11, PT, P0 ;  /* 0x0000000b05007c0c */ /* 0x000fe2000bf06100 */
[----:B------:R-:W-:Y:S02]  /*7f50*/  IMAD.MOV.U32 R5, RZ, RZ, R13 ;  /* 0x000000ffff057224 */ /* 0x000fe400078e000d */
[----:B------:R-:W-:-:S04]  /*7f60*/  IMAD.WIDE.U32 R4, R7, UR10, R4 ;  /* 0x0000000a07047c25 */ /* 0x000fc8000f8e0004 */
[----:B------:R-:W0:Y:S01]  /*7f70*/  @!P2 LDS.U8 R11, [R3+0xc61] ;  /* 0x000c6100030ba984 */ /* 0x000e220000000000 */
[----:B------:R-:W-:Y:S01]  /*7f80*/  IMAD R7, R7, UR11, R10 ;  /* 0x0000000b07077c24 */ /* 0x000fe2000f8e020a */
[----:B-1----:R-:W-:Y:S02]  /*7f90*/  IADD3 R4, P5, PT, R4, UR8, RZ ;  /* 0x0000000804047c10 */ /* 0x002fe4000ffbe0ff */
[----:B------:R-:W1:Y:S02]  /*7fa0*/  @!P4 LDS.U8 R17, [R3+0xc62] ;  /* 0x000c62000311c984 */ /* 0x000e640000000000 */
[----:B------:R-:W-:Y:S02]  /*7fb0*/  IADD3.X R5, PT, PT, R5, UR9, R7, P5, !PT ;  /* 0x0000000905057c10 */ /* 0x000fe4000affe407 */
[----:B------:R-:W2:Y:S04]  /*7fc0*/  @!P3 LDS.U8 R9, [R3+0xc60] ;  /* 0x000c60000309b984 */ /* 0x000ea80000000000 */
[----:B------:R-:W3:Y:S04]  /*7fd0*/  @!P0 LDS.U8 R19, [R3+0xc63] ;  /* 0x000c630003138984 */ /* 0x000ee80000000000 */
[----:B0-----:R0:W-:Y:S04]  /*7fe0*/  @!P2 STG.E.U8 desc[UR14][R4.64+0x1], R11 ;  /* 0x0000010b0400a986 */ /* 0x0011e8000c10110e */
[----:B-1----:R0:W-:Y:S04]  /*7ff0*/  @!P4 STG.E.U8 desc[UR14][R4.64+0x2], R17 ;  /* 0x000002110400c986 */ /* 0x0021e8000c10110e */
[----:B--2---:R0:W-:Y:S04]  /*8000*/  @!P3 STG.E.U8 desc[UR14][R4.64], R9 ;  /* 0x000000090400b986 */ /* 0x0041e8000c10110e */
[----:B---3--:R0:W-:Y:S02]  /*8010*/  @!P0 STG.E.U8 desc[UR14][R4.64+0x3], R19 ;  /* 0x0000031304008986 */ /* 0x0081e4000c10110e */
.L_x_96:
[----:B------:R-:W-:Y:S05]  /*8020*/  BSYNC.RECONVERGENT B0 ;  /* 0x0000000000007941 */ /* 0x000fea0003800200 */
.L_x_95:
[----:B------:R-:W-:Y:S04]  /*8030*/  BSSY.RECONVERGENT B0, `(.L_x_97) ;  /* 0x0000020000007945 */ /* 0x000fe80003800200 */
[----:B------:R-:W-:Y:S05]  /*8040*/  @P1 BRA `(.L_x_98) ;  /* 0x0000000000781947 */ /* 0x000fea0003800000 */
[C---:B0---4-:R-:W-:Y:S01]  /*8050*/  IADD3 R5, P5, PT, R12.reuse, 0x3, RZ ;  /* 0x000000030c057810 */ /* 0x051fe20007fbe0ff */
[----:B------:R-:W0:Y:S01]  /*8060*/  LDCU.64 UR8, c[0x0][0x398] ;  /* 0x00007300ff0877ac */ /* 0x000e220008000a00 */
[----:B------:R-:W-:Y:S01]  /*8070*/  IADD3 R0, P3, PT, R12, 0x1, RZ ;  /* 0x000000010c007810 */ /* 0x000fe20007f7e0ff */
        /* <DEDUP_REMOVED lines=16> */
[----:B------:R-:W1:Y:S01]  /*8180*/  @!P0 LDS.U8 R9, [R3+0xe71] ;  /* 0x000e710003098984 */ /* 0x000e620000000000 */
[----:B------:R-:W-:Y:S01]  /*8190*/  IMAD R29, R29, UR11, R28 ;  /* 0x0000000b1d1d7c24 */ /* 0x000fe2000f8e021c */
[----:B0-----:R-:W-:Y:S02]  /*81a0*/  IADD3 R4, P4, PT, R4, UR8, RZ ;  /* 0x0000000804047c10 */ /* 0x001fe4000ff9e0ff */
[----:B------:R-:W0:Y:S02]  /*81b0*/  @!P2 LDS.U8 R11, [R3+0xe72] ;  /* 0x000e7200030ba984 */ /* 0x000e240000000000 */
[----:B------:R-:W-:Y:S02]  /*81c0*/  IADD3.X R5, PT, PT, R5, UR9, R29, P4, !PT ;  /* 0x0000000905057c10 */ /* 0x000fe4000a7fe41d */
[----:B------:R-:W2:Y:S04]  /*81d0*/  @!P3 LDS.U8 R7, [R3+0xe70] ;  /* 0x000e70000307b984 */ /* 0x000ea80000000000 */
[----:B------:R-:W3:Y:S04]  /*81e0*/  @!P1 LDS.U8 R17, [R3+0xe73] ;  /* 0x000e730003119984 */ /* 0x000ee80000000000 */
[----:B-1----:R1:W-:Y:S04]  /*81f0*/  @!P0 STG.E.U8 desc[UR14][R4.64+0x1], R9 ;  /* 0x0000010904008986 */ /* 0x0023e8000c10110e */
[----:B0-----:R1:W-:Y:S04]  /*8200*/  @!P2 STG.E.U8 desc[UR14][R4.64+0x2], R11 ;  /* 0x0000020b0400a986 */ /* 0x0013e8000c10110e */
[----:B--2---:R1:W-:Y:S04]  /*8210*/  @!P3 STG.E.U8 desc[UR14][R4.64], R7 ;  /* 0x000000070400b986 */ /* 0x0043e8000c10110e */
[----:B---3--:R1:W-:Y:S02]  /*8220*/  @!P1 STG.E.U8 desc[UR14][R4.64+0x3], R17 ;  /* 0x0000031104009986 */ /* 0x0083e4000c10110e */
.L_x_98:
[----:B------:R-:W-:Y:S05]  /*8230*/  BSYNC.RECONVERGENT B0 ;  /* 0x0000000000007941 */ /* 0x000fea0003800200 */
.L_x_97:
[----:B------:R-:W2:Y:S02]  /*8240*/  LDCU.64 UR8, c[0x0][0x3a8] ;  /* 0x00007500ff0877ac */ /* 0x000ea40008000a00 */
[----:B--2---:R-:W-:-:S04]  /*8250*/  UISETP.NE.U32.AND UP0, UPT, UR8, URZ, UPT ;  /* 0x000000ff0800728c */ /* 0x004fc8000bf05070 */
[----:B------:R-:W-:Y:S01]  /*8260*/  UISETP.NE.AND.EX UP0, UPT, UR9, URZ, UPT, UP0 ;  /* 0x000000ff0900728c */ /* 0x000fe2000bf05300 */
[----:B------:R-:W-:Y:S08]  /*8270*/  BAR.SYNC.DEFER_BLOCKING 0x0 ;  /* 0x0000000000007b1d */ /* 0x000ff00000010000 */
[----:B------:R-:W-:Y:S05]  /*8280*/  BRA.U !UP0, `(.L_x_99) ;  /* 0x0000000108887547 */ /* 0x000fea000b800000 */
[----:B------:R-:W2:Y:S01]  /*8290*/  SHFL.DOWN PT, R3, R2, 0x10, 0x1f ;  /* 0x0a001f0002037f89 */ /* 0x000ea200000e0000 */
[----:B------:R-:W-:Y:S01]  /*82a0*/  ISETP.NE.AND P0, PT, R25, RZ, PT ;  /* 0x000000ff1900720c */ /* 0x000fe20003f05270 */
[----:B------:R-:W-:-:S12]  /*82b0*/  BSSY B0, `(.L_x_99) ;  /* 0x000001f000007945 */ /* 0x000fd80003800000 */
[----:B------:R-:W-:-:S05]  /*82c0*/  @!P0 LEA R6, R27, R26, 0x18 ;  /* 0x0000001a1b068211 */ /* 0x000fca00078ec0ff */
[----:B------:R-:W-:Y:S01]  /*82d0*/  @!P0 IMAD R6, R15, 0x4, R6 ;  /* 0x000000040f068824 */ /* 0x000fe200078e0206 */
[----:B--2---:R-:W-:-:S05]  /*82e0*/  FMNMX R3, R3, R2, !PT ;  /* 0x0000000203037209 */ /* 0x004fca0007800000 */
[----:B------:R-:W2:Y:S02]  /*82f0*/  SHFL.DOWN PT, R0, R3, 0x8, 0x1f ;  /* 0x09001f0003007f89 */ /* 0x000ea400000e0000 */
[----:B--2---:R-:W-:-:S05]  /*8300*/  FMNMX R0, R3, R0, !PT ;  /* 0x0000000003007209 */ /* 0x004fca0007800000 */
[----:B01--4-:R-:W0:Y:S02]  /*8310*/  SHFL.DOWN PT, R5, R0, 0x4, 0x1f ;  /* 0x08801f0000057f89 */ /* 0x013e2400000e0000 */
[----:B0-----:R-:W-:-:S05]  /*8320*/  FMNMX R5, R0, R5, !PT ;  /* 0x0000000500057209 */ /* 0x001fca0007800000 */
[----:B------:R-:W0:Y:S02]  /*8330*/  SHFL.DOWN PT, R4, R5, 0x2, 0x1f ;  /* 0x08401f0005047f89 */ /* 0x000e2400000e0000 */
[----:B0-----:R-:W-:-:S05]  /*8340*/  FMNMX R4, R5, R4, !PT ;  /* 0x0000000405047209 */ /* 0x001fca0007800000 */
[----:B------:R-:W0:Y:S02]  /*8350*/  SHFL.DOWN PT, R7, R4, 0x1, 0x1f ;  /* 0x08201f0004077f89 */ /* 0x000e2400000e0000 */
[----:B0-----:R-:W-:-:S05]  /*8360*/  FMNMX R7, R4, R7, !PT ;  /* 0x0000000704077209 */ /* 0x001fca0007800000 */
[----:B------:R0:W-:Y:S01]  /*8370*/  @!P0 STS [R6], R7 ;  /* 0x0000000706008388 */ /* 0x0001e20000000800 */
[----:B------:R-:W-:Y:S01]  /*8380*/  BAR.SYNC.DEFER_BLOCKING 0x0 ;  /* 0x0000000000007b1d */ /* 0x000fe20000010000 */
[----:B------:R-:W-:-:S13]  /*8390*/  ISETP.GT.U32.AND P0, PT, R14, 0x1f, PT ;  /* 0x0000001f0e00780c */ /* 0x000fda0003f04070 */
[----:B0-----:R-:W-:Y:S05]  /*83a0*/  @P0 BRA `(.L_x_100) ;  /* 0x00000000003c0947 */ /* 0x001fea0003800000 */
[----:B------:R-:W-:Y:S01]  /*83b0*/  ISETP.GT.U32.AND P0, PT, R14, 0x3, PT ;  /* 0x000000030e00780c */ /* 0x000fe20003f04070 */
[----:B------:R-:W-:Y:S01]  /*83c0*/  IMAD.MOV.U32 R0, RZ, RZ, RZ ;  /* 0x000000ffff007224 */ /* 0x000fe200078e00ff */
[----:B------:R-:W-:-:S11]  /*83d0*/  UMOV UR4, 0xffffffff ;  /* 0xffffffff00047882 */ /* 0x000fd60000000000 */
[----:B------:R-:W-:-:S05]  /*83e0*/  @!P0 LEA R27, R27, R26, 0x18 ;  /* 0x0000001a1b1b8211 */ /* 0x000fca00078ec0ff */
[----:B------:R-:W-:-:S05]  /*83f0*/  @!P0 IMAD R2, R14, 0x4, R27 ;  /* 0x000000040e028824 */ /* 0x000fca00078e021b */
[----:B------:R0:W1:Y:S01]  /*8400*/  @!P0 LDS R0, [R2] ;  /* 0x0000000002008984 */ /* 0x0000620000000800 */
[----:B------:R-:W-:Y:S05]  /*8410*/  BRA.DIV UR4, `(.L_x_101) ;  /* 0x0000000204787947 */ /* 0x000fea000b800000 */
[----:B-1----:R-:W1:Y:S02]  /*8420*/  SHFL.DOWN PT, R3, R0, 0x2, 0x1f ;  /* 0x08401f0000037f89 */ /* 0x002e6400000e0000 */
[----:B-1----:R-:W-:-:S05]  /*8430*/  FMNMX R3, R3, R0, !PT ;  /* 0x0000000003037209 */ /* 0x002fca0007800000 */
[----:B0-----:R0:W1:Y:S02]  /*8440*/  SHFL.DOWN PT, R2, R3, 0x1, 0x1f ;  /* 0x08201f0003027f89 */ /* 0x00106400000e0000 */
.L_x_106:
[----:B------:R-:W-:Y:S02]  /*8450*/  ISETP.NE.AND P0, PT, R14, RZ, PT ;  /* 0x000000ff0e00720c */ /* 0x000fe40003f05270 */
[----:B-1----:R-:W-:-:S11]  /*8460*/  FMNMX R5, R3, R2, !PT ;  /* 0x0000000203057209 */ /* 0x002fd60007800000 */
[----:B------:R-:W-:Y:S05]  /*8470*/  @P0 BRA `(.L_x_100) ;  /* 0x0000000000080947 */ /* 0x000fea0003800000 */
[----:B0-----:R-:W0:Y:S02]  /*8480*/  LDC.64 R2, c[0x0][0x3a8] ;  /* 0x0000ea00ff027b82 */ /* 0x001e240000000a00 */
[----:B0-----:R1:W-:Y:S02]  /*8490*/  REDG.E.MAX.S32.STRONG.GPU desc[UR14][R2.64], R5 ;  /* 0x000000050200798e */ /* 0x0013e4000d12e30e */
.L_x_100:
[----:B------:R-:W-:Y:S05]  /*84a0*/  BSYNC B0 ;  /* 0x0000000000007941 */ /* 0x000fea0003800000 */
.L_x_99:
[----:B------:R-:W2:Y:S01]  /*84b0*/  LDCU.64 UR8, c[0x0][0x3b0] ;  /* 0x00007600ff0877ac */ /* 0x000ea20008000a00 */
[----:B------:R-:W-:Y:S02]  /*84c0*/  LOP3.LUT P0, RZ, R14, UR7, RZ, 0xfc, !PT ;  /* 0x000000070eff7c12 */ /* 0x000fe4000f80fcff */
[----:B--2---:R-:W-:-:S04]  /*84d0*/  ISETP.EQ.U32.AND P1, PT, RZ, UR8, PT ;  /* 0x00000008ff007c0c */ /* 0x004fc8000bf22070 */
[----:B------:R-:W-:-:S13]  /*84e0*/  ISETP.EQ.OR.EX P0, PT, RZ, UR9, P0, P1 ;  /* 0x00000009ff007c0c */ /* 0x000fda0008702710 */
[----:B------:R-:W-:Y:S05]  /*84f0*/  @P0 EXIT ;  /* 0x000000000000094d */ /* 0x000fea0003800000 */
[----:B------:R-:W-:-:S04]  /*8500*/  UIADD3 UR4, UPT, UPT, UR5, 0x1800000, URZ ;  /* 0x0180000005047890 */ /* 0x000fc8000fffe0ff */
[----:B------:R-:W-:-:S04]  /*8510*/  ULOP3.LUT UR4, UR4, 0x7f800000, URZ, 0xc0, !UPT ;  /* 0x7f80000004047892 */ /* 0x000fc8000f8ec0ff */
[----:B------:R-:W-:-:S09]  /*8520*/  UISETP.GT.U32.AND UP0, UPT, UR4, 0x1ffffff, UPT ;  /* 0x01ffffff0400788c */ /* 0x000fd2000bf04070 */
[----:B------:R-:W-:Y:S05]  /*8530*/  BRA.U UP0, `(.L_x_102) ;  /* 0x0000000100107547 */ /* 0x000fea000b800000 */
[----:B------:R-:W-:Y:S01]  /*8540*/  IMAD.U32 R0, RZ, RZ, UR5 ;  /* 0x00000005ff007e24 */ /* 0x000fe2000f8e00ff */
[----:B-1----:R-:W-:-:S07]  /*8550*/  MOV R2, 0x8570 ;  /* 0x0000857000027802 */ /* 0x002fce0000000f00 */
[----:B0---4-:R-:W-:Y:S05]  /*8560*/  CALL.REL.NOINC `($__internal_1_$__cuda_sm20_rcp_rn_f32_slowpath) ;  /* 0x00000004007c7944 */ /* 0x011fea0003c00000 */
[----:B------:R-:W-:Y:S05]  /*8570*/  BRA `(.L_x_103) ;  /* 0x0000000000147947 */ /* 0x000fea0003800000 */
.L_x_102:
[----:B01--4-:R-:W0:Y:S01]  /*8580*/  MUFU.RCP R5, UR5 ;  /* 0x0000000500057d08 */ /* 0x013e220008001000 */
[----:B------:R-:W-:-:S04]  /*8590*/  IMAD.U32 R0, RZ, RZ, UR5 ;  /* 0x00000005ff007e24 */ /* 0x000fc8000f8e00ff */
[----:B0-----:R-:W-:-:S04]  /*85a0*/  FFMA R0, R5, R0, -1 ;  /* 0xbf80000005007423 */ /* 0x001fc80000000000 */
[----:B------:R-:W-:-:S04]  /*85b0*/  FADD.FTZ R0, -R0, -RZ ;  /* 0x800000ff00007221 */ /* 0x000fc80000010100 */
[----:B------:R-:W-:-:S07]  /*85c0*/  FFMA R5, R5, R0, R5 ;  /* 0x0000000005057223 */ /* 0x000fce0000000005 */
.L_x_103:
[----:B------:R-:W0:Y:S02]  /*85d0*/  LDC.64 R2, c[0x0][0x3b0] ;  /* 0x0000ec00ff027b82 */ /* 0x000e240000000a00 */
[----:B0-----:R-:W-:Y:S01]  /*85e0*/  STG.E desc[UR14][R2.64], R5 ;  /* 0x0000000502007986 */ /* 0x001fe2000c10190e */
[----:B------:R-:W-:Y:S05]  /*85f0*/  EXIT ;  /* 0x000000000000794d */ /* 0x000fea0003800000 */
.L_x_101:
[----:B------:R-:W-:Y:S02]  /*8600*/  IMAD.MOV.U32 R5, RZ, RZ, 0x2 ;  /* 0x00000002ff057424 */ /* 0x000fe400078e00ff */
[----:B------:R-:W-:Y:S02]  /*8610*/  IMAD.MOV.U32 R7, RZ, RZ, 0x1f ;  /* 0x0000001fff077424 */ /* 0x000fe400078e00ff */
[----:B------:R-:W-:-:S07]  /*8620*/  IMAD.MOV.U32 R4, RZ, RZ, -0x1 ;  /* 0xffffffffff047424 */ /* 0x000fce00078e00ff */
[----:B01----:R-:W-:Y:S05]  /*8630*/  WARPSYNC.COLLECTIVE R4, `(.L_x_104) ;  /* 0x0000000004087348 */ /* 0x003fea0003c00000 */
[----:B01----:R0:W1:Y:S02]  /*8640*/  SHFL.DOWN P0, R2, R0, R5, R7 ;  /* 0x0800000500027389 */ /* 0x0030640000000007 */
[----:B01----:R-:W-:Y:S05]  /*8650*/  ENDCOLLECTIVE ;  /* 0x000000000000791b */ /* 0x003fea0003800000 */
.L_x_104:
[----:B------:R-:W-:Y:S02]  /*8660*/  IMAD.MOV.U32 R5, RZ, RZ, 0x1 ;  /* 0x00000001ff057424 */ /* 0x000fe400078e00ff */
[----:B------:R-:W-:-:S05]  /*8670*/  IMAD.MOV.U32 R3, RZ, RZ, R2 ;  /* 0x000000ffff037224 */ /* 0x000fca00078e0002 */
[----:B------:R-:W-:-:S05]  /*8680*/  FMNMX R3, R3, R0, !PT ;  /* 0x0000000003037209 */ /* 0x000fca0007800000 */
[----:B------:R-:W-:-:S07]  /*8690*/  IMAD.MOV.U32 R0, RZ, RZ, R3 ;  /* 0x000000ffff007224 */ /* 0x000fce00078e0003 */
[----:B------:R-:W-:Y:S05]  /*86a0*/  WARPSYNC.COLLECTIVE R4, `(.L_x_105) ;  /* 0x0000000004087348 */ /* 0x000fea0003c00000 */
[----:B------:R0:W1:Y:S02]  /*86b0*/  SHFL.DOWN P0, R2, R0, R5, R7 ;  /* 0x0800000500027389 */ /* 0x0000640000000007 */
[----:B01----:R-:W-:Y:S05]  /*86c0*/  ENDCOLLECTIVE ;  /* 0x000000000000791b */ /* 0x003fea0003800000 */
.L_x_105:
[----:B------:R-:W-:Y:S05]  /*86d0*/  BRA `(.L_x_106) ;  /* 0xfffffffc005c7947 */ /* 0x000fea000383ffff */
        .weak           $__internal_0_$__cuda_sm20_div_u64
        .type           $__internal_0_$__cuda_sm20_div_u64,@function
        .size           $__internal_0_$__cuda_sm20_div_u64,($__internal_1_$__cuda_sm20_rcp_rn_f32_slowpath - $__internal_0_$__cuda_sm20_div_u64)
$__internal_0_$__cuda_sm20_div_u64:
[----:B------:R-:W-:Y:S02]  /*86e0*/  UMOV UR8, UR6 ;  /* 0x0000000600087c82 */ /* 0x000fe40008000000 */
[----:B------:R-:W0:Y:S08]  /*86f0*/  I2F.U64.RP R0, UR8 ;  /* 0x0000000800007d12 */ /* 0x000e300008309000 */
[----:B0-----:R-:W0:Y:S02]  /*8700*/  MUFU.RCP R0, R0 ;  /* 0x0000000000007308 */ /* 0x001e240000001000 */
[----:B0-----:R-:W-:-:S06]  /*8710*/  VIADD R2, R0, 0x1ffffffe ;  /* 0x1ffffffe00027836 */ /* 0x001fcc0000000000 */
[----:B------:R-:W0:Y:S02]  /*8720*/  F2I.U64.TRUNC R2, R2 ;  /* 0x0000000200027311 */ /* 0x000e24000020d800 */
[----:B0-----:R-:W-:Y:S01]  /*8730*/  R2UR UR4, R2 ;  /* 0x00000000020472ca */ /* 0x001fe200000e0000 */
[----:B------:R-:W-:Y:S01]  /*8740*/  IMAD.MOV.U32 R2, RZ, RZ, R4 ;  /* 0x000000ffff027224 */ /* 0x000fe200078e0004 */
[----:B------:R-:W-:Y:S01]  /*8750*/  R2UR UR5, R3 ;  /* 0x00000000030572ca */ /* 0x000fe200000e0000 */
[----:B------:R-:W-:-:S10]  /*8760*/  IMAD.MOV.U32 R3, RZ, RZ, 0x0 ;  /* 0x00000000ff037424 */ /* 0x000fd400078e00ff */
[----:B------:R-:W-:-:S04]  /*8770*/  UIMAD.WIDE.U32 UR10, UR4, UR6, URZ ;  /* 0x00000006040a72a5 */ /* 0x000fc8000f8e00ff */
[----:B------:R-:W-:Y:S02]  /*8780*/  UIADD3 UR12, UP0, UPT, URZ, -UR10, URZ ;  /* 0x8000000aff0c7290 */ /* 0x000fe4000ff1e0ff */
[----:B------:R-:W-:Y:S02]  /*8790*/  UIMAD UR8, UR4, UR9, UR11 ;  /* 0x00000009040872a4 */ /* 0x000fe4000f8e020b */
[----:B------:R-:W-:Y:S02]  /*87a0*/  UIMAD.WIDE.U32 UR10, UR4, UR12, URZ ;  /* 0x0000000c040a72a5 */ /* 0x000fe4000f8e00ff */
[----:B------:R-:W-:-:S04]  /*87b0*/  UIMAD UR8, UR5, UR6, UR8 ;  /* 0x00000006050872a4 */ /* 0x000fc8000f8e0208 */
[----:B------:R-:W-:Y:S01]  /*87c0*/  UIADD3.X UR8, UPT, UPT, URZ, ~UR8, URZ, UP0, !UPT ;  /* 0x80000008ff087290 */ /* 0x000fe200087fe4ff */
[----:B------:R-:W-:Y:S01]  /*87d0*/  UMOV UR10, UR11 ;  /* 0x0000000b000a7c82 */ /* 0x000fe20008000000 */
[----:B------:R-:W-:Y:S02]  /*87e0*/  UMOV UR11, UR4 ;  /* 0x00000004000b7c82 */ /* 0x000fe40008000000 */
[----:B------:R-:W-:-:S04]  /*87f0*/  UIMAD.WIDE.U32 UR10, UP0, UR4, UR8, UR10 ;  /* 0x00000008040a72a5 */ /* 0x000fc8000f80000a */
[----:B------:R-:W-:Y:S02]  /*8800*/  UIMAD.WIDE.U32 UR10, UP1, UR5, UR12, UR10 ;  /* 0x0000000c050a72a5 */ /* 0x000fe4000f82000a */
[----:B------:R-:W-:Y:S02]  /*8810*/  UIMAD.WIDE.U32 UR12, UR5, UR8, URZ ;  /* 0x00000008050c72a5 */ /* 0x000fe4000f8e00ff */
[----:B------:R-:W-:-:S04]  /*8820*/  UIMAD UR8, UR5, UR8, URZ ;  /* 0x00000008050872a4 */ /* 0x000fc8000f8e02ff */
[----:B------:R-:W-:Y:S02]  /*8830*/  UIADD3 UR11, UP2, UPT, UR8, UR11, URZ ;  /* 0x0000000b080b7290 */ /* 0x000fe4000ff5e0ff */
[----:B------:R-:W-:Y:S02]  /*8840*/  UIADD3.X UR8, UPT, UPT, UR13, UR5, URZ, UP0, !UPT ;  /* 0x000000050d087290 */ /* 0x000fe400087fe4ff */
[----:B------:R-:W-:Y:S02]  /*8850*/  UIMAD.WIDE.U32 UR4, UR11, UR6, URZ ;  /* 0x000000060b0472a5 */ /* 0x000fe4000f8e00ff */
[----:B------:R-:W-:Y:S02]  /*8860*/  UIADD3.X UR8, UPT, UPT, URZ, URZ, UR8, UP2, UP1 ;  /* 0x000000ffff087290 */ /* 0x000fe400097e2408 */
[----:B------:R-:W-:Y:S02]  /*8870*/  UIADD3 UR4, UP0, UPT, URZ, -UR4, URZ ;  /* 0x80000004ff047290 */ /* 0x000fe4000ff1e0ff */
[----:B------:R-:W-:-:S02]  /*8880*/  UIMAD UR5, UR11, UR9, UR5 ;  /* 0x000000090b0572a4 */ /* 0x000fc4000f8e0205 */
[----:B------:R-:W-:Y:S02]  /*8890*/  UIMAD.WIDE.U32 UR12, UR11, UR4, URZ ;  /* 0x000000040b0c72a5 */ /* 0x000fe4000f8e00ff */
[----:B------:R-:W-:-:S04]  /*88a0*/  UIMAD UR5, UR8, UR6, UR5 ;  /* 0x00000006080572a4 */ /* 0x000fc8000f8e0205 */
[----:B------:R-:W-:Y:S01]  /*88b0*/  UIADD3.X UR5, UPT, UPT, URZ, ~UR5, URZ, UP0, !UPT ;  /* 0x80000005ff057290 */ /* 0x000fe200087fe4ff */
[----:B------:R-:W-:-:S03]  /*88c0*/  UMOV UR10, UR13 ;  /* 0x0000000d000a7c82 */ /* 0x000fc60008000000 */
[----:B------:R-:W-:Y:S02]  /*88d0*/  UIMAD.WIDE.U32 UR10, UP0, UR11, UR5, UR10 ;  /* 0x000000050b0a72a5 */ /* 0x000fe4000f80000a */
[----:B------:R-:W-:Y:S02]  /*88e0*/  UIMAD UR12, UR8, UR5, URZ ;  /* 0x00000005080c72a4 */ /* 0x000fe4000f8e02ff */
[----:B------:R-:W-:Y:S02]  /*88f0*/  UIMAD.WIDE.U32 UR10, UP1, UR8, UR4, UR10 ;  /* 0x00000004080a72a5 */ /* 0x000fe4000f82000a */
[----:B------:R-:W-:Y:S02]  /*8900*/  UIMAD.WIDE.U32 UR4, UR8, UR5, URZ ;  /* 0x00000005080472a5 */ /* 0x000fe4000f8e00ff */
[----:B------:R-:W-:Y:S02]  /*8910*/  UIADD3 UR12, UP2, UPT, UR12, UR11, URZ ;  /* 0x0000000b0c0c7290 */ /* 0x000fe4000ff5e0ff */
[----:B------:R-:W-:-:S02]  /*8920*/  UIADD3.X UR8, UPT, UPT, UR5, UR8, URZ, UP0, !UPT ;  /* 0x0000000805087290 */ /* 0x000fc400087fe4ff */
[----:B------:R-:W-:Y:S01]  /*8930*/  UIMAD.WIDE.U32 UR10, UR12, UR7, URZ ;  /* 0x000000070c0a72a5 */ /* 0x000fe2000f8e00ff */
[----:B------:R-:W-:Y:S01]  /*8940*/  UMOV UR5, URZ ;  /* 0x000000ff00057c82 */ /* 0x000fe20008000000 */
[----:B------:R-:W-:-:S05]  /*8950*/  UIADD3.X UR8, UPT, UPT, URZ, URZ, UR8, UP2, UP1 ;  /* 0x000000ffff087290 */ /* 0x000fca00097e2408 */
[----:B------:R-:W-:Y:S02]  /*8960*/  UMOV UR4, UR11 ;  /* 0x0000000b00047c82 */ /* 0x000fe40008000000 */
[----:B------:R-:W-:-:S04]  /*8970*/  UIMAD.WIDE.U32 UR4, URZ, UR12, UR4 ;  /* 0x0000000cff0472a5 */ /* 0x000fc8000f8e0004 */
[----:B------:R-:W-:-:S04]  /*8980*/  UIMAD.WIDE.U32 UR4, UP0, UR8, UR7, UR4 ;  /* 0x00000007080472a5 */ /* 0x000fc8000f800004 */
[----:B------:R-:W-:Y:S02]  /*8990*/  UIADD3 UR10, UP1, UPT, URZ, UR5, URZ ;  /* 0x00000005ff0a7290 */ /* 0x000fe4000ff3e0ff */
[----:B------:R-:W-:Y:S02]  /*89a0*/  UIADD3.X UR8, UPT, UPT, URZ, URZ, URZ, UP0, !UPT ;  /* 0x000000ffff087290 */ /* 0x000fe400087fe4ff */
[----:B------:R-:W-:Y:S02]  /*89b0*/  UIMAD.WIDE.U32 UR4, UR10, UR6, URZ ;  /* 0x000000060a0472a5 */ /* 0x000fe4000f8e00ff */
[----:B------:R-:W-:Y:S02]  /*89c0*/  UIADD3.X UR8, UPT, UPT, URZ, UR8, URZ, UP1, !UPT ;  /* 0x00000008ff087290 */ /* 0x000fe40008ffe4ff */
[----:B------:R-:W-:Y:S02]  /*89d0*/  UIMAD UR5, UR10, UR9, UR5 ;  /* 0x000000090a0572a4 */ /* 0x000fe4000f8e0205 */
[----:B------:R-:W-:-:S02]  /*89e0*/  UIADD3 UR13, UP1, UPT, -UR4, UR7, URZ ;  /* 0x00000007040d7290 */ /* 0x000fc4000ff3e1ff */
[----:B------:R-:W-:Y:S02]  /*89f0*/  UIMAD UR5, UR8, UR6, UR5 ;  /* 0x00000006080572a4 */ /* 0x000fe4000f8e0205 */
[----:B------:R-:W-:Y:S02]  /*8a00*/  UISETP.GE.U32.AND UP0, UPT, UR13, UR6, UPT ;  /* 0x000000060d00728c */ /* 0x000fe4000bf06070 */
[----:B------:R-:W-:Y:S02]  /*8a10*/  UIADD3.X UR16, UPT, UPT, URZ, ~UR5, URZ, UP1, !UPT ;  /* 0x80000005ff107290 */ /* 0x000fe40008ffe4ff */
[----:B------:R-:W-:Y:S02]  /*8a20*/  UIADD3 UR11, UP2, UPT, -UR6, UR13, URZ ;  /* 0x0000000d060b7290 */ /* 0x000fe4000ff5e1ff */
[----:B------:R-:W-:Y:S02]  /*8a30*/  UIADD3 UR4, UP1, UPT, UR10, 0x1, URZ ;  /* 0x000000010a047890 */ /* 0x000fe4000ff3e0ff */
[----:B------:R-:W-:-:S02]  /*8a40*/  UISETP.GE.U32.AND.EX UP0, UPT, UR16, UR9, UPT, UP0 ;  /* 0x000000091000728c */ /* 0x000fc4000bf06100 */
[----:B------:R-:W-:Y:S02]  /*8a50*/  UIADD3.X UR12, UPT, UPT, ~UR9, UR16, URZ, UP2, !UPT ;  /* 0x00000010090c7290 */ /* 0x000fe400097fe5ff */
[----:B------:R-:W-:Y:S02]  /*8a60*/  UIADD3.X UR5, UPT, UPT, URZ, UR8, URZ, UP1, !UPT ;  /* 0x00000008ff057290 */ /* 0x000fe40008ffe4ff */
[----:B------:R-:W-:Y:S02]  /*8a70*/  USEL UR11, UR11, UR13, UP0 ;  /* 0x0000000d0b0b7287 */ /* 0x000fe40008000000 */
[----:B------:R-:W-:Y:S02]  /*8a80*/  USEL UR4, UR4, UR10, UP0 ;  /* 0x0000000a04047287 */ /* 0x000fe40008000000 */
[----:B------:R-:W-:Y:S02]  /*8a90*/  USEL UR12, UR12, UR16, UP0 ;  /* 0x000000100c0c7287 */ /* 0x000fe40008000000 */
[----:B------:R-:W-:-:S02]  /*8aa0*/  USEL UR5, UR5, UR8, UP0 ;  /* 0x0000000805057287 */ /* 0x000fc40008000000 */
[----:B------:R-:W-:Y:S02]  /*8ab0*/  UISETP.GE.U32.AND UP0, UPT, UR11, UR6, UPT ;  /* 0x000000060b00728c */ /* 0x000fe4000bf06070 */
[----:B------:R-:W-:Y:S02]  /*8ac0*/  UIADD3 UR8, UP2, UPT, UR4, 0x1, URZ ;  /* 0x0000000104087890 */ /* 0x000fe4000ff5e0ff */
[----:B------:R-:W-:Y:S02]  /*8ad0*/  UISETP.NE.U32.AND UP1, UPT, UR6, URZ, UPT ;  /* 0x000000ff0600728c */ /* 0x000fe4000bf25070 */
[----:B------:R-:W-:Y:S02]  /*8ae0*/  UISETP.GE.U32.AND.EX UP0, UPT, UR12, UR9, UPT, UP0 ;  /* 0x000000090c00728c */ /* 0x000fe4000bf06100 */
[----:B------:R-:W-:Y:S02]  /*8af0*/  UIADD3.X UR10, UPT, UPT, URZ, UR5, URZ, UP2, !UPT ;  /* 0x00000005ff0a7290 */ /* 0x000fe400097fe4ff */
[----:B------:R-:W-:-:S02]  /*8b00*/  UISETP.NE.AND.EX UP1, UPT, UR9, URZ, UPT, UP1 ;  /* 0x000000ff0900728c */ /* 0x000fc4000bf25310 */
[----:B------:R-:W-:Y:S02]  /*8b10*/  USEL UR8, UR8, UR4, UP0 ;  /* 0x0000000408087287 */ /* 0x000fe40008000000 */
[----:B------:R-:W-:Y:S02]  /*8b20*/  USEL UR10, UR10, UR5, UP0 ;  /* 0x000000050a0a7287 */ /* 0x000fe40008000000 */
[----:B------:R-:W-:Y:S02]  /*8b30*/  USEL UR8, UR8, 0xffffffff, UP1 ;  /* 0xffffffff08087887 */ /* 0x000fe40008800000 */
[----:B------:R-:W-:Y:S01]  /*8b40*/  USEL UR10, UR10, 0xffffffff, UP1 ;  /* 0xffffffff0a0a7887 */ /* 0x000fe20008800000 */
[----:B------:R-:W-:Y:S11]  /*8b50*/  RET.REL.NODEC R2 `(_ZN18transformer_engine6detail50_GLOBAL__N__0b005ce5_17_cast_transpose_cu_f1c1739d29cast_transpose_general_kernelILm4ELm4E13__nv_bfloat1613__nv_fp8_e4m3EEvPKT1_PKfPT2_SB_S9_PfSC_mm) ;  /* 0xffffff7402287950 */ /* 0x000ff60003c3ffff */
        .weak           $__internal_1_$__cuda_sm20_rcp_rn_f32_slowpath
        .type           $__internal_1_$__cuda_sm20_rcp_rn_f32_slowpath,@function
        .size           $__internal_1_$__cuda_sm20_rcp_rn_f32_slowpath,(.L_x_1137 - $__internal_1_$__cuda_sm20_rcp_rn_f32_slowpath)
$__internal_1_$__cuda_sm20_rcp_rn_f32_slowpath:
[----:B------:R-:W-:-:S05]  /*8b60*/  IMAD.SHL.U32 R3, R0, 0x2, RZ ;  /* 0x0000000200037824 */ /* 0x000fca00078e00ff */
[----:B------:R-:W-:-:S04]  /*8b70*/  SHF.R.U32.HI R8, RZ, 0x18, R3 ;  /* 0x00000018ff087819 */ /* 0x000fc80000011603 */
[----:B------:R-:W-:-:S13]  /*8b80*/  ISETP.NE.U32.AND P0, PT, R8, RZ, PT ;  /* 0x000000ff0800720c */ /* 0x000fda0003f05070 */
[----:B------:R-:W-:Y:S05]  /*8b90*/  @P0 BRA `(.L_x_107) ;  /* 0x00000000002c0947 */ /* 0x000fea0003800000 */
[----:B------:R-:W-:-:S05]  /*8ba0*/  IMAD.SHL.U32 R3, R0, 0x2, RZ ;  /* 0x0000000200037824 */ /* 0x000fca00078e00ff */
[----:B------:R-:W-:-:S13]  /*8bb0*/  ISETP.NE.AND P0, PT, R3, RZ, PT ;  /* 0x000000ff0300720c */ /* 0x000fda0003f05270 */
[----:B------:R2:W3:Y:S01]  /*8bc0*/  @!P0 MUFU.RCP R3, R0 ;  /* 0x0000000000038308 */ /* 0x0004e20000001000 */
[----:B------:R-:W-:Y:S05]  /*8bd0*/  @!P0 BRA `(.L_x_108) ;  /* 0x0000000000a48947 */ /* 0x000fea0003800000 */
[----:B------:R-:W-:-:S04]  /*8be0*/  FFMA R4, R0, 1.84467440737095516160e+19, RZ ;  /* 0x5f80000000047823 */ /* 0x000fc800000000ff */
[----:B---3--:R-:W2:Y:S02]  /*8bf0*/  MUFU.RCP R3, R4 ;  /* 0x0000000400037308 */ /* 0x008ea40000001000 */
[----:B--2---:R-:W-:-:S04]  /*8c00*/  FFMA R0, R4, R3, -1 ;  /* 0xbf80000004007423 */ /* 0x004fc80000000003 */
[----:B------:R-:W-:-:S04]  /*8c10*/  FADD.FTZ R0, -R0, -RZ ;  /* 0x800000ff00007221 */ /* 0x000fc80000010100 */
[----:B------:R-:W-:-:S04]  /*8c20*/  FFMA R0, R3, R0, R3 ;  /* 0x0000000003007223 */ /* 0x000fc80000000003 */
[----:B------:R-:W-:Y:S01]  /*8c30*/  FFMA R3, R0, 1.84467440737095516160e+19, RZ ;  /* 0x5f80000000037823 */ /* 0x000fe200000000ff */
[----:B------:R-:W-:Y:S06]  /*8c40*/  BRA `(.L_x_108) ;  /* 0x0000000000887947 */ /* 0x000fec0003800000 */
.L_x_107:
[----:B------:R-:W-:-:S05]  /*8c50*/  VIADD R10, R8, 0xffffff03 ;  /* 0xffffff03080a7836 */ /* 0x000fca0000000000 */
[----:B------:R-:W-:-:S13]  /*8c60*/  ISETP.GT.U32.AND P0, PT, R10, 0x1, PT ;  /* 0x000000010a00780c */ /* 0x000fda0003f04070 */
[----:B------:R-:W-:Y:S05]  /*8c70*/  @P0 BRA `(.L_x_109) ;  /* 0x0000000000780947 */ /* 0x000fea0003800000 */
[----:B------:R-:W-:Y:S01]  /*8c80*/  LOP3.LUT R3, R0, 0x7fffff, RZ, 0xc0, !PT ;  /* 0x007fffff00037812 */ /* 0x000fe200078ec0ff */
[----:B------:R-:W-:-:S03]  /*8c90*/  IMAD.MOV.U32 R7, RZ, RZ, 0x3 ;  /* 0x00000003ff077424 */ /* 0x000fc600078e00ff */
[----:B------:R-:W-:Y:S02]  /*8ca0*/  LOP3.LUT R3, R3, 0x3f800000, RZ, 0xfc, !PT ;  /* 0x3f80000003037812 */ /* 0x000fe400078efcff */
[----:B------:R-:W-:Y:S02]  /*8cb0*/  SHF.L.U32 R7, R7, R10, RZ ;  /* 0x0000000a07077219 */ /* 0x000fe400000006ff */
[----:B------:R-:W0:Y:S02]  /*8cc0*/  MUFU.RCP R4, R3 ;  /* 0x0000000300047308 */ /* 0x000e240000001000 */
[----:B0-----:R-:W-:-:S04]  /*8cd0*/  FFMA R5, R3, R4, -1 ;  /* 0xbf80000003057423 */ /* 0x001fc80000000004 */
[----:B------:R-:W-:-:S04]  /*8ce0*/  FADD.FTZ R5, -R5, -RZ ;  /* 0x800000ff05057221 */ /* 0x000fc80000010100 */
[CCC-:B------:R-:W-:Y:S01]  /*8cf0*/  FFMA.RM R6, R4.reuse, R5.reuse, R4.reuse ;  /* 0x0000000504067223 */ /* 0x1c0fe20000004004 */
[----:B------:R-:W-:-:S04]  /*8d00*/  FFMA.RP R5, R4, R5, R4 ;  /* 0x0000000504057223 */ /* 0x000fc80000008004 */
[C---:B------:R-:W-:Y:S02]  /*8d10*/  LOP3.LUT R4, R6.reuse, 0x7fffff, RZ, 0xc0, !PT ;  /* 0x007fffff06047812 */ /* 0x040fe400078ec0ff */
[----:B------:R-:W-:Y:S02]  /*8d20*/  FSETP.NEU.FTZ.AND P0, PT, R6, R5, PT ;  /* 0x000000050600720b */ /* 0x000fe40003f1d000 */
[----:B------:R-:W-:Y:S02]  /*8d30*/  LOP3.LUT R4, R4, 0x800000, RZ, 0xfc, !PT ;  /* 0x0080000004047812 */ /* 0x000fe400078efcff */
[----:B------:R-:W-:Y:S02]  /*8d40*/  SEL R5, RZ, 0xffffffff, !P0 ;  /* 0xffffffffff057807 */ /* 0x000fe40004000000 */
[----:B------:R-:W-:-:S03]  /*8d50*/  LOP3.LUT R7, R7, R4, RZ, 0xc0, !PT ;  /* 0x0000000407077212 */ /* 0x000fc600078ec0ff */
[----:B------:R-:W-:Y:S01]  /*8d60*/  IMAD.MOV R5, RZ, RZ, -R5 ;  /* 0x000000ffff057224 */ /* 0x000fe200078e0a05 */
[----:B------:R-:W-:-:S04]  /*8d70*/  SHF.R.U32.HI R7, RZ, R10, R7 ;  /* 0x0000000aff077219 */ /* 0x000fc80000011607 */
[----:B------:R-:W-:Y:S02]  /*8d80*/  LOP3.LUT P1, RZ, R5, R10, R4, 0xf8, !PT ;  /* 0x0000000a05ff7212 */ /* 0x000fe4000782f804 */
[C---:B------:R-:W-:Y:S02]  /*8d90*/  LOP3.LUT P0, RZ, R7.reuse, 0x1, RZ, 0xc0, !PT ;  /* 0x0000000107ff7812 */ /* 0x040fe4000780c0ff */
[----:B------:R-:W-:-:S04]  /*8da0*/  LOP3.LUT P2, RZ, R7, 0x2, RZ, 0xc0, !PT ;  /* 0x0000000207ff7812 */ /* 0x000fc8000784c0ff */
[----:B------:R-:W-:Y:S02]  /*8db0*/  PLOP3.LUT P0, PT, P0, P1, P2, 0xe0, 0x0 ;  /* 0x000000000000781c */ /* 0x000fe40000703c20 */
[----:B------:R-:W-:Y:S02]  /*8dc0*/  LOP3.LUT P1, RZ, R0, 0x7fffff, RZ, 0xc0, !PT ;  /* 0x007fffff00ff7812 */ /* 0x000fe4000782c0ff */
[----:B------:R-:W-:-:S05]  /*8dd0*/  SEL R3, RZ, 0x1, !P0 ;  /* 0x00000001ff037807 */ /* 0x000fca0004000000 */
[----:B------:R-:W-:-:S05]  /*8de0*/  IMAD.MOV R3, RZ, RZ, -R3 ;  /* 0x000000ffff037224 */ /* 0x000fca00078e0a03 */
[----:B------:R-:W-:Y:S01]  /*8df0*/  ISETP.GE.AND P0, PT, R3, RZ, PT ;  /* 0x000000ff0300720c */ /* 0x000fe20003f06270 */
[----:B------:R-:W-:-:S05]  /*8e00*/  VIADD R3, R8, 0xffffff04 ;  /* 0xffffff0408037836 */ /* 0x000fca0000000000 */
[----:B------:R-:W-:-:S07]  /*8e10*/  SHF.R.U32.HI R3, RZ, R3, R4 ;  /* 0x00000003ff037219 */ /* 0x000fce0000011604 */
[----:B------:R-:W-:-:S04]  /*8e20*/  @!P0 VIADD R3, R3, 0x1 ;  /* 0x0000000103038836 */ /* 0x000fc80000000000 */
[----:B------:R-:W-:-:S05]  /*8e30*/  @!P1 IMAD.SHL.U32 R3, R3, 0x2, RZ ;  /* 0x0000000203039824 */ /* 0x000fca00078e00ff */
[----:B------:R-:W-:Y:S01]  /*8e40*/  LOP3.LUT R3, R3, 0x80000000, R0, 0xf8, !PT ;  /* 0x8000000003037812 */ /* 0x000fe200078ef800 */
[----:B------:R-:W-:Y:S06]  /*8e50*/  BRA `(.L_x_108) ;  /* 0x0000000000047947 */ /* 0x000fec0003800000 */
.L_x_109:
[----:B------:R0:W1:Y:S02]  /*8e60*/  MUFU.RCP R3, R0 ;  /* 0x0000000000037308 */ /* 0x0000640000001000 */
.L_x_108:
[----:B-1-3--:R-:W-:Y:S02]  /*8e70*/  IMAD.MOV.U32 R5, RZ, RZ, R3 ;  /* 0x000000ffff057224 */ /* 0x00afe400078e0003 */
[----:B------:R-:W-:-:S04]  /*8e80*/  IMAD.MOV.U32 R3, RZ, RZ, 0x0 ;  /* 0x00000000ff037424 */ /* 0x000fc800078e00ff */
[----:B0-2---:R-:W-:Y:S05]  /*8e90*/  RET.REL.NODEC R2 `(_ZN18transformer_engine6detail50_GLOBAL__N__0b005ce5_17_cast_transpose_cu_f1c1739d29cast_transpose_general_kernelILm4ELm4E13__nv_bfloat1613__nv_fp8_e4m3EEvPKT1_PKfPT2_SB_S9_PfSC_mm) ;  /* 0xffffff7002587950 */ /* 0x005fea0003c3ffff */
.L_x_110:
[----:B------:R-:W-:-:S00]  /*8ea0*/  BRA `(.L_x_110) ;  /* 0xfffffffc00fc7947 */ /* 0x000fc0000383ffff */
[----:B------:R-:W-:-:S00]  /*8eb0*/  NOP ;  /* 0x0000000000007918 */ /* 0x000fc00000000000 */
        /* <DEDUP_REMOVED lines=12> */
.L_x_1137:


//--------------------- .text._ZN18transformer_engine6detail50_GLOBAL__N__0b005ce5_17_cast_transpose_cu_f1c1739d29cast_transpose_general_kernelILm4ELm4E13__nv_bfloat1613__nv_fp8_e5m2EEvPKT1_PKfPT2_SB_S9_PfSC_mm --------------------------
	.section	.text._ZN18transformer_engine6detail50_GLOBAL__N__0b005ce5_17_cast_transpose_cu_f1c1739d29cast_transpose_general_kernelILm4ELm4E13__nv_bfloat1613__nv_fp8_e5m2EEvPKT1_PKfPT2_SB_S9_PfSC_mm,"ax",@progbits
	.align	128
.text._ZN18transformer_engine6detail50_GLOBAL__N__0b005ce5_17_cast_transpose_cu_f1c1739d29cast_transpose_general_kernelILm4ELm4E13__nv_bfloat1613__nv_fp8_e5m2EEvPKT1_PKfPT2_SB_S9_PfSC_mm:
        .type           _ZN18transformer_engine6detail50_GLOBAL__N__0b005ce5_17_cast_transpose_cu_f1c1739d29cast_transpose_general_kernelILm4ELm4E13__nv_bfloat1613__nv_fp8_e5m2EEvPKT1_PKfPT2_SB_S9_PfSC_mm,@function
        .size           _ZN18transformer_engine6detail50_GLOBAL__N__0b005ce5_17_cast_transpose_cu_f1c1739d29cast_transpose_general_kernelILm4ELm4E13__nv_bfloat1613__nv_fp8_e5m2EEvPKT1_PKfPT2_SB_S9_PfSC_mm,(.L_x_1140 - _ZN18transformer_engine6detail50_GLOBAL__N__0b005ce5_17_cast_transpose_cu_f1c1739d29cast_transpose_general_kernelILm4ELm4E13__nv_bfloat1613__nv_fp8_e5m2EEvPKT1_PKfPT2_SB_S9_PfSC_mm)
        .other          _ZN18transformer_engine6detail50_GLOBAL__N__0b005ce5_17_cast_transpose_cu_f1c1739d29cast_transpose_general_kernelILm4ELm4E13__nv_bfloat1613__nv_fp8_e5m2EEvPKT1_PKfPT2_SB_S9_PfSC_mm,@"STO_CUDA_ENTRY STV_DEFAULT"
_ZN18transformer_engine6detail50_GLOBAL__N__0b005ce5_17_cast_transpose_cu_f1c1739d29cast_transpose_general_kernelILm4ELm4E13__nv_bfloat1613__nv_fp8_e5m2EEvPKT1_PKfPT2_SB_S9_PfSC_mm:
        /* <DEDUP_REMOVED lines=10> */
.L_x_111:
        /* <DEDUP_REMOVED lines=36> */
.L_x_112:
[----:B------:R-:W-:-:S07]  /*02e0*/  MOV R4, 0x300 ;  /* 0x0000030000047802 */ /* 0x000fce0000000f00 */
[----:B------:R-:W-:Y:S05]  /*02f0*/  CALL.REL.NOINC `($__internal_2_$__cuda_sm20_div_u64) ;  /* 0x0000008000f87944 */ /* 0x000fea0003c00000 */
        /* <DEDUP_REMOVED lines=11> */
.L_x_113:
        /* <DEDUP_REMOVED lines=44> */
[----:B------:R-:W-:Y:S01]  /*0670*/  @!P0 F2FP.SATFINITE.E5M2.F32.PACK_AB_MERGE_C R11, RZ, R2, RZ ;  /* 0x00000002ff0b823e */ /* 0x000fe200048060ff */
[----:B------:R-:W-:Y:S01]  /*0680*/  IMAD.MOV.U32 R2, RZ, RZ, RZ ;  /* 0x000000ffff027224 */ /* 0x000fe200078e00ff */
[----:B------:R-:W-:Y:S02]  /*0690*/  @!P0 FMNMX R2, RZ, |R5|, !PT ;  /* 0x40000005ff028209 */ /* 0x000fe40007800000 */
[----:B------:R-:W-:Y:S01]  /*06a0*/  @!P1 F2FP.SATFINITE.E5M2.F32.PACK_AB_MERGE_C R17, RZ, R10, RZ ;  /* 0x0000000aff11923e */ /* 0x000fe200048060ff */
[----:B------:R0:W-:Y:S01]  /*06b0*/  @!P0 STG.E.U8 desc[UR14][R6.64], R11 ;  /* 0x0000000b06008986 */ /* 0x0001e2000c10110e */
[----:B------:R-:W-:Y:S02]  /*06c0*/  @!P0 LOP3.LUT R3, R11, 0xff, RZ, 0xc0, !PT ;  /* 0x000000ff0b038812 */ /* 0x000fe400078ec0ff */
[----:B------:R-:W-:Y:S01]  /*06d0*/  @!P1 FMNMX R2, R2, |R15|, !PT ;  /* 0x4000000f02029209 */ /* 0x000fe20007800000 */
[----:B------:R0:W-:Y:S01]  /*06e0*/  @!P1 STG.E.U8 desc[UR14][R6.64+0x1], R17 ;  /* 0x0000011106009986 */ /* 0x0001e2000c10110e */
[----:B------:R-:W-:-:S07]  /*06f0*/  @!P1 LOP3.LUT R4, R17, 0xff, RZ, 0xc0, !PT ;  /* 0x000000ff11049812 */ /* 0x000fce00078ec0ff */
.L_x_115:
[----:B------:R-:W-:Y:S05]  /*0700*/  BSYNC.RECONVERGENT B0 ;  /* 0x0000000000007941 */ /* 0x000fea0003800200 */
.L_x_114:
        /* <DEDUP_REMOVED lines=33> */
[----:B------:R-:W-:Y:S02]  /*0920*/  @!P0 F2FP.SATFINITE.E5M2.F32.PACK_AB_MERGE_C R11, RZ, R10, RZ ;  /* 0x0000000aff0b823e */ /* 0x000fe400048060ff */
[----:B------:R-:W-:Y:S02]  /*0930*/  @!P1 F2FP.SATFINITE.E5M2.F32.PACK_AB_MERGE_C R17, RZ, R14, RZ ;  /* 0x0000000eff11923e */ /* 0x000fe400048060ff */
        /* <DEDUP_REMOVED lines=8> */
.L_x_117:
[----:B------:R-:W-:Y:S05]  /*09c0*/  BSYNC.RECONVERGENT B0 ;  /* 0x0000000000007941 */ /* 0x000fea0003800200 */
.L_x_116:
        /* <DEDUP_REMOVED lines=43> */
.L_x_119:
[----:B------:R-:W-:Y:S05]  /*0c80*/  BSYNC.RECONVERGENT B0 ;  /* 0x0000000000007941 */ /* 0x000fea0003800200 */
.L_x_118:
        /* <DEDUP_REMOVED lines=43> */
.L_x_121:
[----:B------:R-:W-:Y:S05]  /*0f40*/  BSYNC.RECONVERGENT B0 ;  /* 0x0000000000007941 */ /* 0x000fea0003800200 */
.L_x_120:
        /* <DEDUP_REMOVED lines=32> */
[----:B------:R-:W-:Y:S02]  /*1150*/  @!P0 F2FP.SATFINITE.E5M2.F32.PACK_AB_MERGE_C R15, RZ, R14, RZ ;  /* 0x0000000eff0f823e */ /* 0x000fe400048060ff */
[----:B------:R-:W-:Y:S02]  /*1160*/  @!P1 F2FP.SATFINITE.E5M2.F32.PACK_AB_MERGE_C R19, RZ, R16, RZ ;  /* 0x00000010ff13923e */ /* 0x000fe400048060ff */
[----:B------:R-:W-:Y:S01]  /*1170*/  @!P0 LOP3.LUT R5, R15, 0xff, RZ, 0xc0, !PT ;  /* 0x000000ff0f058812 */ /* 0x000fe200078ec0ff */
[----:B------:R0:W-:Y:S01]  /*1180*/  @!P0 STG.E.U8 desc[UR14][R8.64], R15 ;  /* 0x0000000f08008986 */ /* 0x0001e2000c10110e */
[----:B------:R-:W-:Y:S02]  /*1190*/  @!P1 FMNMX R2, R2, |R17|, !PT ;  /* 0x4000001102029209 */ /* 0x000fe40007800000 */
[----:B------:R-:W-:Y:S01]  /*11a0*/  @!P1 LOP3.LUT R6, R19, 0xff, RZ, 0xc0, !PT ;  /* 0x000000ff13069812 */ /* 0x000fe200078ec0ff */
[----:B------:R0:W-:Y:S06]  /*11b0*/  @!P1 STG.E.U8 desc[UR14][R8.64+0x1], R19 ;  /* 0x0000011308009986 */ /* 0x0001ec000c10110e */
.L_x_123:
[----:B------:R-:W-:Y:S05]  /*11c0*/  BSYNC.RECONVERGENT B0 ;  /* 0x0000000000007941 */ /* 0x000fea0003800200 */
.L_x_122:
        /* <DEDUP_REMOVED lines=43> */
.L_x_125:
[----:B------:R-:W-:Y:S05]  /*1480*/  BSYNC.RECONVERGENT B0 ;  /* 0x0000000000007941 */ /* 0x000fea0003800200 */
.L_x_124:
        /* <DEDUP_REMOVED lines=43> */
.L_x_127:
[----:B------:R-:W-:Y:S05]  /*1740*/  BSYNC.RECONVERGENT B0 ;  /* 0x0000000000007941 */ /* 0x000fea0003800200 */
.L_x_126:
        /* <DEDUP_REMOVED lines=43> */
.L_x_129:
[----:B------:R-:W-:Y:S05]  /*1a00*/  BSYNC.RECONVERGENT B0 ;  /* 0x0000000000007941 */ /* 0x000fea0003800200 */
.L_x_128:
        /* <DEDUP_REMOVED lines=39> */
.L_x_131:
[----:B------:R-:W-:Y:S05]  /*1c80*/  BSYNC.RECONVERGENT B0 ;  /* 0x0000000000007941 */ /* 0x000fea0003800200 */
.L_x_130:
        /* <DEDUP_REMOVED lines=43> */
.L_x_133:
[----:B------:R-:W-:Y:S05]  /*1f40*/  BSYNC.RECONVERGENT B0 ;  /* 0x0000000000007941 */ /* 0x000fea0003800200 */
.L_x_132:
        /* <DEDUP_REMOVED lines=43> */
.L_x_135:
[----:B------:R-:W-:Y:S05]  /*2200*/  BSYNC.RECONVERGENT B0 ;  /* 0x0000000000007941 */ /* 0x000fea0003800200 */
.L_x_134:
        /* <DEDUP_REMOVED lines=43> */
.L_x_137:
[----:B------:R-:W-:Y:S05]  /*24c0*/  BSYNC.RECONVERGENT B0 ;  /* 0x0000000000007941 */ /* 0x000fea0003800200 */
.L_x_136:
        /* <DEDUP_REMOVED lines=39> */
.L_x_139:
[----:B------:R-:W-:Y:S05]  /*2740*/  BSYNC.RECONVERGENT B0 ;  /* 0x0000000000007941 */ /* 0x000fea0003800200 */
.L_x_138:
        /* <DEDUP_REMOVED lines=43> */
.L_x_141:
[----:B------:R-:W-:Y:S05]  /*2a00*/  BSYNC.RECONVERGENT B0 ;  /* 0x0000000000007941 */ /* 0x000fea0003800200 */
.L_x_140:
        /* <DEDUP_REMOVED lines=43> */
.L_x_143:
[----:B------:R-:W-:Y:S05]  /*2cc0*/  BSYNC.RECONVERGENT B0 ;  /* 0x0000000000007941 */ /* 0x000fea0003800200 */
.L_x_142:
        /* <DEDUP_REMOVED lines=43> */
.L_x_145:
[----:B------:R-:W-:Y:S05]  /*2f80*/  BSYNC.RECONVERGENT B0 ;  /* 0x0000000000007941 */ /* 0x000fea0003800200 */
.L_x_144:
        /* <DEDUP_REMOVED lines=32> */
[----:B------:R-:W-:Y:S02]  /*3190*/  @!P0 F2FP.SATFINITE.E5M2.F32.PACK_AB_MERGE_C R21, RZ, R20, RZ ;  /* 0x00000014ff15823e */ /* 0x000fe400048060ff */
[----:B------:R-:W-:Y:S02]  /*31a0*/  @!P1 FMNMX R2, R2, |R25|, !PT ;  /* 0x4000001902029209 */ /* 0x000fe40007800000 */
[----:B------:R-:W-:Y:S01]  /*31b0*/  @!P1 F2FP.SATFINITE.E5M2.F32.PACK_AB_MERGE_C R27, RZ, R22, RZ ;  /* 0x00000016ff1b923e */ /* 0x000fe200048060ff */
[----:B------:R0:W-:Y:S01]  /*31c0*/  @!P0 STG.E.U8 desc[UR14][R16.64], R21 ;  /* 0x0000001510008986 */ /* 0x0001e2000c10110e */
[----:B------:R-:W-:Y:S02]  /*31d0*/  @!P0 LOP3.LUT R11, R21, 0xff, RZ, 0xc0, !PT ;  /* 0x000000ff150b8812 */ /* 0x000fe400078ec0ff */
[----:B------:R-:W-:Y:S01]  /*31e0*/  @!P1 LOP3.LUT R18, R27, 0xff, RZ, 0xc0, !PT ;  /* 0x000000ff1b129812 */ /* 0x000fe200078ec0ff */
[----:B------:R0:W-:Y:S06]  /*31f0*/  @!P1 STG.E.U8 desc[UR14][R16.64+0x1], R27 ;  /* 0x0000011b10009986 */ /* 0x0001ec000c10110e */
.L_x_147:
[----:B------:R-:W-:Y:S05]  /*3200*/  BSYNC.RECONVERGENT B0 ;  /* 0x0000000000007941 */ /* 0x000fea0003800200 */
.L_x_146:
        /* <DEDUP_REMOVED lines=34> */
[----:B------:R-:W-:Y:S02]  /*3430*/  @!P0 F2FP.SATFINITE.E5M2.F32.PACK_AB_MERGE_C R25, RZ, R20, RZ ;  /* 0x00000014ff19823e */ /* 0x000fe400048060ff */
[----:B------:R-:W-:Y:S02]  /*3440*/  @!P1 F2FP.SATFINITE.E5M2.F32.PACK_AB_MERGE_C R27, RZ, R22, RZ ;  /* 0x00000016ff1b923e */ /* 0x000fe400048060ff */
[----:B------:R-:W-:Y:S01]  /*3450*/  @!P1 FMNMX R2, R2, |R19|, !PT ;  /* 0x4000001302029209 */ /* 0x000fe20007800000 */
[----:B------:R1:W-:Y:S01]  /*3460*/  @!P0 STG.E.U8 desc[UR14][R16.64], R25 ;  /* 0x0000001910008986 */ /* 0x0003e2000c10110e */
[----:B------:R-:W-:-:S02]  /*3470*/  @!P0 IMAD.SHL.U32 R14, R25, 0x100, RZ ;  /* 0x00000100190e8824 */ /* 0x000fc400078e00ff */
[----:B------:R-:W-:Y:S01]  /*3480*/  @!P1 IMAD.SHL.U32 R20, R27, 0x100, RZ ;  /* 0x000001001b149824 */ /* 0x000fe200078e00ff */
[----:B------:R1:W-:Y:S02]  /*3490*/  @!P1 STG.E.U8 desc[UR14][R16.64+0x1], R27 ;  /* 0x0000011b10009986 */ /* 0x0003e4000c10110e */
[----:B------:R-:W-:Y:S02]  /*34a0*/  @!P0 LOP3.LUT R11, R15, 0xffff, R14, 0xf8, !PT ;  /* 0x0000ffff0f0b8812 */ /* 0x000fe400078ef80e */
[----:B------:R-:W-:-:S07]  /*34b0*/  @!P1 LOP3.LUT R18, R21, 0xffff, R20, 0xf8, !PT ;  /* 0x0000ffff15129812 */ /* 0x000fce00078ef814 */
.L_x_149:
[----:B------:R-:W-:Y:S05]  /*34c0*/  BSYNC.RECONVERGENT B0 ;  /* 0x0000000000007941 */ /* 0x000fea0003800200 */
.L_x_148:
        /* <DEDUP_REMOVED lines=38> */
[----:B------:R-:W-:-:S02]  /*3730*/  @!P0 IMAD.U32 R14, R25, 0x10000, RZ ;  /* 0x00010000190e8824 */ /* 0x000fc400078e00ff */
[----:B------:R-:W-:Y:S01]  /*3740*/  @!P1 IMAD.U32 R20, R27, 0x10000, RZ ;  /* 0x000100001b149824 */ /* 0x000fe200078e00ff */
[----:B------:R1:W-:Y:S02]  /*3750*/  @!P1 STG.E.U8 desc[UR14][R16.64+0x1], R27 ;  /* 0x0000011b10009986 */ /* 0x0003e4000c10110e */
[----:B------:R-:W-:Y:S02]  /*3760*/  @!P0 LOP3.LUT R11, R15, 0xff0000, R14, 0xf8, !PT ;  /* 0x00ff00000f0b8812 */ /* 0x000fe400078ef80e */
[----:B------:R-:W-:-:S07]  /*3770*/  @!P1 LOP3.LUT R18, R21, 0xff0000, R20, 0xf8, !PT ;  /* 0x00ff000015129812 */ /* 0x000fce00078ef814 */
.L_x_151:
[----:B------:R-:W-:Y:S05]  /*3780*/  BSYNC.RECONVERGENT B0 ;  /* 0x0000000000007941 */ /* 0x000fea0003800200 */
.L_x_150:
        /* <DEDUP_REMOVED lines=36> */
[----:B------:R-:W-:Y:S01]  /*39d0*/  @!P0 LOP3.LUT R14, R25, 0xffff, RZ, 0xc0, !PT ;  /* 0x0000ffff190e8812 */ /* 0x000fe200078ec0ff */
[----:B------:R1:W-:Y:S01]  /*39e0*/  @!P0 STG.E.U8 desc[UR14][R16.64], R25 ;  /* 0x0000001910008986 */ /* 0x0003e2000c10110e */
[----:B------:R-:W-:-:S02]  /*39f0*/  @!P1 LOP3.LUT R20, R27, 0xffff, RZ, 0xc0, !PT ;  /* 0x0000ffff1b149812 */ /* 0x000fc400078ec0ff */
[----:B------:R-:W-:Y:S01]  /*3a00*/  @!P1 FMNMX R2, R2, |R19|, !PT ;  /* 0x4000001302029209 */ /* 0x000fe20007800000 */
[----:B------:R1:W-:Y:S01]  /*3a10*/  @!P1 STG.E.U8 desc[UR14][R16.64+0x1], R27 ;  /* 0x0000011b10009986 */ /* 0x0003e2000c10110e */
[----:B------:R-:W-:Y:S02]  /*3a20*/  @!P0 IMAD R11, R14, 0x1000000, R15 ;  /* 0x010000000e0b8824 */ /* 0x000fe400078e020f */
[----:B------:R-:W-:-:S07]  /*3a30*/  @!P1 IMAD R18, R20, 0x1000000, R21 ;  /* 0x0100000014129824 */ /* 0x000fce00078e0215 */
.L_x_153:
[----:B------:R-:W-:Y:S05]  /*3a40*/  BSYNC.RECONVERGENT B0 ;  /* 0x0000000000007941 */ /* 0x000fea0003800200 */
.L_x_152:
        /* <DEDUP_REMOVED lines=39> */
.L_x_155:
[----:B------:R-:W-:Y:S05]  /*3cc0*/  BSYNC.RECONVERGENT B0 ;  /* 0x0000000000007941 */ /* 0x000fea0003800200 */
.L_x_154:
        /* <DEDUP_REMOVED lines=34> */
[----:B------:R-:W-:Y:S02]  /*3ef0*/  @!P0 F2FP.SATFINITE.E5M2.F32.PACK_AB_MERGE_C R27, RZ, R22, RZ ;  /* 0x00000016ff1b823e */ /* 0x000fe400048060ff */
[----:B------:R-:W-:Y:S02]  /*3f00*/  @!P1 F2FP.SATFINITE.E5M2.F32.PACK_AB_MERGE_C R29, RZ, R24, RZ ;  /* 0x00000018ff1d923e */ /* 0x000fe400048060ff */
[----:B------:R-:W-:Y:S01]  /*3f10*/  @!P1 FMNMX R2, R2, |R21|, !PT ;  /* 0x4000001502029209 */ /* 0x000fe20007800000 */
[----:B------:R3:W-:Y:S01]  /*3f20*/  @!P0 STG.E.U8 desc[UR14][R16.64], R27 ;  /* 0x0000001b10008986 */ /* 0x0007e2000c10110e */
[----:B------:R-:W-:Y:S02]  /*3f30*/  @!P0 IMAD.SHL.U32 R14, R27, 0x100, RZ ;  /* 0x000001001b0e8824 */ /* 0x000fe400078e00ff */
[----:B------:R-:W-:Y:S01]  /*3f40*/  @!P1 IMAD.SHL.U32 R22, R29, 0x100, RZ ;  /* 0x000001001d169824 */ /* 0x000fe200078e00ff */
[----:B------:R3:W-:Y:S02]  /*3f50*/  @!P1 STG.E.U8 desc[UR14][R16.64+0x1], R29 ;  /* 0x0000011d10009986 */ /* 0x0007e4000c10110e */
[----:B------:R-:W-:-:S02]  /*3f60*/  @!P0 LOP3.LUT R19, R15, 0xffff, R14, 0xf8, !PT ;  /* 0x0000ffff0f138812 */ /* 0x000fc400078ef80e */
[----:B------:R-:W-:-:S07]  /*3f70*/  @!P1 LOP3.LUT R20, R25, 0xffff, R22, 0xf8, !PT ;  /* 0x0000ffff19149812 */ /* 0x000fce00078ef816 */
.L_x_157:
[----:B------:R-:W-:Y:S05]  /*3f80*/  BSYNC.RECONVERGENT B0 ;  /* 0x0000000000007941 */ /* 0x000fea0003800200 */
.L_x_156:
        /* <DEDUP_REMOVED lines=38> */
[----:B------:R-:W-:Y:S02]  /*41f0*/  @!P0 IMAD.U32 R14, R27, 0x10000, RZ ;  /* 0x000100001b0e8824 */ /* 0x000fe400078e00ff */
[----:B------:R-:W-:Y:S01]  /*4200*/  @!P1 IMAD.U32 R22, R29, 0x10000, RZ ;  /* 0x000100001d169824 */ /* 0x000fe200078e00ff */
[----:B------:R4:W-:Y:S02]  /*4210*/  @!P1 STG.E.U8 desc[UR14][R16.64+0x1], R29 ;  /* 0x0000011d10009986 */ /* 0x0009e4000c10110e */
[----:B------:R-:W-:-:S02]  /*4220*/  @!P0 LOP3.LUT R19, R15, 0xff0000, R14, 0xf8, !PT ;  /* 0x00ff00000f138812 */ /* 0x000fc400078ef80e */
[----:B------:R-:W-:-:S07]  /*4230*/  @!P1 LOP3.LUT R20, R25, 0xff0000, R22, 0xf8, !PT ;  /* 0x00ff000019149812 */ /* 0x000fce00078ef816 */
.L_x_159:
[----:B------:R-:W-:Y:S05]  /*4240*/  BSYNC.RECONVERGENT B0 ;  /* 0x0000000000007941 */ /* 0x000fea0003800200 */
.L_x_158:
        /* <DEDUP_REMOVED lines=36> */
[----:B------:R-:W-:Y:S01]  /*4490*/  @!P0 LOP3.LUT R14, R27, 0xffff, RZ, 0xc0, !PT ;  /* 0x0000ffff1b0e8812 */ /* 0x000fe200078ec0ff */
[----:B------:R0:W-:Y:S01]  /*44a0*/  @!P0 STG.E.U8 desc[UR14][R16.64], R27 ;  /* 0x0000001b10008986 */ /* 0x0001e2000c10110e */
[----:B------:R-:W-:Y:S02]  /*44b0*/  @!P1 LOP3.LUT R22, R29, 0xffff, RZ, 0xc0, !PT ;  /* 0x0000ffff1d169812 */ /* 0x000fe400078ec0ff */
[----:B------:R-:W-:Y:S01]  /*44c0*/  @!P1 FMNMX R2, R2, |R21|, !PT ;  /* 0x4000001502029209 */ /* 0x000fe20007800000 */
[----:B------:R0:W-:Y:S01]  /*44d0*/  @!P1 STG.E.U8 desc[UR14][R16.64+0x1], R29 ;  /* 0x0000011d10009986 */ /* 0x0001e2000c10110e */
[----:B------:R-:W-:-:S02]  /*44e0*/  @!P0 IMAD R19, R14, 0x1000000, R15 ;  /* 0x010000000e138824 */ /* 0x000fc400078e020f */
[----:B------:R-:W-:-:S07]  /*44f0*/  @!P1 IMAD R20, R22, 0x1000000, R25 ;  /* 0x0100000016149824 */ /* 0x000fce00078e0219 */
.L_x_161:
[----:B------:R-:W-:Y:S05]  /*4500*/  BSYNC.RECONVERGENT B0 ;  /* 0x0000000000007941 */ /* 0x000fea0003800200 */
.L_x_160:
        /* <DEDUP_REMOVED lines=39> */
.L_x_163:
[----:B------:R-:W-:Y:S05]  /*4780*/  BSYNC.RECONVERGENT B0 ;  /* 0x0000000000007941 */ /* 0x000fea0003800200 */
.L_x_162:
        /* <DEDUP_REMOVED lines=43> */
.L_x_165:
[----:B------:R-:W-:Y:S05]  /*4a40*/  BSYNC.RECONVERGENT B0 ;  /* 0x0000000000007941 */ /* 0x000fea0003800200 */
.L_x_164:
        /* <DEDUP_REMOVED lines=43> */
.L_x_167:
[----:B------:R-:W-:Y:S05]  /*4d00*/  BSYNC.RECONVERGENT B0 ;  /* 0x0000000000007941 */ /* 0x000fea0003800200 */
.L_x_166:
        /* <DEDUP_REMOVED lines=43> */
.L_x_169:
[----:B------:R-:W-:Y:S05]  /*4fc0*/  BSYNC.RECONVERGENT B0 ;  /* 0x0000000000007941 */ /* 0x000fea0003800200 */
.L_x_168:
        /* <DEDUP_REMOVED lines=39> */
.L_x_171:
[----:B------:R-:W-:Y:S05]  /*5240*/  BSYNC.RECONVERGENT B0 ;  /* 0x0000000000007941 */ /* 0x000fea0003800200 */
.L_x_170:
        /* <DEDUP_REMOVED lines=46> */
.L_x_173:
[----:B------:R-:W-:Y:S05]  /*5530*/  BSYNC.RECONVERGENT B0 ;  /* 0x0000000000007941 */ /* 0x000fea0003800200 */
.L_x_172:
        /* <DEDUP_REMOVED lines=46> */
.L_x_175:
[----:B------:R-:W-:Y:S05]  /*5820*/  BSYNC.RECONVERGENT B0 ;  /* 0x0000000000007941 */ /* 0x000fea0003800200 */
.L_x_174:
        /* <DEDUP_REMOVED lines=46> */
.L_x_177:
[----:B------:R-:W-:Y:S05]  /*5b10*/  BSYNC.RECONVERGENT B0 ;  /* 0x0000000000007941 */ /* 0x000fea0003800200 */
.L_x_176:
        /* <DEDUP_REMOVED lines=60> */
.L_x_179:
[----:B------:R-:W-:Y:S05]  /*5ee0*/  BSYNC.RECONVERGENT B0 ;  /* 0x0000000000007941 */ /* 0x000fea0003800200 */
.L_x_178:
        /* <DEDUP_REMOVED lines=36> */
.L_x_181:
[----:B------:R-:W-:Y:S05]  /*6130*/  BSYNC.RECONVERGENT B0 ;  /* 0x0000000000007941 */ /* 0x000fea0003800200 */
.L_x_180:
        /* <DEDUP_REMOVED lines=36> */
.L_x_183:
[----:B------:R-:W-:Y:S05]  /*6380*/  BSYNC.RECONVERGENT B0 ;  /* 0x0000000000007941 */ /* 0x000fea0003800200 */
.L_x_182:
        /* <DEDUP_REMOVED lines=36> */
.L_x_185:
[----:B------:R-:W-:Y:S05]  /*65d0*/  BSYNC.RECONVERGENT B0 ;  /* 0x0000000000007941 */ /* 0x000fea0003800200 */
.L_x_184:
        /* <DEDUP_REMOVED lines=36> */
.L_x_187:
[----:B------:R-:W-:Y:S05]  /*6820*/  BSYNC.RECONVERGENT B0 ;  /* 0x0000000000007941 */ /* 0x000fea0003800200 */
.L_x_186:
        /* <DEDUP_REMOVED lines=36> */
.L_x_189:
[----:B------:R-:W-:Y:S05]  /*6a70*/  BSYNC.RECONVERGENT B0 ;  /* 0x0000000000007941 */ /* 0x000fea0003800200 */
.L_x_188:
        /* <DEDUP_REMOVED lines=36> */
.L_x_191:
[----:B------:R-:W-:Y:S05]  /*6cc0*/  BSYNC.RECONVERGENT B0 ;  /* 0x0000000000007941 */ /* 0x000fea0003800200 */
.L_x_190:
        /* <DEDUP_REMOVED lines=36> */
.L_x_193:
[----:B------:R-:W-:Y:S05]  /*6f10*/  BSYNC.RECONVERGENT B0 ;  /* 0x0000000000007941 */ /* 0x000fea0003800200 */
.L_x_192:
        /* <DEDUP_REMOVED lines=56> */
.L_x_195:
[----:B------:R-:W-:Y:S05]  /*72a0*/  BSYNC.RECONVERGENT B0 ;  /* 0x0000000000007941 */ /* 0x000fea0003800200 */
.L_x_194:
        /* <DEDUP_REMOVED lines=32> */
.L_x_197:
[----:B------:R-:W-:Y:S05]  /*74b0*/  BSYNC.RECONVERGENT B0 ;  /* 0x0000000000007941 */ /* 0x000fea0003800200 */
.L_x_196:
        /* <DEDUP_REMOVED lines=32> */
.L_x_199:
[----:B------:R-:W-:Y:S05]  /*76c0*/  BSYNC.RECONVERGENT B0 ;  /* 0x0000000000007941 */ /* 0x000fea0003800200 */
.L_x_198:
        /* <DEDUP_REMOVED lines=50> */
.L_x_201:
[----:B------:R-:W-:Y:S05]  /*79f0*/  BSYNC.RECONVERGENT B0 ;  /* 0x0000000000007941 */ /* 0x000fea0003800200 */
.L_x_200:
        /* <DEDUP_REMOVED lines=32> */
.L_x_203:
[----:B------:R-:W-:Y:S05]  /*7c00*/  BSYNC.RECONVERGENT B0 ;  /* 0x0000000000007941 */ /* 0x000fea0003800200 */
.L_x_202:
        /* <DEDUP_REMOVED lines=32> */
.L_x_205:
[----:B------:R-:W-:Y:S05]  /*7e10*/  BSYNC.RECONVERGENT B0 ;  /* 0x0000000000007941 */ /* 0x000fea0003800200 */
.L_x_204:
        /* <DEDUP_REMOVED lines=32> */
.L_x_207:
[----:B------:R-:W-:Y:S05]  /*8020*/  BSYNC.RECONVERGENT B0 ;  /* 0x0000000000007941 */ /* 0x000fea0003800200 */
.L_x_206:
        /* <DEDUP_REMOVED lines=32> */
.L_x_209:
[----:B------:R-:W-:Y:S05]  /*8230*/  BSYNC.RECONVERGENT B0 ;  /* 0x0000000000007941 */ /* 0x000fea0003800200 */
.L_x_208:
        /* <DEDUP_REMOVED lines=33> */
.L_x_217:
[----:B------:R-:W-:Y:S02]  /*8450*/  ISETP.NE.AND P0, PT, R14, RZ, PT ;  /* 0x000000ff0e00720c */ /* 0x000fe40003f05270 */
[----:B-1----:R-:W-:-:S11]  /*8460*/  FMNMX R5, R3, R2, !PT ;  /* 0x0000000203057209 */ /* 0x002fd60007800000 */
[----:B------:R-:W-:Y:S05]  /*8470*/  @P0 BRA `(.L_x_211) ;  /* 0x0000000000080947 */ /* 0x000fea0003800000 */
[----:B0-----:R-:W0:Y:S02]  /*8480*/  LDC.64 R2, c[0x0][0x3a8] ;  /* 0x0000ea00ff027b82 */ /* 0x001e240000000a00 */
[----:B0-----:R1:W-:Y:S02]  /*8490*/  REDG.E.MAX.S32.STRONG.GPU desc[UR14][R2.64], R5 ;  /* 0x000000050200798e */ /* 0x0013e4000d12e30e */
.L_x_211:
[----:B------:R-:W-:Y:S05]  /*84a0*/  BSYNC B0 ;  /* 0x0000000000007941 */ /* 0x000fea0003800000 */
.L_x_210:
        /* <DEDUP_REMOVED lines=11> */
[----:B0---4-:R-:W-:Y:S05]  /*8560*/  CALL.REL.NOINC `($__internal_3_$__cuda_sm20_rcp_rn_f32_slowpath) ;  /* 0x00000004007c7944 */ /* 0x011fea0003c00000 */
[----:B------:R-:W-:Y:S05]  /*8570*/  BRA `(.L_x_214) ;  /* 0x0000000000147947 */ /* 0x000fea0003800000 */
.L_x_213:
[----:B01--4-:R-:W0:Y:S01]  /*8580*/  MUFU.RCP R5, UR5 ;  /* 0x0000000500057d08 */ /* 0x013e220008001000 */
[----:B------:R-:W-:-:S04]  /*8590*/  IMAD.U32 R0, RZ, RZ, UR5 ;  /* 0x00000005ff007e24 */ /* 0x000fc8000f8e00ff */
[----:B0-----:R-:W-:-:S04]  /*85a0*/  FFMA R0, R5, R0, -1 ;  /* 0xbf80000005007423 */ /* 0x001fc80000000000 */
[----:B------:R-:W-:-:S04]  /*85b0*/  FADD.FTZ R0, -R0, -RZ ;  /* 0x800000ff00007221 */ /* 0x000fc80000010100 */
[----:B------:R-:W-:-:S07]  /*85c0*/  FFMA R5, R5, R0, R5 ;  /* 0x0000000005057223 */ /* 0x000fce0000000005 */
.L_x_214:
[----:B------:R-:W0:Y:S02]  /*85d0*/  LDC.64 R2, c[0x0][0x3b0] ;  /* 0x0000ec00ff027b82 */ /* 0x000e240000000a00 */
[----:B0-----:R-:W-:Y:S01]  /*85e0*/  STG.E desc[UR14][R2.64], R5 ;  /* 0x0000000502007986 */ /* 0x001fe2000c10190e */
[----:B------:R-:W-:Y:S05]  /*85f0*/  EXIT ;  /* 0x000000000000794d */ /* 0x000fea0003800000 */
.L_x_212:
[----:B------:R-:W-:Y:S02]  /*8600*/  IMAD.MOV.U32 R5, RZ, RZ, 0x2 ;  /* 0x00000002ff057424 */ /* 0x000fe400078e00ff */
[----:B------:R-:W-:Y:S02]  /*8610*/  IMAD.MOV.U32 R7, RZ, RZ, 0x1f ;  /* 0x0000001fff077424 */ /* 0x000fe400078e00ff */
[----:B------:R-:W-:-:S07]  /*8620*/  IMAD.MOV.U32 R4, RZ, RZ, -0x1 ;  /* 0xffffffffff047424 */ /* 0x000fce00078e00ff */
[----:B01----:R-:W-:Y:S05]  /*8630*/  WARPSYNC.COLLECTIVE R4, `(.L_x_215) ;  /* 0x0000000004087348 */ /* 0x003fea0003c00000 */
[----:B01----:R0:W1:Y:S02]  /*8640*/  SHFL.DOWN P0, R2, R0, R5, R7 ;  /* 0x0800000500027389 */ /* 0x0030640000000007 */
[----:B01----:R-:W-:Y:S05]  /*8650*/  ENDCOLLECTIVE ;  /* 0x000000000000791b */ /* 0x003fea0003800000 */
.L_x_215:
[----:B------:R-:W-:Y:S02]  /*8660*/  IMAD.MOV.U32 R5, RZ, RZ, 0x1 ;  /* 0x00000001ff057424 */ /* 0x000fe400078e00ff */
[----:B------:R-:W-:-:S05]  /*8670*/  IMAD.MOV.U32 R3, RZ, RZ, R2 ;  /* 0x000000ffff037224 */ /* 0x000fca00078e0002 */
[----:B------:R-:W-:-:S05]  /*8680*/  FMNMX R3, R3, R0, !PT ;  /* 0x0000000003037209 */ /* 0x000fca0007800000 */
[----:B------:R-:W-:-:S07]  /*8690*/  IMAD.MOV.U32 R0, RZ, RZ, R3 ;  /* 0x000000ffff007224 */ /* 0x000fce00078e0003 */
[----:B------:R-:W-:Y:S05]  /*86a0*/  WARPSYNC.COLLECTIVE R4, `(.L_x_216) ;  /* 0x0000000004087348 */ /* 0x000fea0003c00000 */
[----:B------:R0:W1:Y:S02]  /*86b0*/  SHFL.DOWN P0, R2, R0, R5, R7 ;  /* 0x0800000500027389 */ /* 0x0000640000000007 */
[----:B01----:R-:W-:Y:S05]  /*86c0*/  ENDCOLLECTIVE ;  /* 0x000000000000791b */ /* 0x003fea0003800000 */
.L_x_216:
[----:B------:R-:W-:Y:S05]  /*86d0*/  BRA `(.L_x_217) ;  /* 0xfffffffc005c7947 */ /* 0x000fea000383ffff */
        .weak           $__internal_2_$__cuda_sm20_div_u64
        .type           $__internal_2_$__cuda_sm20_div_u64,@function
        .size           $__internal_2_$__cuda_sm20_div_u64,($__internal_3_$__cuda_sm20_rcp_rn_f32_slowpath - $__internal_2_$__cuda_sm20_div_u64)
$__internal_2_$__cuda_sm20_div_u64:
        /* <DEDUP_REMOVED lines=71> */
[----:B------:R-:W-:Y:S11]  /*8b50*/  RET.REL.NODEC R2 `(_ZN18transformer_engine6detail50_GLOBAL__N__0b005ce5_17_cast_transpose_cu_f1c1739d29cast_transpose_general_kernelILm4ELm4E13__nv_bfloat1613__nv_fp8_e5m2EEvPKT1_PKfPT2_SB_S9_PfSC_mm) ;  /* 0xffffff7402287950 */ /* 0x000ff60003c3ffff */
        .weak           $__internal_3_$__cuda_sm20_rcp_rn_f32_slowpath
        .type           $__internal_3_$__cuda_sm20_rcp_rn_f32_slowpath,@function
        .size           $__internal_3_$__cuda_sm20_rcp_rn_f32_slowpath,(.L_x_1140 - $__internal_3_$__cuda_sm20_rcp_rn_f32_slowpath)
$__internal_3_$__cuda_sm20_rcp_rn_f32_slowpath:
        /* <DEDUP_REMOVED lines=15> */
.L_x_218:
        /* <DEDUP_REMOVED lines=33> */
.L_x_220:
[----:B------:R0:W1:Y:S02]  /*8e60*/  MUFU.RCP R3, R0 ;  /* 0x0000000000037308 */ /* 0x0000640000001000 */
.L_x_219:
[----:B-1-3--:R-:W-:Y:S02]  /*8e70*/  IMAD.MOV.U32 R5, RZ, RZ, R3 ;  /* 0x000000ffff057224 */ /* 0x00afe400078e0003 */
[----:B------:R-:W-:-:S04]  /*8e80*/  IMAD.MOV.U32 R3, RZ, RZ, 0x0 ;  /* 0x00000000ff037424 */ /* 0x000fc800078e00ff */
[----:B0-2---:R-:W-:Y:S05]  /*8e90*/  RET.REL.NODEC R2 `(_ZN18transformer_engine6detail50_GLOBAL__N__0b005ce5_17_cast_transpose_cu_f1c1739d29cast_transpose_general_kernelILm4ELm4E13__nv_bfloat1613__nv_fp8_e5m2EEvPKT1_PKfPT2_SB_S9_PfSC_mm) ;  /* 0xffffff7002587950 */ /* 0x005fea0003c3ffff */
.L_x_221:
        /* <DEDUP_REMOVED lines=14> */
.L_x_1140:


//--------------------- .text._ZN18transformer_engine6detail50_GLOBAL__N__0b005ce5_17_cast_transpose_cu_f1c1739d29cast_transpose_general_kernelILm4ELm4E13__nv_bfloat16S3_EEvPKT1_PKfPT2_SA_S8_PfSB_mm --------------------------
	.section	.text._ZN18transformer_engine6detail50_GLOBAL__N__0b005ce5_17_cast_transpose_cu_f1c1739d29cast_transpose_general_kernelILm4ELm4E13__nv_bfloat16S3_EEvPKT1_PKfPT2_SA_S8_PfSB_mm,"ax",@progbits
	.align	128
.text._ZN18transformer_engine6detail50_GLOBAL__N__0b005ce5_17_cast_transpose_cu_f1c1739d29cast_transpose_general_kernelILm4ELm4E13__nv_bfloat16S3_EEvPKT1_PKfPT2_SA_S8_PfSB_mm:
        .type           _ZN18transformer_engine6detail50_GLOBAL__N__0b005ce5_17_cast_transpose_cu_f1c1739d29cast_transpose_general_kernelILm4ELm4E13__nv_bfloat16S3_EEvPKT1_PKfPT2_SA_S8_PfSB_mm,@function
        .size           _ZN18transformer_engine6detail50_GLOBAL__N__0b005ce5_17_cast_transpose_cu_f1c1739d29cast_transpose_general_kernelILm4ELm4E13__nv_bfloat16S3_EEvPKT1_PKfPT2_SA_S8_PfSB_mm,(.L_x_1143 - _ZN18transformer_engine6detail50_GLOBAL__N__0b005ce5_17_cast_transpose_cu_f1c1739d29cast_transpose_general_kernelILm4ELm4E13__nv_bfloat16S3_EEvPKT1_PKfPT2_SA_S8_PfSB_mm)
        .other          _ZN18transformer_engine6detail50_GLOBAL__N__0b005ce5_17_cast_transpose_cu_f1c1739d29cast_transpose_general_kernelILm4ELm4E13__nv_bfloat16S3_EEvPKT1_PKfPT2_SA_S8_PfSB_mm,@"STO_CUDA_ENTRY STV_DEFAULT"
_ZN18transformer_engine6detail50_GLOBAL__N__0b005ce5_17_cast_transpose_cu_f1c1739d29cast_transpose_general_kernelILm4ELm4E13__nv_bfloat16S3_EEvPKT1_PKfPT2_SA_S8_PfSB_mm:
        /* <DEDUP_REMOVED lines=10> */
.L_x_222:
        /* <DEDUP_REMOVED lines=36> */
.L_x_223:
[----:B------:R-:W-:-:S07]  /*02e0*/  MOV R5, 0x300 ;  /* 0x0000030000057802 */ /* 0x000fce0000000f00 */
[----:B------:R-:W-:Y:S05]  /*02f0*/  CALL.REL.NOINC `($__internal_4_$__cuda_sm20_div_u64) ;  /* 0x0000004c00247944 */ /* 0x000fea0003c00000 */
        /* <DEDUP_REMOVED lines=11> */
.L_x_224:
        /* <DEDUP_REMOVED lines=8> */
[----:B------:R-:W-:Y:S01]  /*0430*/  UMOV UR8, 0x3f800000 ;  /* 0x3f80000000087882 */ /* 0x000fe20000000000 */
[----:B------:R-:W-:Y:S01]  /*0440*/  USHF.L.U64.HI UR6, UR9, 0x6, UR6 ;  /* 0x0000000609067899 */ /* 0x000fe20008010206 */
[----:B------:R-:W-:Y:S01]  /*0450*/  IMAD.MOV.U32 R3, RZ, RZ, RZ ;  /* 0x000000ffff037224 */ /* 0x000fe200078e00ff */
[----:B------:R-:W-:Y:S02]  /*0460*/  USHF.L.U32 UR9, UR4, 0x6, URZ ;  /* 0x0000000604097899 */ /* 0x000fe400080006ff */
[----:B------:R-:W-:-:S04]  /*0470*/  USHF.L.U64.HI UR4, UR4, 0x6, UR5 ;  /* 0x0000000604047899 */ /* 0x000fc80008010205 */
[----:B------:R-:W-:-:S04]  /*0480*/  LEA R12, P1, R7, UR9, 0x1 ;  /* 0x00000009070c7c11 */ /* 0x000fc8000f8208ff */
[----:B------:R-:W-:Y:S02]  /*0490*/  LEA.HI.X R13, R7, UR4, RZ, 0x1, P1 ;  /* 0x00000004070d7c11 */ /* 0x000fe400088f0cff */
[----:B--2---:R-:W-:Y:S02]  /*04a0*/  @P0 R2UR UR8, R4 ;  /* 0x00000000040802ca */ /* 0x004fe400000e0000 */
[----:B------:R-:W-:-:S04]  /*04b0*/  LEA R16, P0, R6, UR12, 0x1 ;  /* 0x0000000c06107c11 */ /* 0x000fc8000f8008ff */
[----:B------:R-:W-:Y:S02]  /*04c0*/  LEA.HI.X R2, R6, UR6, RZ, 0x1, P0 ;  /* 0x0000000606027c11 */ /* 0x000fe400080f0cff */
[----:B0-----:R-:W-:-:S04]  /*04d0*/  ISETP.GE.U32.AND P0, PT, R16, UR10, PT ;  /* 0x0000000a10007c0c */ /* 0x001fc8000bf06070 */
[----:B------:R-:W-:-:S13]  /*04e0*/  ISETP.GE.U32.AND.EX P0, PT, R2, UR11, PT, P0 ;  /* 0x0000000b02007c0c */ /* 0x000fda000bf06100 */
[----:B------:R-:W-:Y:S05]  /*04f0*/  @P0 BRA `(.L_x_226) ;  /* 0x0000000000880947 */ /* 0x000fea0003800000 */
[----:B------:R-:W0:Y:S01]  /*0500*/  LDCU.64 UR16, c[0x0][0x3b8] ;  /* 0x00007700ff1077ac */ /* 0x000e220008000a00 */
[----:B------:R-:W-:Y:S01]  /*0510*/  IADD3 R8, P2, PT, R12, 0x1, RZ ;  /* 0x000000010c087810 */ /* 0x000fe20007f5e0ff */
[----:B------:R-:W1:Y:S01]  /*0520*/  LDCU.64 UR18, c[0x0][0x380] ;  /* 0x00007000ff1277ac */ /* 0x000e620008000a00 */
[----:B0-----:R-:W-:Y:S02]  /*0530*/  IMAD R3, R2, UR16, RZ ;  /* 0x0000001002037c24 */ /* 0x001fe4000f8e02ff */
[----:B------:R-:W-:Y:S01]  /*0540*/  ISETP.GE.U32.AND P1, PT, R8, UR16, PT ;  /* 0x0000001008007c0c */ /* 0x000fe2000bf26070 */
[----:B------:R-:W-:Y:S01]  /*0550*/  IMAD.WIDE.U32 R6, R16, UR16, R12 ;  /* 0x0000001010067c25 */ /* 0x000fe2000f8e000c */
[----:B------:R-:W-:-:S03]  /*0560*/  ISETP.GE.U32.AND P0, PT, R12, UR16, PT ;  /* 0x000000100c007c0c */ /* 0x000fc6000bf06070 */
[----:B------:R-:W-:Y:S01]  /*0570*/  IMAD R3, R16, UR17, R3 ;  /* 0x0000001110037c24 */ /* 0x000fe2000f8e0203 */
[----:B------:R-:W-:Y:S01]  /*0580*/  ISETP.GE.U32.AND.EX P0, PT, R13, UR17, PT, P0 ;  /* 0x000000110d007c0c */ /* 0x000fe2000bf06100 */
[----:B------:R-:W-:Y:S02]  /*0590*/  IMAD.X R8, RZ, RZ, R13, P2 ;  /* 0x000000ffff087224 */ /* 0x000fe400010e060d */
[----:B------:R-:W-:Y:S02]  /*05a0*/  IMAD.IADD R15, R7, 0x1, R3 ;  /* 0x00000001070f7824 */ /* 0x000fe400078e0203 */
[----:B------:R-:W-:Y:S01]  /*05b0*/  IMAD.SHL.U32 R11, R6, 0x2, RZ ;  /* 0x00000002060b7824 */ /* 0x000fe200078e00ff */
[----:B------:R-:W-:Y:S01]  /*05c0*/  ISETP.GE.U32.AND.EX P1, PT, R8, UR17, PT, P1 ;  /* 0x0000001108007c0c */ /* 0x000fe2000bf26110 */
[----:B------:R-:W0:Y:S01]  /*05d0*/  LDCU.64 UR16, c[0x0][0x390] ;  /* 0x00007200ff1077ac */ /* 0x000e220008000a00 */
[----:B------:R-:W-:Y:S02]  /*05e0*/  SHF.L.U64.HI R15, R6, 0x1, R15 ;  /* 0x00000001060f7819 */ /* 0x000fe4000001020f */
[----:B-1----:R-:W-:-:S04]  /*05f0*/  IADD3 R8, P2, PT, R11, UR18, RZ ;  /* 0x000000120b087c10 */ /* 0x002fc8000ff5e0ff */
[----:B------:R-:W-:-:S05]  /*0600*/  IADD3.X R9, PT, PT, R15, UR19, RZ, P2, !PT ;  /* 0x000000130f097c10 */ /* 0x000fca00097fe4ff */
[----:B------:R-:W2:Y:S04]  /*0610*/  @!P1 LDG.E.U16.CONSTANT R6, desc[UR14][R8.64+0x2] ;  /* 0x0000020e08069981 */ /* 0x000ea8000c1e9500 */
[----:B------:R-:W3:Y:S01]  /*0620*/  @!P0 LDG.E.U16.CONSTANT R3, desc[UR14][R8.64] ;  /* 0x0000000e08038981 */ /* 0x000ee2000c1e9500 */
[----:B--2---:R-:W-:Y:S02]  /*0630*/  @!P1 IMAD.U32 R14, R6, 0x10000, RZ ;  /* 0x00010000060e9824 */ /* 0x004fe400078e00ff */
[----:B---3--:R-:W-:Y:S02]  /*0640*/  @!P0 IMAD.U32 R10, R3, 0x10000, RZ ;  /* 0x00010000030a8824 */ /* 0x008fe400078e00ff */
[----:B------:R-:W-:Y:S01]  /*0650*/  @!P1 FMUL R7, R14, UR8 ;  /* 0x000000080e079c20 */ /* 0x000fe20008400000 */
[----:B0-----:R-:W-:Y:S01]  /*0660*/  IADD3 R6, P2, PT, R11, UR16, RZ ;  /* 0x000000100b067c10 */ /* 0x001fe2000ff5e0ff */
[----:B------:R-:W-:-:S03]  /*0670*/  @!P0 FMUL R3, R10, UR8 ;  /* 0x000000080a038c20 */ /* 0x000fc60008400000 */
[----:B------:R-:W-:Y:S02]  /*0680*/  @!P1 F2FP.BF16.F32.PACK_AB R11, RZ, R7 ;  /* 0x00000007ff0b923e */ /* 0x000fe400000010ff */
[----:B------:R-:W-:Y:S02]  /*0690*/  IADD3.X R7, PT, PT, R15, UR17, RZ, P2, !PT ;  /* 0x000000110f077c10 */ /* 0x000fe400097fe4ff */
[----:B------:R-:W-:-:S03]  /*06a0*/  @!P0 F2FP.BF16.F32.PACK_AB R9, RZ, R3 ;  /* 0x00000003ff09823e */ /* 0x000fc600000010ff */
[----:B------:R0:W-:Y:S04]  /*06b0*/  @!P1 STG.E.U16 desc[UR14][R6.64+0x2], R11 ;  /* 0x0000020b06009986 */ /* 0x0001e8000c10150e */
[----:B------:R0:W-:Y:S01]  /*06c0*/  @!P0 STG.E.U16 desc[UR14][R6.64], R9 ;  /* 0x0000000906008986 */ /* 0x0001e2000c10150e */
[----:B------:R-:W-:Y:S01]  /*06d0*/  IMAD.MOV.U32 R3, RZ, RZ, RZ ;  /* 0x000000ffff037224 */ /* 0x000fe200078e00ff */
[----:B------:R-:W-:Y:S02]  /*06e0*/  @!P0 FMNMX R3, RZ, |R10|, !PT ;  /* 0x4000000aff038209 */ /* 0x000fe40007800000 */
[----:B------:R-:W-:Y:S02]  /*06f0*/  @!P0 PRMT R4, R9, 0x5410, R0 ;  /* 0x0000541009048816 */ /* 0x000fe40000000000 */
[----:B------:R-:W-:-:S02]  /*0700*/  @!P1 FMNMX R3, R3, |R14|, !PT ;  /* 0x4000000e03039209 */ /* 0x000fc40007800000 */
[----:B------:R-:W-:-:S07]  /*0710*/  @!P1 PRMT R5, R11, 0x5410, R0 ;  /* 0x000054100b059816 */ /* 0x000fce0000000000 */
.L_x_226:
[----:B------:R-:W-:Y:S05]  /*0720*/  BSYNC.RECONVERGENT B0 ;  /* 0x0000000000007941 */ /* 0x000fea0003800200 */
.L_x_225:
[----:B------:R-:W-:Y:S01]  /*0730*/  IADD3 R17, P1, PT, R16, 0x1, RZ ;  /* 0x0000000110117810 */ /* 0x000fe20007f3e0ff */
[----:B------:R-:W-:Y:S03]  /*0740*/  BSSY.RECONVERGENT B0, `(.L_x_227) ;  /* 0x0000028000007945 */ /* 0x000fe60003800200 */
[----:B------:R-:W-:Y:S01]  /*0750*/  ISETP.GE.U32.AND P0, PT, R17, UR10, PT ;  /* 0x0000000a11007c0c */ /* 0x000fe2000bf06070 */
[----:B------:R-:W-:-:S05]  /*0760*/  IMAD.X R8, RZ, RZ, R2, P1 ;  /* 0x000000ffff087224 */ /* 0x000fca00008e0602 */
[----:B------:R-:W-:-:S13]  /*0770*/  ISETP.GE.U32.AND.EX P0, PT, R8, UR11, PT, P0 ;  /* 0x0000000b08007c0c */ /* 0x000fda000bf06100 */
[----:B------:R-:W-:Y:S05]  /*0780*/  @P0 BRA `(.L_x_228) ;  /* 0x00000000008c0947 */ /* 0x000fea0003800000 */
[----:B------:R-:W1:Y:S01]  /*0790*/  LDCU.64 UR16, c[0x0][0x3b8] ;  /* 0x00007700ff1077ac */ /* 0x000e620008000a00 */
[----:B0-----:R-:W-:Y:S01]  /*07a0*/  IMAD.MOV.U32 R6, RZ, RZ, R12 ;  /* 0x000000ffff067224 */ /* 0x001fe200078e000c */
[----:B------:R-:W-:Y:S01]  /*07b0*/  IADD3 R9, P2, PT, R12, 0x1, RZ ;  /* 0x000000010c097810 */ /* 0x000fe20007f5e0ff */
[----:B------:R-:W-:Y:S01]  /*07c0*/  IMAD.MOV.U32 R7, RZ, RZ, R13 ;  /* 0x000000ffff077224 */ /* 0x000fe200078e000d */
[----:B------:R-:W0:Y:S01]  /*07d0*/  LDCU.64 UR18, c[0x0][0x380] ;  /* 0x00007000ff1277ac */ /* 0x000e220008000a00 */
[----:B-1----:R-:W-:Y:S01]  /*07e0*/  IMAD R8, R8, UR16, RZ ;  /* 0x0000001008087c24 */ /* 0x002fe2000f8e02ff */
[----:B------:R-:W-:Y:S01]  /*07f0*/  ISETP.GE.U32.AND P0, PT, R12, UR16, PT ;  /* 0x000000100c007c0c */ /* 0x000fe2000bf06070 */
[----:B------:R-:W-:Y:S01]  /*0800*/  IMAD.WIDE.U32 R6, R17, UR16, R6 ;  /* 0x0000001011067c25 */ /* 0x000fe2000f8e0006 */
[----:B------:R-:W-:Y:S02]  /*0810*/  ISETP.GE.U32.AND P1, PT, R9, UR16, PT ;  /* 0x0000001009007c0c */ /* 0x000fe4000bf26070 */
[----:B------:R-:W-:Y:S01]  /*0820*/  ISETP.GE.U32.AND.EX P0, PT, R13, UR17, PT, P0 ;  /* 0x000000110d007c0c */ /* 0x000fe2000bf06100 */
[----:B------:R-:W-:-:S02]  /*0830*/  IMAD R17, R17, UR17, R8 ;  /* 0x0000001111117c24 */ /* 0x000fc4000f8e0208 */
[----:B------:R-:W-:Y:S02]  /*0840*/  IMAD.X R8, RZ, RZ, R13, P2 ;  /* 0x000000ffff087224 */ /* 0x000fe400010e060d */
[----:B------:R-:W-:Y:S02]  /*0850*/  IMAD.IADD R17, R7, 0x1, R17 ;  /* 0x0000000107117824 */ /* 0x000fe400078e0211 */
[----:B------:R-:W-:Y:S01]  /*0860*/  IMAD.SHL.U32 R15, R6, 0x2, RZ ;  /* 0x00000002060f7824 */ /* 0x000fe200078e00ff */
[----:B------:R-:W-:Y:S01]  /*0870*/  ISETP.GE.U32.AND.EX P1, PT, R8, UR17, PT, P1 ;  /* 0x0000001108007c0c */ /* 0x000fe2000bf26110 */
[----:B------:R-:W1:Y:S01]  /*0880*/  LDCU.64 UR16, c[0x0][0x390] ;  /* 0x00007200ff1077ac */ /* 0x000e620008000a00 */
[----:B------:R-:W-:Y:S02]  /*0890*/  SHF.L.U64.HI R17, R6, 0x1, R17 ;  /* 0x0000000106117819 */ /* 0x000fe40000010211 */
[----:B0-----:R-:W-:-:S04]  /*08a0*/  IADD3 R8, P2, PT, R15, UR18, RZ ;  /* 0x000000120f087c10 */ /* 0x001fc8000ff5e0ff */
[----:B------:R-:W-:-:S05]  /*08b0*/  IADD3.X R9, PT, PT, R17, UR19, RZ, P2, !PT ;  /* 0x0000001311097c10 */ /* 0x000fca00097fe4ff */
[----:B------:R-:W2:Y:S04]  /*08c0*/  @!P0 LDG.E.U16.CONSTANT R6, desc[UR14][R8.64] ;  /* 0x0000000e08068981 */ /* 0x000ea8000c1e9500 */
[----:B------:R-:W3:Y:S01]  /*08d0*/  @!P1 LDG.E.U16.CONSTANT R7, desc[UR14][R8.64+0x2] ;  /* 0x0000020e08079981 */ /* 0x000ee2000c1e9500 */
[----:B--2---:R-:W-:Y:S01]  /*08e0*/  @!P0 IMAD.U32 R10, R6, 0x10000, RZ ;  /* 0x00010000060a8824 */ /* 0x004fe200078e00ff */
[----:B-1----:R-:W-:Y:S01]  /*08f0*/  IADD3 R6, P2, PT, R15, UR16, RZ ;  /* 0x000000100f067c10 */ /* 0x002fe2000ff5e0ff */
[----:B---3--:R-:W-:Y:S02]  /*0900*/  @!P1 IMAD.U32 R14, R7, 0x10000, RZ ;  /* 0x00010000070e9824 */ /* 0x008fe400078e00ff */
[----:B------:R-:W-:Y:S01]  /*0910*/  @!P0 FMUL R7, R10, UR8 ;  /* 0x000000080a078c20 */ /* 0x000fe20008400000 */
[----:B------:R-:W-:Y:S01]  /*0920*/  @!P0 FMNMX R3, R3, |R10|, !PT ;  /* 0x4000000a03038209 */ /* 0x000fe20007800000 */
[----:B------:R-:W-:-:S03]  /*0930*/  @!P1 FMUL R11, R14, UR8 ;  /* 0x000000080e0b9c20 */ /* 0x000fc60008400000 */
[----:B------:R-:W-:Y:S02]  /*0940*/  @!P0 F2FP.BF16.F32.PACK_AB R9, RZ, R7 ;  /* 0x00000007ff09823e */ /* 0x000fe400000010ff */
[----:B------:R-:W-:Y:S02]  /*0950*/  IADD3.X R7, PT, PT, R17, UR17, RZ, P2, !PT ;  /* 0x0000001111077c10 */ /* 0x000fe400097fe4ff */
[----:B------:R-:W-:Y:S02]  /*0960*/  @!P1 F2FP.BF16.F32.PACK_AB R11, RZ, R11 ;  /* 0x0000000bff0b923e */ /* 0x000fe400000010ff */
[----:B------:R-:W-:Y:S01]  /*0970*/  @!P1 FMNMX R3, R3, |R14|, !PT ;  /* 0x4000000e03039209 */ /* 0x000fe20007800000 */
[----:B------:R1:W-:Y:S01]  /*0980*/  @!P0 STG.E.U16 desc[UR14][R6.64], R9 ;  /* 0x0000000906008986 */ /* 0x0003e2000c10150e */
[----:B------:R-:W-:Y:S02]  /*0990*/  @!P0 PRMT R4, R4, 0x5410, R9 ;  /* 0x0000541004048816 */ /* 0x000fe40000000009 */
[----:B------:R-:W-:Y:S01]  /*09a0*/  @!P1 PRMT R5, R5, 0x5410, R11 ;  /* 0x0000541005059816 */ /* 0x000fe2000000000b */
[----:B------:R1:W-:Y:S06]  /*09b0*/  @!P1 STG.E.U16 desc[UR14][R6.64+0x2], R11 ;  /* 0x0000020b06009986 */ /* 0x0003ec000c10150e */
.L_x_228:
[----:B------:R-:W-:Y:S05]  /*09c0*/  BSYNC.RECONVERGENT B0 ;  /* 0x0000000000007941 */ /* 0x000fea0003800200 */
.L_x_227:
[----:B------:R-:W-:Y:S01]  /*09d0*/  IADD3 R19, P1, PT, R16, 0x8, RZ ;  /* 0x0000000810137810 */ /* 0x000fe20007f3e0ff */
[----:B------:R-:W-:Y:S03]  /*09e0*/  BSSY.RECONVERGENT B0, `(.L_x_229) ;  /* 0x0000028000007945 */ /* 0x000fe60003800200 */
[----:B------:R-:W-:Y:S01]  /*09f0*/  ISETP.GE.U32.AND P0, PT, R19, UR10, PT ;  /* 0x0000000a13007c0c */ /* 0x000fe2000bf06070 */
[----:B------:R-:W-:-:S05]  /*0a00*/  IMAD.X R10, RZ, RZ, R2, P1 ;  /* 0x000000ffff0a7224 */ /* 0x000fca00008e0602 */
[----:B------:R-:W-:-:S13]  /*0a10*/  ISETP.GE.U32.AND.EX P0, PT, R10, UR11, PT, P0 ;  /* 0x0000000b0a007c0c */ /* 0x000fda000bf06100 */
[----:B------:R-:W-:Y:S05]  /*0a20*/  @P0 BRA `(.L_x_230) ;  /* 0x00000000008c0947 */ /* 0x000fea0003800000 */
[----:B------:R-:W2:Y:S01]  /*0a30*/  LDCU.64 UR16, c[0x0][0x3b8] ;  /* 0x00007700ff1077ac */ /* 0x000ea20008000a00 */
[----:B------:R-:W-:Y:S01]  /*0a40*/  IMAD.MOV.U32 R8, RZ, RZ, R12 ;  /* 0x000000ffff087224 */ /* 0x000fe200078e000c */
[----:B01----:R-:W-:Y:S01]  /*0a50*/  IADD3 R11, P2, PT, R12, 0x1, RZ ;  /* 0x000000010c0b7810 */ /* 0x003fe20007f5e0ff */
[----:B------:R-:W-:Y:S01]  /*0a60*/  IMAD.MOV.U32 R9, RZ, RZ, R13 ;  /* 0x000000ffff097224 */ /* 0x000fe200078e000d */
[----:B------:R-:W0:Y:S01]  /*0a70*/  LDCU.64 UR18, c[0x0][0x380] ;  /* 0x00007000ff1277ac */ /* 0x000e220008000a00 */
[----:B--2---:R-:W-:Y:S01]  /*0a80*/  IMAD R10, R10, UR16, RZ ;  /* 0x000000100a0a7c24 */ /* 0x004fe2000f8e02ff */
        /* <DEDUP_REMOVED lines=26> */
[--C-:B------:R-:W-:Y:S02]  /*0c30*/  @!P0 PRMT R6, R11, 0x5410, R0.reuse ;  /* 0x000054100b068816 */ /* 0x100fe40000000000 */
[----:B------:R-:W-:Y:S01]  /*0c40*/  @!P1 PRMT R7, R15, 0x5410, R0 ;  /* 0x000054100f079816 */ /* 0x000fe20000000000 */
[----:B------:R2:W-:Y:S06]  /*0c50*/  @!P1 STG.E.U16 desc[UR14][R8.64+0x2], R15 ;  /* 0x0000020f08009986 */ /* 0x0005ec000c10150e */
.L_x_230:
[----:B------:R-:W-:Y:S05]  /*0c60*/  BSYNC.RECONVERGENT B0 ;  /* 0x0000000000007941 */ /* 0x000fea0003800200 */
.L_x_229:
[----:B------:R-:W-:Y:S01]  /*0c70*/  IADD3 R19, P1, PT, R16, 0x9, RZ ;  /* 0x0000000910137810 */ /* 0x000fe20007f3e0ff */
[----:B------:R-:W-:Y:S03]  /*0c80*/  BSSY.RECONVERGENT B0, `(.L_x_231) ;  /* 0x0000028000007945 */ /* 0x000fe60003800200 */
[----:B------:R-:W-:Y:S01]  /*0c90*/  ISETP.GE.U32.AND P0, PT, R19, UR10, PT ;  /* 0x0000000a13007c0c */ /* 0x000fe2000bf06070 */
[----:B------:R-:W-:-:S05]  /*0ca0*/  IMAD.X R10, RZ, RZ, R2, P1 ;  /* 0x000000ffff0a7224 */ /* 0x000fca00008e0602 */
[----:B------:R-:W-:-:S13]  /*0cb0*/  ISETP.GE.U32.AND.EX P0, PT, R10, UR11, PT, P0 ;  /* 0x0000000b0a007c0c */ /* 0x000fda000bf06100 */
[----:B------:R-:W-:Y:S05]  /*0cc0*/  @P0 BRA `(.L_x_232) ;  /* 0x00000000008c0947 */ /* 0x000fea0003800000 */
[----:B------:R-:W3:Y:S01]  /*0cd0*/  LDCU.64 UR16, c[0x0][0x3b8] ;  /* 0x00007700ff1077ac */ /* 0x000ee20008000a00 */
[----:B--2---:R-:W-:Y:S01]  /*0ce0*/  IMAD.MOV.U32 R8, RZ, RZ, R12 ;  /* 0x000000ffff087224 */ /* 0x004fe200078e000c */
[----:B01----:R-:W-:Y:S01]  /*0cf0*/  IADD3 R11, P2, PT, R12, 0x1, RZ ;  /* 0x000000010c0b7810 */ /* 0x003fe20007f5e0ff */
[----:B------:R-:W-:Y:S01]  /*0d00*/  IMAD.MOV.U32 R9, RZ, RZ, R13 ;  /* 0x000000ffff097224 */ /* 0x000fe200078e000d */
[----:B------:R-:W0:Y:S01]  /*0d10*/  LDCU.64 UR18, c[0x0][0x380] ;  /* 0x00007000ff1277ac */ /* 0x000e220008000a00 */
[----:B---3--:R-:W-:Y:S01]  /*0d20*/  IMAD R10, R10, UR16, RZ ;  /* 0x000000100a0a7c24 */ /* 0x008fe2000f8e02ff */
        /* <DEDUP_REMOVED lines=29> */
.L_x_232:
[----:B------:R-:W-:Y:S05]  /*0f00*/  BSYNC.RECONVERGENT B0 ;  /* 0x0000000000007941 */ /* 0x000fea0003800200 */
.L_x_231:
[----:B------:R-:W-:Y:S01]  /*0f10*/  IADD3 R21, P1, PT, R16, 0x10, RZ ;  /* 0x0000001010157810 */ /* 0x000fe20007f3e0ff */
[----:B------:R-:W-:Y:S03]  /*0f20*/  BSSY.RECONVERGENT B0, `(.L_x_233) ;  /* 0x0000028000007945 */ /* 0x000fe60003800200 */
[----:B------:R-:W-:Y:S01]  /*0f30*/  ISETP.GE.U32.AND P0, PT, R21, UR10, PT ;  /* 0x0000000a15007c0c */ /* 0x000fe2000bf06070 */
[----:B------:R-:W-:-:S05]  /*0f40*/  IMAD.X R14, RZ, RZ, R2, P1 ;  /* 0x000000ffff0e7224 */ /* 0x000fca00008e0602 */
[----:B------:R-:W-:-:S13]  /*0f50*/  ISETP.GE.U32.AND.EX P0, PT, R14, UR11, PT, P0 ;  /* 0x0000000b0e007c0c */ /* 0x000fda000bf06100 */
[----:B------:R-:W-:Y:S05]  /*0f60*/  @P0 BRA `(.L_x_234) ;  /* 0x00000000008c0947 */ /* 0x000fea0003800000 */
[----:B------:R-:W4:Y:S01]  /*0f70*/  LDCU.64 UR16, c[0x0][0x3b8] ;  /* 0x00007700ff1077ac */ /* 0x000f220008000a00 */
[----:B------:R-:W-:Y:S01]  /*0f80*/  IMAD.MOV.U32 R10, RZ, RZ, R12 ;  /* 0x000000ffff0a7224 */ /* 0x000fe200078e000c */
[----:B--23--:R-:W-:Y:S01]  /*0f90*/  IADD3 R15, P2, PT, R12, 0x1, RZ ;  /* 0x000000010c0f7810 */ /* 0x00cfe20007f5e0ff */
[----:B01----:R-:W-:Y:S01]  /*0fa0*/  IMAD.MOV.U32 R11, RZ, RZ, R13 ;  /* 0x000000ffff0b7224 */ /* 0x003fe200078e000d */
[----:B------:R-:W0:Y:S01]  /*0fb0*/  LDCU.64 UR18, c[0x0][0x380] ;  /* 0x00007000ff1277ac */ /* 0x000e220008000a00 */
[----:B----4-:R-:W-:Y:S01]  /*0fc0*/  IMAD R14, R14, UR16, RZ ;  /* 0x000000100e0e7c24 */ /* 0x010fe2000f8e02ff */
        /* <DEDUP_REMOVED lines=29> */
.L_x_234:
[----:B------:R-:W-:Y:S05]  /*11a0*/  BSYNC.RECONVERGENT B0 ;  /* 0x0000000000007941 */ /* 0x000fea0003800200 */
.L_x_233:
[----:B------:R-:W-:Y:S01]  /*11b0*/  IADD3 R21, P1, PT, R16, 0x11, RZ ;  /* 0x0000001110157810 */ /* 0x000fe20007f3e0ff */
[----:B------:R-:W-:Y:S03]  /*11c0*/  BSSY.RECONVERGENT B0, `(.L_x_235) ;  /* 0x0000028000007945 */ /* 0x000fe60003800200 */
[----:B------:R-:W-:Y:S01]  /*11d0*/  ISETP.GE.U32.AND P0, PT, R21, UR10, PT ;  /* 0x0000000a15007c0c */ /* 0x000fe2000bf06070 */
[----:B------:R-:W-:-:S05]  /*11e0*/  IMAD.X R14, RZ, RZ, R2, P1 ;  /* 0x000000ffff0e7224 */ /* 0x000fca00008e0602 */
[----:B------:R-:W-:-:S13]  /*11f0*/  ISETP.GE.U32.AND.EX P0, PT, R14, UR11, PT, P0 ;  /* 0x0000000b0e007c0c */ /* 0x000fda000bf06100 */
[----:B------:R-:W-:Y:S05]  /*1200*/  @P0 BRA `(.L_x_236) ;  /* 0x00000000008c0947 */ /* 0x000fea0003800000 */
[----:B------:R-:W5:Y:S01]  /*1210*/  LDCU.64 UR16, c[0x0][0x3b8] ;  /* 0x00007700ff1077ac */ /* 0x000f620008000a00 */
[----:B----4-:R-:W-:Y:S01]  /*1220*/  IMAD.MOV.U32 R10, RZ, RZ, R12 ;  /* 0x000000ffff0a7224 */ /* 0x010fe200078e000c */
[----:B--23--:R-:W-:Y:S01]  /*1230*/  IADD3 R15, P2, PT, R12, 0x1, RZ ;  /* 0x000000010c0f7810 */ /* 0x00cfe20007f5e0ff */
[----:B01----:R-:W-:Y:S01]  /*1240*/  IMAD.MOV.U32 R11, RZ, RZ, R13 ;  /* 0x000000ffff0b7224 */ /* 0x003fe200078e000d */
[----:B------:R-:W0:Y:S01]  /*1250*/  LDCU.64 UR18, c[0x0][0x380] ;  /* 0x00007000ff1277ac */ /* 0x000e220008000a00 */
[----:B-----5:R-:W-:Y:S01]  /*1260*/  IMAD R14, R14, UR16, RZ ;  /* 0x000000100e0e7c24 */ /* 0x020fe2000f8e02ff */
        /* <DEDUP_REMOVED lines=29> */
.L_x_236:
[----:B------:R-:W-:Y:S05]  /*1440*/  BSYNC.RECONVERGENT B0 ;  /* 0x0000000000007941 */ /* 0x000fea0003800200 */
.L_x_235:
[----:B0---4-:R-:W-:Y:S01]  /*1450*/  IADD3 R10, P1, PT, R16, 0x18, RZ ;  /* 0x00000018100a7810 */ /* 0x011fe20007f3e0ff */
[----:B------:R-:W-:Y:S03]  /*1460*/  BSSY.RECONVERGENT B0, `(.L_x_237) ;  /* 0x0000028000007945 */ /* 0x000fe60003800200 */
[----:B------:R-:W-:Y:S01]  /*1470*/  ISETP.GE.U32.AND P0, PT, R10, UR10, PT ;  /* 0x0000000a0a007c0c */ /* 0x000fe2000bf06070 */
[----:B------:R-:W-:-:S05]  /*1480*/  IMAD.X R17, RZ, RZ, R2, P1 ;  /* 0x000000ffff117224 */ /* 0x000fca00008e0602 */
[----:B------:R-:W-:-:S13]  /*1490*/  ISETP.GE.U32.AND.EX P0, PT, R17, UR11, PT, P0 ;  /* 0x0000000b11007c0c */ /* 0x000fda000bf06100 */
[----:B------:R-:W-:Y:S05]  /*14a0*/  @P0 BRA `(.L_x_238) ;  /* 0x00000000008c0947 */ /* 0x000fea0003800000 */
[----:B------:R-:W0:Y:S01]  /*14b0*/  LDCU.64 UR16, c[0x0][0x3b8] ;  /* 0x00007700ff1077ac */ /* 0x000e220008000a00 */
[----:B------:R-:W-:Y:S01]  /*14c0*/  IMAD.MOV.U32 R14, RZ, RZ, R12 ;  /* 0x000000ffff0e7224 */ /* 0x000fe200078e000c */
[C---:B------:R-:W-:Y:S01]  /*14d0*/  IADD3 R18, P2, PT, R12.reuse, 0x1, RZ ;  /* 0x000000010c127810 */ /* 0x040fe20007f5e0ff */
[--C-:B--23--:R-:W-:Y:S01]  /*14e0*/  IMAD.MOV.U32 R15, RZ, RZ, R13.reuse ;  /* 0x000000ffff0f7224 */ /* 0x10cfe200078e000d */
[----:B------:R-:W2:Y:S03]  /*14f0*/  LDCU.64 UR18, c[0x0][0x380] ;  /* 0x00007000ff1277ac */ /* 0x000ea60008000a00 */
[----:B------:R-:W-:Y:S02]  /*1500*/  IMAD.X R19, RZ, RZ, R13, P2 ;  /* 0x000000ffff137224 */ /* 0x000fe400010e060d */
[----:B0-----:R-:W-:Y:S01]  /*1510*/  IMAD R17, R17, UR16, RZ ;  /* 0x0000001011117c24 */ /* 0x001fe2000f8e02ff */
[----:B------:R-:W-:Y:S01]  /*1520*/  ISETP.GE.U32.AND P0, PT, R12, UR16, PT ;  /* 0x000000100c007c0c */ /* 0x000fe2000bf06070 */
[----:B------:R-:W-:Y:S01]  /*1530*/  IMAD.WIDE.U32 R14, R10, UR16, R14 ;  /* 0x000000100a0e7c25 */ /* 0x000fe2000f8e000e */
[----:B------:R-:W-:-:S02]  /*1540*/  ISETP.GE.U32.AND P1, PT, R18, UR16, PT ;  /* 0x0000001012007c0c */ /* 0x000fc4000bf26070 */
[----:B------:R-:W-:Y:S01]  /*1550*/  ISETP.GE.U32.AND.EX P0, PT, R13, UR17, PT, P0 ;  /* 0x000000110d007c0c */ /* 0x000fe2000bf06100 */
[----:B------:R-:W-:Y:S01]  /*1560*/  IMAD R17, R10, UR17, R17 ;  /* 0x000000110a117c24 */ /* 0x000fe2000f8e0211 */
[----:B------:R-:W-:Y:S01]  /*1570*/  ISETP.GE.U32.AND.EX P1, PT, R19, UR17, PT, P1 ;  /* 0x0000001113007c0c */ /* 0x000fe2000bf26110 */
[----:B------:R-:W-:Y:S01]  /*1580*/  IMAD.SHL.U32 R18, R14, 0x2, RZ ;  /* 0x000000020e127824 */ /* 0x000fe200078e00ff */
[----:B------:R-:W0:Y:S01]  /*1590*/  LDCU.64 UR16, c[0x0][0x390] ;  /* 0x00007200ff1077ac */ /* 0x000e220008000a00 */
[----:B------:R-:W-:-:S05]  /*15a0*/  IMAD.IADD R17, R15, 0x1, R17 ;  /* 0x000000010f117824 */ /* 0x000fca00078e0211 */
[----:B------:R-:W-:Y:S02]  /*15b0*/  SHF.L.U64.HI R17, R14, 0x1, R17 ;  /* 0x000000010e117819 */ /* 0x000fe40000010211 */
[----:B--2---:R-:W-:-:S04]  /*15c0*/  IADD3 R14, P2, PT, R18, UR18, RZ ;  /* 0x00000012120e7c10 */ /* 0x004fc8000ff5e0ff */
[----:B------:R-:W-:-:S05]  /*15d0*/  IADD3.X R15, PT, PT, R17, UR19, RZ, P2, !PT ;  /* 0x00000013110f7c10 */ /* 0x000fca00097fe4ff */
[----:B------:R-:W2:Y:S04]  /*15e0*/  @!P0 LDG.E.U16.CONSTANT R19, desc[UR14][R14.64] ;  /* 0x0000000e0e138981 */ /* 0x000ea8000c1e9500 */
[----:B------:R-:W3:Y:S01]  /*15f0*/  @!P1 LDG.E.U16.CONSTANT R21, desc[UR14][R14.64+0x2] ;  /* 0x0000020e0e159981 */ /* 0x000ee2000c1e9500 */
[----:B0-----:R-:W-:Y:S01]  /*1600*/  IADD3 R18, P2, PT, R18, UR16, RZ ;  /* 0x0000001012127c10 */ /* 0x001fe2000ff5e0ff */
[----:B--2---:R-:W-:Y:S02]  /*1610*/  @!P0 IMAD.U32 R20, R19, 0x10000, RZ ;  /* 0x0001000013148824 */ /* 0x004fe400078e00ff */
        /* <DEDUP_REMOVED lines=10> */
[----:B-1----:R-:W-:Y:S01]  /*16c0*/  @!P1 PRMT R11, R21, 0x5410, R0 ;  /* 0x00005410150b9816 */ /* 0x002fe20000000000 */
[----:B------:R0:W-:Y:S06]  /*16d0*/  @!P1 STG.E.U16 desc[UR14][R18.64+0x2], R21 ;  /* 0x0000021512009986 */ /* 0x0001ec000c10150e */
.L_x_238:
[----:B------:R-:W-:Y:S05]  /*16e0*/  BSYNC.RECONVERGENT B0 ;  /* 0x0000000000007941 */ /* 0x000fea0003800200 */
.L_x_237:
[----:B0-----:R-:W-:Y:S01]  /*16f0*/  IADD3 R18, P1, PT, R16, 0x19, RZ ;  /* 0x0000001910127810 */ /* 0x001fe20007f3e0ff */
[----:B------:R-:W-:Y:S03]  /*1700*/  BSSY.RECONVERGENT B0, `(.L_x_239) ;  /* 0x0000028000007945 */ /* 0x000fe60003800200 */
[----:B------:R-:W-:Y:S01]  /*1710*/  ISETP.GE.U32.AND P0, PT, R18, UR10, PT ;  /* 0x0000000a12007c0c */ /* 0x000fe2000bf06070 */
[----:B------:R-:W-:-:S05]  /*1720*/  IMAD.X R17, RZ, RZ, R2, P1 ;  /* 0x000000ffff117224 */ /* 0x000fca00008e0602 */
[----:B------:R-:W-:-:S13]  /*1730*/  ISETP.GE.U32.AND.EX P0, PT, R17, UR11, PT, P0 ;  /* 0x0000000b11007c0c */ /* 0x000fda000bf06100 */
[----:B------:R-:W-:Y:S05]  /*1740*/  @P0 BRA `(.L_x_240) ;  /* 0x00000000008c0947 */ /* 0x000fea0003800000 */
[----:B------:R-:W0:Y:S01]  /*1750*/  LDCU.64 UR16, c[0x0][0x3b8] ;  /* 0x00007700ff1077ac */ /* 0x000e220008000a00 */
[----:B------:R-:W-:Y:S01]  /*1760*/  IADD3 R19, P2, PT, R12, 0x1, RZ ;  /* 0x000000010c137810 */ /* 0x000fe20007f5e0ff */
[----:B------:R-:W-:Y:S01]  /*1770*/  IMAD.MOV.U32 R14, RZ, RZ, R12 ;  /* 0x000000ffff0e7224 */ /* 0x000fe200078e000c */
[----:B------:R-:W4:Y:S01]  /*1780*/  LDCU.64 UR18, c[0x0][0x380] ;  /* 0x00007000ff1277ac */ /* 0x000f220008000a00 */
[----:B--23--:R-:W-:Y:S02]  /*1790*/  IMAD.MOV.U32 R15, RZ, RZ, R13 ;  /* 0x000000ffff0f7224 */ /* 0x00cfe400078e000d */
[----:B0-----:R-:W-:Y:S01]  /*17a0*/  IMAD R17, R17, UR16, RZ ;  /* 0x0000001011117c24 */ /* 0x001fe2000f8e02ff */
        /* <DEDUP_REMOVED lines=11> */
[----:B----4-:R-:W-:-:S04]  /*1860*/  IADD3 R14, P2, PT, R21, UR18, RZ ;  /* 0x00000012150e7c10 */ /* 0x010fc8000ff5e0ff */
        /* <DEDUP_REMOVED lines=13> */
[----:B------:R-:W-:Y:S02]  /*1940*/  @!P0 FMNMX R3, R3, |R20|, !PT ;  /* 0x4000001403038209 */ /* 0x000fe40007800000 */
[----:B------:R-:W-:Y:S02]  /*1950*/  @!P0 PRMT R10, R10, 0x5410, R17 ;  /* 0x000054100a0a8816 */ /* 0x000fe40000000011 */
[----:B------:R-:W-:Y:S02]  /*1960*/  @!P1 FMNMX R3, R3, |R22|, !PT ;  /* 0x4000001603039209 */ /* 0x000fe40007800000 */
[----:B-1----:R-:W-:-:S07]  /*1970*/  @!P1 PRMT R11, R11, 0x5410, R15 ;  /* 0x000054100b0b9816 */ /* 0x002fce000000000f */
.L_x_240:
[----:B------:R-:W-:Y:S05]  /*1980*/  BSYNC.RECONVERGENT B0 ;  /* 0x0000000000007941 */ /* 0x000fea0003800200 */
.L_x_239:
        /* <DEDUP_REMOVED lines=10> */
[--C-:B--23--:R-:W-:Y:S02]  /*1a30*/  IMAD.MOV.U32 R15, RZ, RZ, R13.reuse ;  /* 0x000000ffff0f7224 */ /* 0x10cfe400078e000d */
        /* <DEDUP_REMOVED lines=12> */
[----:B----4-:R-:W-:-:S04]  /*1b00*/  IADD3 R14, P2, PT, R20, UR18, RZ ;  /* 0x00000012140e7c10 */ /* 0x010fc8000ff5e0ff */
[----:B------:R-:W-:-:S05]  /*1b10*/  IADD3.X R15, PT, PT, R17, UR19, RZ, P2, !PT ;  /* 0x00000013110f7c10 */ /* 0x000fca00097fe4ff */
[----:B------:R-:W2:Y:S04]  /*1b20*/  @!P0 LDG.E.U16.CONSTANT R22, desc[UR14][R14.64] ;  /* 0x0000000e0e168981 */ /* 0x000ea8000c1e9500 */
[----:B------:R0:W3:Y:S02]  /*1b30*/  @!P1 LDG.E.U16.CONSTANT R24, desc[UR14][R14.64+0x2] ;  /* 0x0000020e0e189981 */ /* 0x0000e4000c1e9500 */
[----:B0-----:R-:W-:-:S04]  /*1b40*/  IADD3 R14, P2, PT, R20, UR16, RZ ;  /* 0x00000010140e7c10 */ /* 0x001fc8000ff5e0ff */
[----:B------:R-:W-:Y:S01]  /*1b50*/  IADD3.X R15, PT, PT, R17, UR17, RZ, P2, !PT ;  /* 0x00000011110f7c10 */ /* 0x000fe200097fe4ff */
[----:B--2---:R-:W-:Y:S02]  /*1b60*/  @!P0 IMAD.U32 R22, R22, 0x10000, RZ ;  /* 0x0001000016168824 */ /* 0x004fe400078e00ff */
[----:B---3--:R-:W-:Y:S02]  /*1b70*/  @!P1 IMAD.U32 R24, R24, 0x10000, RZ ;  /* 0x0001000018189824 */ /* 0x008fe400078e00ff */
[----:B------:R-:W-:Y:S01]  /*1b80*/  @!P0 FMUL R21, R22, UR8 ;  /* 0x0000000816158c20 */ /* 0x000fe20008400000 */
[----:B------:R-:W-:Y:S01]  /*1b90*/  @!P0 FMNMX R3, R3, |R22|, !PT ;  /* 0x4000001603038209 */ /* 0x000fe20007800000 */
[----:B------:R-:W-:-:S03]  /*1ba0*/  @!P1 FMUL R23, R24, UR8 ;  /* 0x0000000818179c20 */ /* 0x000fc60008400000 */
[----:B------:R-:W-:Y:S02]  /*1bb0*/  @!P0 F2FP.BF16.F32.PACK_AB R21, RZ, R21 ;  /* 0x00000015ff15823e */ /* 0x000fe400000010ff */
[----:B------:R-:W-:Y:S02]  /*1bc0*/  @!P1 FMNMX R3, R3, |R24|, !PT ;  /* 0x4000001803039209 */ /* 0x000fe40007800000 */
[----:B------:R-:W-:Y:S01]  /*1bd0*/  @!P1 F2FP.BF16.F32.PACK_AB R23, RZ, R23 ;  /* 0x00000017ff17923e */ /* 0x000fe200000010ff */
[----:B------:R0:W-:Y:S01]  /*1be0*/  @!P0 STG.E.U16 desc[UR14][R14.64], R21 ;  /* 0x000000150e008986 */ /* 0x0001e2000c10150e */
[--C-:B------:R-:W-:Y:S02]  /*1bf0*/  @!P0 PRMT R18, R21, 0x5410, R0.reuse ;  /* 0x0000541015128816 */ /* 0x100fe40000000000 */
[----:B------:R-:W-:Y:S01]  /*1c00*/  @!P1 PRMT R19, R23, 0x5410, R0 ;  /* 0x0000541017139816 */ /* 0x000fe20000000000 */
[----:B------:R0:W-:Y:S06]  /*1c10*/  @!P1 STG.E.U16 desc[UR14][R14.64+0x2], R23 ;  /* 0x000002170e009986 */ /* 0x0001ec000c10150e */
.L_x_242:
[----:B------:R-:W-:Y:S05]  /*1c20*/  BSYNC.RECONVERGENT B0 ;  /* 0x0000000000007941 */ /* 0x000fea0003800200 */
.L_x_241:
        /* <DEDUP_REMOVED lines=8> */
[----:B------:R-:W-:Y:S01]  /*1cb0*/  IMAD.MOV.U32 R14, RZ, RZ, R12 ;  /* 0x000000ffff0e7224 */ /* 0x000fe200078e000c */
[----:B------:R-:W0:Y:S01]  /*1cc0*/  LDCU.64 UR18, c[0x0][0x380] ;  /* 0x00007000ff1277ac */ /* 0x000e220008000a00 */
[----:B--23--:R-:W-:Y:S02]  /*1cd0*/  IMAD.MOV.U32 R15, RZ, RZ, R13 ;  /* 0x000000ffff0f7224 */ /* 0x00cfe400078e000d */
[----:B----4-:R-:W-:Y:S01]  /*1ce0*/  IMAD R17, R17, UR16, RZ ;  /* 0x0000001011117c24 */ /* 0x010fe2000f8e02ff */
[----:B------:R-:W-:Y:S01]  /*1cf0*/  ISETP.GE.U32.AND P1, PT, R21, UR16, PT ;  /* 0x0000001015007c0c */ /* 0x000fe2000bf26070 */
[----:B------:R-:W-:Y:S01]  /*1d00*/  IMAD.WIDE.U32 R14, R20, UR16, R14 ;  /* 0x00000010140e7c25 */ /* 0x000fe2000f8e000e */
[----:B------:R-:W-:-:S03]  /*1d10*/  ISETP.GE.U32.AND P0, PT, R12, UR16, PT ;  /* 0x000000100c007c0c */ /* 0x000fc6000bf06070 */
[----:B------:R-:W-:Y:S01]  /*1d20*/  IMAD R17, R20, UR17, R17 ;  /* 0x0000001114117c24 */ /* 0x000fe2000f8e0211 */
[----:B------:R-:W-:Y:S01]  /*1d30*/  ISETP.GE.U32.AND.EX P0, PT, R13, UR17, PT, P0 ;  /* 0x000000110d007c0c */ /* 0x000fe2000bf06100 */
[----:B------:R-:W-:Y:S02]  /*1d40*/  IMAD.X R21, RZ, RZ, R13, P2 ;  /* 0x000000ffff157224 */ /* 0x000fe400010e060d */
[----:B------:R-:W-:Y:S02]  /*1d50*/  IMAD.IADD R17, R15, 0x1, R17 ;  /* 0x000000010f117824 */ /* 0x000fe400078e0211 */
[C---:B------:R-:W-:Y:S01]  /*1d60*/  IMAD.SHL.U32 R20, R14.reuse, 0x2, RZ ;  /* 0x000000020e147824 */ /* 0x040fe200078e00ff */
[----:B------:R-:W-:Y:S01]  /*1d70*/  ISETP.GE.U32.AND.EX P1, PT, R21, UR17, PT, P1 ;  /* 0x0000001115007c0c */ /* 0x000fe2000bf26110 */
[----:B------:R-:W2:Y:S01]  /*1d80*/  LDCU.64 UR16, c[0x0][0x390] ;  /* 0x00007200ff1077ac */ /* 0x000ea20008000a00 */
[----:B------:R-:W-:Y:S02]  /*1d90*/  SHF.L.U64.HI R17, R14, 0x1, R17 ;  /* 0x000000010e117819 */ /* 0x000fe40000010211 */
[----:B0-----:R-:W-:-:S04]  /*1da0*/  IADD3 R14, P2, PT, R20, UR18, RZ ;  /* 0x00000012140e7c10 */ /* 0x001fc8000ff5e0ff */
[----:B------:R-:W-:-:S05]  /*1db0*/  IADD3.X R15, PT, PT, R17, UR19, RZ, P2, !PT ;  /* 0x00000013110f7c10 */ /* 0x000fca00097fe4ff */
[----:B------:R-:W3:Y:S04]  /*1dc0*/  @!P0 LDG.E.U16.CONSTANT R21, desc[UR14][R14.64] ;  /* 0x0000000e0e158981 */ /* 0x000ee8000c1e9500 */
[----:B------:R2:W4:Y:S02]  /*1dd0*/  @!P1 LDG.E.U16.CONSTANT R23, desc[UR14][R14.64+0x2] ;  /* 0x0000020e0e179981 */ /* 0x000524000c1e9500 */
[----:B--2---:R-:W-:-:S04]  /*1de0*/  IADD3 R14, P2, PT, R20, UR16, RZ ;  /* 0x00000010140e7c10 */ /* 0x004fc8000ff5e0ff */
[----:B------:R-:W-:Y:S01]  /*1df0*/  IADD3.X R15, PT, PT, R17, UR17, RZ, P2, !PT ;  /* 0x00000011110f7c10 */ /* 0x000fe200097fe4ff */
[----:B---3--:R-:W-:Y:S02]  /*1e00*/  @!P0 IMAD.U32 R22, R21, 0x10000, RZ ;  /* 0x0001000015168824 */ /* 0x008fe400078e00ff */
[----:B----4-:R-:W-:Y:S02]  /*1e10*/  @!P1 IMAD.U32 R24, R23, 0x10000, RZ ;  /* 0x0001000017189824 */ /* 0x010fe400078e00ff */
[----:B------:R-:W-:Y:S01]  /*1e20*/  @!P0 FMUL R21, R22, UR8 ;  /* 0x0000000816158c20 */ /* 0x000fe20008400000 */
[----:B------:R-:W-:Y:S01]  /*1e30*/  @!P0 FMNMX R3, R3, |R22|, !PT ;  /* 0x4000001603038209 */ /* 0x000fe20007800000 */
[----:B------:R-:W-:-:S03]  /*1e40*/  @!P1 FMUL R23, R24, UR8 ;  /* 0x0000000818179c20 */ /* 0x000fc60008400000 */
[----:B------:R-:W-:Y:S02]  /*1e50*/  @!P0 F2FP.BF16.F32.PACK_AB R21, RZ, R21 ;  /* 0x00000015ff15823e */ /* 0x000fe400000010ff */
[----:B------:R-:W-:Y:S02]  /*1e60*/  @!P1 FMNMX R3, R3, |R24|, !PT ;  /* 0x4000001803039209 */ /* 0x000fe40007800000 */
[----:B------:R-:W-:Y:S01]  /*1e70*/  @!P1 F2FP.BF16.F32.PACK_AB R23, RZ, R23 ;  /* 0x00000017ff17923e */ /* 0x000fe200000010ff */
[----:B------:R4:W-:Y:S01]  /*1e80*/  @!P0 STG.E.U16 desc[UR14][R14.64], R21 ;  /* 0x000000150e008986 */ /* 0x0009e2000c10150e */
[----:B------:R-:W-:Y:S02]  /*1e90*/  @!P0 PRMT R18, R18, 0x5410, R21 ;  /* 0x0000541012128816 */ /* 0x000fe40000000015 */
[----:B------:R-:W-:Y:S01]  /*1ea0*/  @!P1 PRMT R19, R19, 0x5410, R23 ;  /* 0x0000541013139816 */ /* 0x000fe20000000017 */
[----:B------:R4:W-:Y:S06]  /*1eb0*/  @!P1 STG.E.U16 desc[UR14][R14.64+0x2], R23 ;  /* 0x000002170e009986 */ /* 0x0009ec000c10150e */
.L_x_244:
[----:B------:R-:W-:Y:S05]  /*1ec0*/  BSYNC.RECONVERGENT B0 ;  /* 0x0000000000007941 */ /* 0x000fea0003800200 */
.L_x_243:
        /* <DEDUP_REMOVED lines=8> */
[----:B0---4-:R-:W-:Y:S01]  /*1f50*/  IMAD.MOV.U32 R14, RZ, RZ, R12 ;  /* 0x000000ffff0e7224 */ /* 0x011fe200078e000c */
[----:B------:R-:W0:Y:S01]  /*1f60*/  LDCU.64 UR18, c[0x0][0x380] ;  /* 0x00007000ff1277ac */ /* 0x000e220008000a00 */
[--C-:B--23--:R-:W-:Y:S02]  /*1f70*/  IMAD.MOV.U32 R15, RZ, RZ, R13.reuse ;  /* 0x000000ffff0f7224 */ /* 0x10cfe400078e000d */
[----:B------:R-:W-:Y:S02]  /*1f80*/  IMAD.X R23, RZ, RZ, R13, P2 ;  /* 0x000000ffff177224 */ /* 0x000fe400010e060d */
[----:B-----5:R-:W-:Y:S01]  /*1f90*/  IMAD R17, R17, UR16, RZ ;  /* 0x0000001011117c24 */ /* 0x020fe2000f8e02ff */
[----:B------:R-:W-:Y:S01]  /*1fa0*/  ISETP.GE.U32.AND P1, PT, R22, UR16, PT ;  /* 0x0000001016007c0c */ /* 0x000fe2000bf26070 */
[----:B------:R-:W-:Y:S01]  /*1fb0*/  IMAD.WIDE.U32 R14, R20, UR16, R14 ;  /* 0x00000010140e7c25 */ /* 0x000fe2000f8e000e */
[----:B------:R-:W-:-:S02]  /*1fc0*/  ISETP.GE.U32.AND P0, PT, R12, UR16, PT ;  /* 0x000000100c007c0c */ /* 0x000fc4000bf06070 */
[----:B------:R-:W-:Y:S01]  /*1fd0*/  ISETP.GE.U32.AND.EX P1, PT, R23, UR17, PT, P1 ;  /* 0x0000001117007c0c */ /* 0x000fe2000bf26110 */
[----:B------:R-:W-:Y:S01]  /*1fe0*/  IMAD R17, R20, UR17, R17 ;  /* 0x0000001114117c24 */ /* 0x000fe2000f8e0211 */
[----:B------:R-:W-:Y:S01]  /*1ff0*/  ISETP.GE.U32.AND.EX P0, PT, R13, UR17, PT, P0 ;  /* 0x000000110d007c0c */ /* 0x000fe2000bf06100 */
[----:B------:R-:W-:Y:S01]  /*2000*/  IMAD.SHL.U32 R22, R14, 0x2, RZ ;  /* 0x000000020e167824 */ /* 0x000fe200078e00ff */
[----:B------:R-:W2:Y:S01]  /*2010*/  LDCU.64 UR16, c[0x0][0x390] ;  /* 0x00007200ff1077ac */ /* 0x000ea20008000a00 */
[----:B------:R-:W-:-:S05]  /*2020*/  IMAD.IADD R17, R15, 0x1, R17 ;  /* 0x000000010f117824 */ /* 0x000fca00078e0211 */
        /* <DEDUP_REMOVED lines=19> */
.L_x_246:
[----:B------:R-:W-:Y:S05]  /*2160*/  BSYNC.RECONVERGENT B0 ;  /* 0x0000000000007941 */ /* 0x000fea0003800200 */
.L_x_245:
[----:B------:R-:W-:Y:S01]  /*2170*/  IADD3 R22, P1, PT, R16, 0x29, RZ ;  /* 0x0000002910167810 */ /* 0x000fe20007f3e0ff */
[----:B------:R-:W-:Y:S03]  /*2180*/  BSSY.RECONVERGENT B0, `(.L_x_247) ;  /* 0x0000028000007945 */ /* 0x000fe60003800200 */
[----:B------:R-:W-:Y:S01]  /*2190*/  ISETP.GE.U32.AND P0, PT, R22, UR10, PT ;  /* 0x0000000a16007c0c */ /* 0x000fe2000bf06070 */
[----:B------:R-:W-:-:S05]  /*21a0*/  IMAD.X R17, RZ, RZ, R2, P1 ;  /* 0x000000ffff117224 */ /* 0x000fca00008e0602 */
[----:B------:R-:W-:-:S13]  /*21b0*/  ISETP.GE.U32.AND.EX P0, PT, R17, UR11, PT, P0 ;  /* 0x0000000b11007c0c */ /* 0x000fda000bf06100 */
[----:B------:R-:W-:Y:S05]  /*21c0*/  @P0 BRA `(.L_x_248) ;  /* 0x00000000008c0947 */ /* 0x000fea0003800000 */
[----:B------:R-:W5:Y:S01]  /*21d0*/  LDCU.64 UR16, c[0x0][0x3b8] ;  /* 0x00007700ff1077ac */ /* 0x000f620008000a00 */
[----:B0---4-:R-:W-:Y:S01]  /*21e0*/  IADD3 R23, P2, PT, R12, 0x1, RZ ;  /* 0x000000010c177810 */ /* 0x011fe20007f5e0ff */
[----:B------:R-:W-:Y:S01]  /*21f0*/  IMAD.MOV.U32 R14, RZ, RZ, R12 ;  /* 0x000000ffff0e7224 */ /* 0x000fe200078e000c */
[----:B------:R-:W0:Y:S01]  /*2200*/  LDCU.64 UR18, c[0x0][0x380] ;  /* 0x00007000ff1277ac */ /* 0x000e220008000a00 */
[----:B--23--:R-:W-:Y:S02]  /*2210*/  IMAD.MOV.U32 R15, RZ, RZ, R13 ;  /* 0x000000ffff0f7224 */ /* 0x00cfe400078e000d */
[----:B-----5:R-:W-:Y:S01]  /*2220*/  IMAD R17, R17, UR16, RZ ;  /* 0x0000001011117c24 */ /* 0x020fe2000f8e02ff */
        /* <DEDUP_REMOVED lines=29> */
.L_x_248:
[----:B------:R-:W-:Y:S05]  /*2400*/  BSYNC.RECONVERGENT B0 ;  /* 0x0000000000007941 */ /* 0x000fea0003800200 */
.L_x_247:
[----:B0---4-:R-:W-:Y:S01]  /*2410*/  IADD3 R23, P1, PT, R16, 0x30, RZ ;  /* 0x0000003010177810 */ /* 0x011fe20007f3e0ff */
[----:B------:R-:W-:Y:S03]  /*2420*/  BSSY.RECONVERGENT B0, `(.L_x_249) ;  /* 0x0000028000007945 */ /* 0x000fe60003800200 */
[----:B------:R-:W-:Y:S01]  /*2430*/  ISETP.GE.U32.AND P0, PT, R23, UR10, PT ;  /* 0x0000000a17007c0c */ /* 0x000fe2000bf06070 */
[----:B------:R-:W-:-:S05]  /*2440*/  IMAD.X R14, RZ, RZ, R2, P1 ;  /* 0x000000ffff0e7224 */ /* 0x000fca00008e0602 */
[----:B------:R-:W-:-:S13]  /*2450*/  ISETP.GE.U32.AND.EX P0, PT, R14, UR11, PT, P0 ;  /* 0x0000000b0e007c0c */ /* 0x000fda000bf06100 */
[----:B------:R-:W-:Y:S05]  /*2460*/  @P0 BRA `(.L_x_250) ;  /* 0x00000000008c0947 */ /* 0x000fea0003800000 */
[----:B------:R-:W0:Y:S01]  /*2470*/  LDCU.64 UR16, c[0x0][0x3b8] ;  /* 0x00007700ff1077ac */ /* 0x000e220008000a00 */
[----:B------:R-:W-:Y:S01]  /*2480*/  IADD3 R16, P2, PT, R12, 0x1, RZ ;  /* 0x000000010c107810 */ /* 0x000fe20007f5e0ff */
[--C-:B--23--:R-:W-:Y:S01]  /*2490*/  IMAD.MOV.U32 R15, RZ, RZ, R13.reuse ;  /* 0x000000ffff0f7224 */ /* 0x10cfe200078e000d */
[----:B------:R-:W2:Y:S01]  /*24a0*/  LDCU.64 UR18, c[0x0][0x380] ;  /* 0x00007000ff1277ac */ /* 0x000ea20008000a00 */
[----:B0-----:R-:W-:Y:S01]  /*24b0*/  IMAD R14, R14, UR16, RZ ;  /* 0x000000100e0e7c24 */ /* 0x001fe2000f8e02ff */
[----:B------:R-:W-:Y:S01]  /*24c0*/  ISETP.GE.U32.AND P1, PT, R16, UR16, PT ;  /* 0x0000001010007c0c */ /* 0x000fe2000bf26070 */
[----:B------:R-:W-:Y:S01]  /*24d0*/  IMAD.X R16, RZ, RZ, R13, P2 ;  /* 0x000000ffff107224 */ /* 0x000fe200010e060d */
[----:B------:R-:W-:Y:S01]  /*24e0*/  ISETP.GE.U32.AND P0, PT, R12, UR16, PT ;  /* 0x000000100c007c0c */ /* 0x000fe2000bf06070 */
[----:B------:R-:W-:Y:S02]  /*24f0*/  IMAD R17, R23, UR17, R14 ;  /* 0x0000001117117c24 */ /* 0x000fe4000f8e020e */
[----:B------:R-:W-:Y:S01]  /*2500*/  IMAD.MOV.U32 R14, RZ, RZ, R12 ;  /* 0x000000ffff0e7224 */ /* 0x000fe200078e000c */
[----:B------:R-:W-:-:S02]  /*2510*/  ISETP.GE.U32.AND.EX P0, PT, R13, UR17, PT, P0 ;  /* 0x000000110d007c0c */ /* 0x000fc4000bf06100 */
[----:B------:R-:W-:Y:S01]  /*2520*/  ISETP.GE.U32.AND.EX P1, PT, R16, UR17, PT, P1 ;  /* 0x0000001110007c0c */ /* 0x000fe2000bf26110 */
[----:B------:R-:W-:Y:S01]  /*2530*/  IMAD.WIDE.U32 R14, R23, UR16, R14 ;  /* 0x00000010170e7c25 */ /* 0x000fe2000f8e000e */
[----:B------:R-:W0:Y:S03]  /*2540*/  LDCU.64 UR16, c[0x0][0x390] ;  /* 0x00007200ff1077ac */ /* 0x000e260008000a00 */
[----:B------:R-:W-:Y:S02]  /*2550*/  IMAD.IADD R15, R15, 0x1, R17 ;  /* 0x000000010f0f7824 */ /* 0x000fe400078e0211 */
[----:B------:R-:W-:-:S03]  /*2560*/  IMAD.SHL.U32 R17, R14, 0x2, RZ ;  /* 0x000000020e117824 */ /* 0x000fc600078e00ff */
[----:B------:R-:W-:Y:S02]  /*2570*/  SHF.L.U64.HI R16, R14, 0x1, R15 ;  /* 0x000000010e107819 */ /* 0x000fe4000001020f */
[----:B--2---:R-:W-:-:S04]  /*2580*/  IADD3 R14, P2, PT, R17, UR18, RZ ;  /* 0x00000012110e7c10 */ /* 0x004fc8000ff5e0ff */
        /* <DEDUP_REMOVED lines=17> */
.L_x_250:
[----:B------:R-:W-:Y:S05]  /*26a0*/  BSYNC.RECONVERGENT B0 ;  /* 0x0000000000007941 */ /* 0x000fea0003800200 */
.L_x_249:
[C---:B------:R-:W-:Y:S01]  /*26b0*/  SHF.R.U64 R24, R0.reuse, 0x5, RZ ;  /* 0x0000000500187819 */ /* 0x040fe200000012ff */
[----:B------:R-:W-:Y:S01]  /*26c0*/  BSSY.RECONVERGENT B0, `(.L_x_251) ;  /* 0x000002b000007945 */ /* 0x000fe20003800200 */
[----:B0-----:R-:W-:Y:S02]  /*26d0*/  LOP3.LUT R14, R0, 0x1f, RZ, 0xc0, !PT ;  /* 0x0000001f000e7812 */ /* 0x001fe400078ec0ff */
[----:B------:R-:W-:Y:S02]  /*26e0*/  LEA R24, R24, UR12, 0x1 ;  /* 0x0000000c18187c11 */ /* 0x000fe4000f8e08ff */
[----:B------:R-:W-:Y:S02]  /*26f0*/  LEA R14, R14, UR9, 0x1 ;  /* 0x000000090e0e7c11 */ /* 0x000fe4000f8e08ff */
[----:B------:R-:W-:-:S04]  /*2700*/  IADD3 R26, P1, PT, R24, 0x31, RZ ;  /* 0x00000031181a7810 */ /* 0x000fc80007f3e0ff */
[----:B------:R-:W-:Y:S01]  /*2710*/  ISETP.GE.U32.AND P0, PT, R26, UR10, PT ;  /* 0x0000000a1a007c0c */ /* 0x000fe2000bf06070 */
[----:B--23--:R-:W-:-:S05]  /*2720*/  IMAD.X R15, RZ, RZ, R2, P1 ;  /* 0x000000ffff0f7224 */ /* 0x00cfca00008e0602 */
[----:B------:R-:W-:-:S13]  /*2730*/  ISETP.GE.U32.AND.EX P0, PT, R15, UR11, PT, P0 ;  /* 0x0000000b0f007c0c */ /* 0x000fda000bf06100 */
[----:B------:R-:W-:Y:S05]  /*2740*/  @P0 BRA `(.L_x_252) ;  /* 0x0000000000880947 */ /* 0x000fea0003800000 */
[----:B------:R-:W0:Y:S01]  /*2750*/  LDCU.64 UR16, c[0x0][0x3b8] ;  /* 0x00007700ff1077ac */ /* 0x000e220008000a00 */
[----:B------:R-:W-:Y:S01]  /*2760*/  IADD3 R16, P2, PT, R14, 0x1, RZ ;  /* 0x000000010e107810 */ /* 0x000fe20007f5e0ff */
[----:B------:R-:W2:Y:S04]  /*2770*/  LDCU.64 UR18, c[0x0][0x380] ;  /* 0x00007000ff1277ac */ /* 0x000ea80008000a00 */
[----:B------:R-:W-:Y:S02]  /*2780*/  IMAD.X R25, RZ, RZ, R13, P2 ;  /* 0x000000ffff197224 */ /* 0x000fe400010e060d */
[----:B0-----:R-:W-:Y:S01]  /*2790*/  IMAD R15, R15, UR16, RZ ;  /* 0x000000100f0f7c24 */ /* 0x001fe2000f8e02ff */
[----:B------:R-:W-:Y:S02]  /*27a0*/  ISETP.GE.U32.AND P1, PT, R16, UR16, PT ;  /* 0x0000001010007c0c */ /* 0x000fe4000bf26070 */
[----:B------:R-:W-:Y:S01]  /*27b0*/  ISETP.GE.U32.AND P0, PT, R14, UR16, PT ;  /* 0x000000100e007c0c */ /* 0x000fe2000bf06070 */
[C---:B------:R-:W-:Y:S01]  /*27c0*/  IMAD R17, R26.reuse, UR17, R15 ;  /* 0x000000111a117c24 */ /* 0x040fe2000f8e020f */
[----:B------:R-:W-:Y:S01]  /*27d0*/  ISETP.GE.U32.AND.EX P1, PT, R25, UR17, PT, P1 ;  /* 0x0000001119007c0c */ /* 0x000fe2000bf26110 */
[----:B------:R-:W-:Y:S01]  /*27e0*/  IMAD.MOV.U32 R15, RZ, RZ, R13 ;  /* 0x000000ffff0f7224 */ /* 0x000fe200078e000d */
[----:B------:R-:W-:Y:S01]  /*27f0*/  ISETP.GE.U32.AND.EX P0, PT, R13, UR17, PT, P0 ;  /* 0x000000110d007c0c */ /* 0x000fe2000bf06100 */
[----:B------:R-:W-:Y:S01]  /*2800*/  IMAD.WIDE.U32 R26, R26, UR16, R14 ;  /* 0x000000101a1a7c25 */ /* 0x000fe2000f8e000e */
[----:B------:R-:W0:Y:S03]  /*2810*/  LDCU.64 UR16, c[0x0][0x390] ;  /* 0x00007200ff1077ac */ /* 0x000e260008000a00 */
[----:B------:R-:W-:-:S02]  /*2820*/  IMAD.IADD R17, R27, 0x1, R17 ;  /* 0x000000011b117824 */ /* 0x000fc400078e0211 */
[----:B------:R-:W-:-:S03]  /*2830*/  IMAD.SHL.U32 R16, R26, 0x2, RZ ;  /* 0x000000021a107824 */ /* 0x000fc600078e00ff */
[----:B------:R-:W-:Y:S02]  /*2840*/  SHF.L.U64.HI R17, R26, 0x1, R17 ;  /* 0x000000011a117819 */ /* 0x000fe40000010211 */
[----:B--2---:R-:W-:-:S04]  /*2850*/  IADD3 R26, P2, PT, R16, UR18, RZ ;  /* 0x00000012101a7c10 */ /* 0x004fc8000ff5e0ff */
[----:B------:R-:W-:-:S05]  /*2860*/  IADD3.X R27, PT, PT, R17, UR19, RZ, P2, !PT ;  /* 0x00000013111b7c10 */ /* 0x000fca00097fe4ff */
        /* <DEDUP_REMOVED lines=16> */
.L_x_252:
[----:B------:R-:W-:Y:S05]  /*2970*/  BSYNC.RECONVERGENT B0 ;  /* 0x0000000000007941 */ /* 0x000fea0003800200 */
.L_x_251:
[----:B------:R-:W-:Y:S01]  /*2980*/  IADD3 R24, P0, PT, R24, 0x38, RZ ;  /* 0x0000003818187810 */ /* 0x000fe20007f1e0ff */
[----:B------:R-:W-:Y:S04]  /*2990*/  BSSY.RECONVERGENT B0, `(.L_x_253) ;  /* 0x0000028000007945 */ /* 0x000fe80003800200 */
[----:B------:R-:W-:Y:S01]  /*29a0*/  IMAD.X R2, RZ, RZ, R2, P0 ;  /* 0x000000ffff027224 */ /* 0x000fe200000e0602 */
[----:B------:R-:W-:-:S04]  /*29b0*/  ISETP.GE.U32.AND P0, PT, R24, UR10, PT ;  /* 0x0000000a18007c0c */ /* 0x000fc8000bf06070 */
[----:B------:R-:W-:-:S13]  /*29c0*/  ISETP.GE.U32.AND.EX P0, PT, R2, UR11, PT, P0 ;  /* 0x0000000b02007c0c */ /* 0x000fda000bf06100 */
[----:B------:R-:W-:Y:S05]  /*29d0*/  @P0 BRA `(.L_x_254) ;  /* 0x00000000008c0947 */ /* 0x000fea0003800000 */
[----:B------:R-:W2:Y:S01]  /*29e0*/  LDCU.64 UR16, c[0x0][0x3b8] ;  /* 0x00007700ff1077ac */ /* 0x000ea20008000a00 */
[----:B0-----:R-:W-:Y:S02]  /*29f0*/  IMAD.MOV.U32 R16, RZ, RZ, R14 ;  /* 0x000000ffff107224 */ /* 0x001fe400078e000e */
[----:B------:R-:W-:Y:S01]  /*2a00*/  IMAD.MOV.U32 R17, RZ, RZ, R13 ;  /* 0x000000ffff117224 */ /* 0x000fe200078e000d */
[----:B------:R-:W0:Y:S01]  /*2a10*/  LDCU.64 UR18, c[0x0][0x380] ;  /* 0x00007000ff1277ac */ /* 0x000e220008000a00 */
[----:B--2---:R-:W-:Y:S01]  /*2a20*/  IMAD R25, R2, UR16, RZ ;  /* 0x0000001002197c24 */ /* 0x004fe2000f8e02ff */
[----:B------:R-:W-:Y:S01]  /*2a30*/  ISETP.GE.U32.AND P0, PT, R14, UR16, PT ;  /* 0x000000100e007c0c */ /* 0x000fe2000bf06070 */
[----:B------:R-:W-:-:S03]  /*2a40*/  IMAD.WIDE.U32 R16, R24, UR16, R16 ;  /* 0x0000001018107c25 */ /* 0x000fc6000f8e0010 */
[----:B------:R-:W-:Y:S01]  /*2a50*/  ISETP.GE.U32.AND.EX P0, PT, R13, UR17, PT, P0 ;  /* 0x000000110d007c0c */ /* 0x000fe2000bf06100 */
[----:B------:R-:W-:Y:S01]  /*2a60*/  IMAD R25, R24, UR17, R25 ;  /* 0x0000001118197c24 */ /* 0x000fe2000f8e0219 */
[----:B------:R-:W-:-:S03]  /*2a70*/  IADD3 R24, P2, PT, R14, 0x1, RZ ;  /* 0x000000010e187810 */ /* 0x000fc60007f5e0ff */
[----:B------:R-:W-:Y:S01]  /*2a80*/  IMAD.IADD R25, R17, 0x1, R25 ;  /* 0x0000000111197824 */ /* 0x000fe200078e0219 */
[----:B------:R-:W-:Y:S01]  /*2a90*/  ISETP.GE.U32.AND P1, PT, R24, UR16, PT ;  /* 0x0000001018007c0c */ /* 0x000fe2000bf26070 */
[----:B------:R-:W-:Y:S02]  /*2aa0*/  IMAD.X R14, RZ, RZ, R13, P2 ;  /* 0x000000ffff0e7224 */ /* 0x000fe400010e060d */
[----:B------:R-:W-:-:S03]  /*2ab0*/  IMAD.SHL.U32 R24, R16, 0x2, RZ ;  /* 0x0000000210187824 */ /* 0x000fc600078e00ff */
        /* <DEDUP_REMOVED lines=21> */
.L_x_254:
[----:B------:R-:W-:Y:S05]  /*2c10*/  BSYNC.RECONVERGENT B0 ;  /* 0x0000000000007941 */ /* 0x000fea0003800200 */
.L_x_253:
[----:B------:R-:W-:Y:S01]  /*2c20*/  SHF.R.U64 R14, R0, 0x5, RZ ;  /* 0x00000005000e7819 */ /* 0x000fe200000012ff */
[----:B------:R-:W-:Y:S03]  /*2c30*/  BSSY.RECONVERGENT B0, `(.L_x_255) ;  /* 0x000002b000007945 */ /* 0x000fe60003800200 */
[----:B0-2---:R-:W-:-:S04]  /*2c40*/  LEA R17, P0, R14, UR12, 0x1 ;  /* 0x0000000c0e117c11 */ /* 0x005fc8000f8008ff */
[----:B------:R-:W-:Y:S02]  /*2c50*/  LEA.HI.X R14, R14, UR6, RZ, 0x1, P0 ;  /* 0x000000060e0e7c11 */ /* 0x000fe400080f0cff */
[----:B------:R-:W-:-:S05]  /*2c60*/  IADD3 R17, P0, PT, R17, 0x39, RZ ;  /* 0x0000003911117810 */ /* 0x000fca0007f1e0ff */
[----:B------:R-:W-:Y:S01]  /*2c70*/  IMAD.X R14, RZ, RZ, R14, P0 ;  /* 0x000000ffff0e7224 */ /* 0x000fe200000e060e */
[----:B------:R-:W-:-:S04]  /*2c80*/  ISETP.GE.U32.AND P0, PT, R17, UR10, PT ;  /* 0x0000000a11007c0c */ /* 0x000fc8000bf06070 */
[----:B------:R-:W-:-:S13]  /*2c90*/  ISETP.GE.U32.AND.EX P0, PT, R14, UR11, PT, P0 ;  /* 0x0000000b0e007c0c */ /* 0x000fda000bf06100 */
[----:B------:R-:W-:Y:S05]  /*2ca0*/  @P0 BRA `(.L_x_256) ;  /* 0x00000000008c0947 */ /* 0x000fea0003800000 */
[----:B------:R-:W0:Y:S01]  /*2cb0*/  LDCU.64 UR16, c[0x0][0x3b8] ;  /* 0x00007700ff1077ac */ /* 0x000e220008000a00 */
[----:B------:R-:W-:Y:S01]  /*2cc0*/  LOP3.LUT R12, R0, 0x1f, RZ, 0xc0, !PT ;  /* 0x0000001f000c7812 */ /* 0x000fe200078ec0ff */
[----:B------:R-:W2:Y:S03]  /*2cd0*/  LDCU.64 UR18, c[0x0][0x380] ;  /* 0x00007000ff1277ac */ /* 0x000ea60008000a00 */
[----:B------:R-:W-:Y:S01]  /*2ce0*/  LEA R12, R12, UR9, 0x1 ;  /* 0x000000090c0c7c11 */ /* 0x000fe2000f8e08ff */
[----:B0-----:R-:W-:-:S03]  /*2cf0*/  IMAD R14, R14, UR16, RZ ;  /* 0x000000100e0e7c24 */ /* 0x001fc6000f8e02ff */
[C---:B------:R-:W-:Y:S01]  /*2d00*/  ISETP.GE.U32.AND P0, PT, R12.reuse, UR16, PT ;  /* 0x000000100c007c0c */ /* 0x040fe2000bf06070 */
[C---:B------:R-:W-:Y:S01]  /*2d10*/  IMAD R25, R17.reuse, UR17, R14 ;  /* 0x0000001111197c24 */ /* 0x040fe2000f8e020e */
[----:B------:R-:W-:Y:S01]  /*2d20*/  IADD3 R14, P2, PT, R12, 0x1, RZ ;  /* 0x000000010c0e7810 */ /* 0x000fe20007f5e0ff */
[----:B------:R-:W-:Y:S01]  /*2d30*/  IMAD.WIDE.U32 R16, R17, UR16, R12 ;  /* 0x0000001011107c25 */ /* 0x000fe2000f8e000c */
[----:B------:R-:W-:Y:S02]  /*2d40*/  ISETP.GE.U32.AND.EX P0, PT, R13, UR17, PT, P0 ;  /* 0x000000110d007c0c */ /* 0x000fe4000bf06100 */
[----:B------:R-:W-:Y:S01]  /*2d50*/  ISETP.GE.U32.AND P1, PT, R14, UR16, PT ;  /* 0x000000100e007c0c */ /* 0x000fe2000bf26070 */
[----:B------:R-:W-:Y:S02]  /*2d60*/  IMAD.X R12, RZ, RZ, R13, P2 ;  /* 0x000000ffff0c7224 */ /* 0x000fe400010e060d */
[----:B------:R-:W-:Y:S02]  /*2d70*/  IMAD.IADD R17, R17, 0x1, R25 ;  /* 0x0000000111117824 */ /* 0x000fe400078e0219 */
[----:B------:R-:W-:Y:S01]  /*2d80*/  IMAD.SHL.U32 R14, R16, 0x2, RZ ;  /* 0x00000002100e7824 */ /* 0x000fe200078e00ff */
[----:B------:R-:W-:Y:S01]  /*2d90*/  ISETP.GE.U32.AND.EX P1, PT, R12, UR17, PT, P1 ;  /* 0x000000110c007c0c */ /* 0x000fe2000bf26110 */
[----:B------:R-:W0:Y:S01]  /*2da0*/  LDCU.64 UR16, c[0x0][0x390] ;  /* 0x00007200ff1077ac */ /* 0x000e220008000a00 */
[----:B------:R-:W-:-:S02]  /*2db0*/  SHF.L.U64.HI R16, R16, 0x1, R17 ;  /* 0x0000000110107819 */ /* 0x000fc40000010211 */
        /* <DEDUP_REMOVED lines=18> */
.L_x_256:
[----:B------:R-:W-:Y:S05]  /*2ee0*/  BSYNC.RECONVERGENT B0 ;  /* 0x0000000000007941 */ /* 0x000fea0003800200 */
.L_x_255:
[----:B0-----:R-:W0:Y:S01]  /*2ef0*/  S2R R12, SR_CgaCtaId ;  /* 0x00000000000c7919 */ /* 0x001e220000008800 */
[----:B------:R-:W-:Y:S01]  /*2f00*/  MOV R13, 0x400 ;  /* 0x00000400000d7802 */ /* 0x000fe20000000f00 */
[----:B------:R-:W2:Y:S01]  /*2f10*/  LDCU.64 UR16, c[0x0][0x3b8] ;  /* 0x00007700ff1077ac */ /* 0x000ea20008000a00 */
[C---:B------:R-:W-:Y:S01]  /*2f20*/  LOP3.LUT R26, R0.reuse, 0x1f, RZ, 0xc0, !PT ;  /* 0x0000001f001a7812 */ /* 0x040fe200078ec0ff */
[C---:B------:R-:W-:Y:S01]  /*2f30*/  IMAD.SHL.U32 R14, R0.reuse, 0x80, RZ ;  /* 0x00000080000e7824 */ /* 0x040fe200078e00ff */
[----:B------:R-:W-:Y:S01]  /*2f40*/  SHF.R.U64 R27, R0, 0x5, RZ ;  /* 0x00000005001b7819 */ /* 0x000fe200000012ff */
[----:B------:R-:W-:Y:S01]  /*2f50*/  VIADD R17, R13, 0x10 ;  /* 0x000000100d117836 */ /* 0x000fe20000000000 */
[----:B------:R-:W-:Y:S04]  /*2f60*/  BSSY.RECONVERGENT B0, `(.L_x_257) ;  /* 0x000002a000007945 */ /* 0x000fe80003800200 */
[----:B0-----:R-:W-:-:S05]  /*2f70*/  LEA R17, R12, R17, 0x18 ;  /* 0x000000110c117211 */ /* 0x001fca00078ec0ff */
[----:B------:R-:W-:Y:S01]  /*2f80*/  IMAD R16, R26, 0x84, R17 ;  /* 0x000000841a107824 */ /* 0x000fe200078e0211 */
[----:B------:R-:W-:Y:S01]  /*2f90*/  LOP3.LUT R17, R14, 0xf80, RZ, 0xc0, !PT ;  /* 0x00000f800e117812 */ /* 0x000fe200078ec0ff */
[----:B------:R-:W-:Y:S02]  /*2fa0*/  IMAD.SHL.U32 R14, R0, 0x2, RZ ;  /* 0x00000002000e7824 */ /* 0x000fe400078e00ff */
[C---:B------:R-:W-:Y:S02]  /*2fb0*/  IMAD R28, R27.reuse, 0x4, R16 ;  /* 0x000000041b1c7824 */ /* 0x040fe400078e0210 */
[----:B------:R-:W-:Y:S01]  /*2fc0*/  IMAD.IADD R16, R16, 0x1, -R17 ;  /* 0x0000000110107824 */ /* 0x000fe200078e0a11 */
[----:B------:R-:W-:Y:S02]  /*2fd0*/  LOP3.LUT R14, R14, 0x3e, RZ, 0xc0, !PT ;  /* 0x0000003e0e0e7812 */ /* 0x000fe400078ec0ff */
[----:B------:R0:W-:Y:S04]  /*2fe0*/  STS [R28], R4 ;  /* 0x000000041c007388 */ /* 0x0001e80000000800 */
[----:B------:R1:W-:Y:S04]  /*2ff0*/  STS [R28+0x10], R6 ;  /* 0x000010061c007388 */ /* 0x0003e80000000800 */
[----:B------:R3:W-:Y:S01]  /*3000*/  STS [R28+0x20], R8 ;  /* 0x000020081c007388 */ /* 0x0007e20000000800 */
[----:B0-----:R-:W-:-:S03]  /*3010*/  LEA R4, P1, R27, UR9, 0x1 ;  /* 0x000000091b047c11 */ /* 0x001fc6000f8208ff */
[----:B------:R-:W-:Y:S01]  /*3020*/  STS [R28+0x30], R10 ;  /* 0x0000300a1c007388 */ /* 0x000fe20000000800 */
[----:B--2---:R-:W-:Y:S02]  /*3030*/  ISETP.GE.U32.AND P0, PT, R4, UR16, PT ;  /* 0x0000001004007c0c */ /* 0x004fe4000bf06070 */
[C---:B-1----:R-:W-:Y:S01]  /*3040*/  LEA.HI.X R6, R27.reuse, UR4, RZ, 0x1, P1 ;  /* 0x000000041b067c11 */ /* 0x042fe200088f0cff */
[----:B------:R-:W-:Y:S01]  /*3050*/  STS [R28+0x40], R18 ;  /* 0x000040121c007388 */ /* 0x000fe20000000800 */
[----:B------:R-:W-:Y:S01]  /*3060*/  IADD3 R14, P1, PT, R14, UR12, RZ ;  /* 0x0000000c0e0e7c10 */ /* 0x000fe2000ff3e0ff */
[----:B---3--:R-:W-:Y:S01]  /*3070*/  IMAD R8, R27, 0x84, R16 ;  /* 0x000000841b087824 */ /* 0x008fe200078e0210 */
[----:B------:R-:W-:Y:S01]  /*3080*/  ISETP.GE.U32.AND.EX P0, PT, R6, UR17, PT, P0 ;  /* 0x0000001106007c0c */ /* 0x000fe2000bf06100 */
[----:B------:R-:W-:Y:S04]  /*3090*/  STS [R28+0x50], R20 ;  /* 0x000050141c007388 */ /* 0x000fe80000000800 */
[----:B------:R-:W-:Y:S04]  /*30a0*/  STS [R28+0x60], R22 ;  /* 0x000060161c007388 */ /* 0x000fe80000000800 */
[----:B------:R0:W-:Y:S02]  /*30b0*/  STS [R28+0x70], R15 ;  /* 0x0000700f1c007388 */ /* 0x0001e40000000800 */
[----:B0-----:R-:W-:Y:S01]  /*30c0*/  IMAD.X R15, RZ, RZ, UR6, P1 ;  /* 0x00000006ff0f7e24 */ /* 0x001fe200088e06ff */
[----:B------:R-:W-:Y:S06]  /*30d0*/  BAR.SYNC.DEFER_BLOCKING 0x0 ;  /* 0x0000000000007b1d */ /* 0x000fec0000010000 */
[----:B------:R-:W-:Y:S05]  /*30e0*/  @P0 BRA `(.L_x_258) ;  /* 0x0000000000440947 */ /* 0x000fea0003800000 */
[C---:B------:R-:W-:Y:S01]  /*30f0*/  IADD3 R10, P2, PT, R14.reuse, 0x1, RZ ;  /* 0x000000010e0a7810 */ /* 0x040fe20007f5e0ff */
[----:B------:R-:W0:Y:S01]  /*3100*/  LDCU.64 UR4, c[0x0][0x398] ;  /* 0x00007300ff0477ac */ /* 0x000e220008000a00 */
[----:B------:R-:W-:Y:S01]  /*3110*/  ISETP.GE.U32.AND P0, PT, R14, UR10, PT ;  /* 0x0000000a0e007c0c */ /* 0x000fe2000bf06070 */
[----:B------:R-:W-:Y:S01]  /*3120*/  IMAD R17, R6, UR10, RZ ;  /* 0x0000000a06117c24 */ /* 0x000fe2000f8e02ff */
[----:B------:R-:W-:Y:S01]  /*3130*/  ISETP.GE.U32.AND P1, PT, R10, UR10, PT ;  /* 0x0000000a0a007c0c */ /* 0x000fe2000bf26070 */
[--C-:B------:R-:W-:Y:S01]  /*3140*/  IMAD.X R10, RZ, RZ, R15.reuse, P2 ;  /* 0x000000ffff0a7224 */ /* 0x100fe200010e060f */
[----:B------:R-:W-:Y:S01]  /*3150*/  ISETP.GE.U32.AND.EX P0, PT, R15, UR11, PT, P0 ;  /* 0x0000000b0f007c0c */ /* 0x000fe2000bf06100 */
[----:B------:R-:W-:-:S03]  /*3160*/  IMAD.WIDE.U32 R24, R4, UR10, R14 ;  /* 0x0000000a04187c25 */ /* 0x000fc6000f8e000e */
[----:B------:R-:W-:Y:S01]  /*3170*/  ISETP.GE.U32.AND.EX P1, PT, R10, UR11, PT, P1 ;  /* 0x0000000b0a007c0c */ /* 0x000fe2000bf26110 */
[----:B------:R-:W-:-:S04]  /*3180*/  IMAD R17, R4, UR11, R17 ;  /* 0x0000000b04117c24 */ /* 0x000fc8000f8e0211 */
[----:B------:R-:W-:-:S04]  /*3190*/  IMAD.IADD R17, R25, 0x1, R17 ;  /* 0x0000000119117824 */ /* 0x000fc800078e0211 */
[----:B------:R-:W1:Y:S01]  /*31a0*/  @!P0 LDS.U16 R29, [R8] ;  /* 0x00000000081d8984 */ /* 0x000e620000000400 */
[----:B0-----:R-:W-:-:S03]  /*31b0*/  LEA R16, P2, R24, UR4, 0x1 ;  /* 0x0000000418107c11 */ /* 0x001fc6000f8408ff */
[----:B------:R-:W0:Y:S01]  /*31c0*/  @!P1 LDS.U16 R10, [R8+0x2] ;  /* 0x00000200080a9984 */ /* 0x000e220000000400 */
[----:B------:R-:W-:-:S05]  /*31d0*/  LEA.HI.X R17, R24, UR5, R17, 0x1, P2 ;  /* 0x0000000518117c11 */ /* 0x000fca00090f0c11 */
[----:B-1----:R1:W-:Y:S04]  /*31e0*/  @!P0 STG.E.U16 desc[UR14][R16.64], R29 ;  /* 0x0000001d10008986 */ /* 0x0023e8000c10150e */
[----:B0-----:R1:W-:Y:S02]  /*31f0*/  @!P1 STG.E.U16 desc[UR14][R16.64+0x2], R10 ;  /* 0x0000020a10009986 */ /* 0x0013e4000c10150e */
.L_x_258:
[----:B------:R-:W-:Y:S05]  /*3200*/  BSYNC.RECONVERGENT B0 ;  /* 0x0000000000007941 */ /* 0x000fea0003800200 */
.L_x_257:
[----:B-1----:R-:W-:Y:S01]  /*3210*/  IADD3 R17, P1, PT, R4, 0x8, RZ ;  /* 0x0000000804117810 */ /* 0x002fe20007f3e0ff */
[----:B------:R-:W-:Y:S03]  /*3220*/  BSSY.RECONVERGENT B0, `(.L_x_259) ;  /* 0x0000018000007945 */ /* 0x000fe60003800200 */
[----:B------:R-:W-:Y:S01]  /*3230*/  ISETP.GE.U32.AND P0, PT, R17, UR16, PT ;  /* 0x0000001011007c0c */ /* 0x000fe2000bf06070 */
[----:B------:R-:W-:-:S05]  /*3240*/  IMAD.X R16, RZ, RZ, R6, P1 ;  /* 0x000000ffff107224 */ /* 0x000fca00008e0606 */
[----:B------:R-:W-:-:S13]  /*3250*/  ISETP.GE.U32.AND.EX P0, PT, R16, UR17, PT, P0 ;  /* 0x0000001110007c0c */ /* 0x000fda000bf06100 */
        /* <DEDUP_REMOVED lines=8> */
[----:B------:R-:W-:Y:S02]  /*32e0*/  IMAD.MOV.U32 R24, RZ, RZ, R14 ;  /* 0x000000ffff187224 */ /* 0x000fe400078e000e */
[----:B------:R-:W-:Y:S01]  /*32f0*/  IMAD.MOV.U32 R25, RZ, RZ, R15 ;  /* 0x000000ffff197224 */ /* 0x000fe200078e000f */
[----:B------:R-:W-:Y:S01]  /*3300*/  ISETP.GE.U32.AND.EX P1, PT, R10, UR11, PT, P1 ;  /* 0x0000000b0a007c0c */ /* 0x000fe2000bf26110 */
[----:B------:R-:W-:-:S02]  /*3310*/  IMAD R16, R17, UR11, R16 ;  /* 0x0000000b11107c24 */ /* 0x000fc4000f8e0210 */
[----:B------:R-:W-:-:S04]  /*3320*/  IMAD.WIDE.U32 R24, R17, UR10, R24 ;  /* 0x0000000a11187c25 */ /* 0x000fc8000f8e0018 */
[----:B------:R-:W-:Y:S02]  /*3330*/  IMAD.IADD R17, R25, 0x1, R16 ;  /* 0x0000000119117824 */ /* 0x000fe400078e0210 */
[----:B------:R-:W1:Y:S01]  /*3340*/  @!P0 LDS.U16 R10, [R8+0x210] ;  /* 0x00021000080a8984 */ /* 0x000e620000000400 */
[----:B0-----:R-:W-:-:S03]  /*3350*/  LEA R16, P2, R24, UR4, 0x1 ;  /* 0x0000000418107c11 */ /* 0x001fc6000f8408ff */
[----:B------:R-:W0:Y:S01]  /*3360*/  @!P1 LDS.U16 R29, [R8+0x212] ;  /* 0x00021200081d9984 */ /* 0x000e220000000400 */
[----:B------:R-:W-:-:S05]  /*3370*/  LEA.HI.X R17, R24, UR5, R17, 0x1, P2 ;  /* 0x0000000518117c11 */ /* 0x000fca00090f0c11 */
[----:B-1----:R1:W-:Y:S04]  /*3380*/  @!P0 STG.E.U16 desc[UR14][R16.64], R10 ;  /* 0x0000000a10008986 */ /* 0x0023e8000c10150e */
[----:B0-----:R1:W-:Y:S02]  /*3390*/  @!P1 STG.E.U16 desc[UR14][R16.64+0x2], R29 ;  /* 0x0000021d10009986 */ /* 0x0013e4000c10150e */
.L_x_260:
[----:B------:R-:W-:Y:S05]  /*33a0*/  BSYNC.RECONVERGENT B0 ;  /* 0x0000000000007941 */ /* 0x000fea0003800200 */
.L_x_259:
        /* <DEDUP_REMOVED lines=25> */
.L_x_262:
[----:B------:R-:W-:Y:S05]  /*3540*/  BSYNC.RECONVERGENT B0 ;  /* 0x0000000000007941 */ /* 0x000fea0003800200 */
.L_x_261:
        /* <DEDUP_REMOVED lines=25> */
.L_x_264:
[----:B------:R-:W-:Y:S05]  /*36e0*/  BSYNC.RECONVERGENT B0 ;  /* 0x0000000000007941 */ /* 0x000fea0003800200 */
.L_x_263:
        /* <DEDUP_REMOVED lines=25> */
.L_x_266:
[----:B------:R-:W-:Y:S05]  /*3880*/  BSYNC.RECONVERGENT B0 ;  /* 0x0000000000007941 */ /* 0x000fea0003800200 */
.L_x_265:
        /* <DEDUP_REMOVED lines=25> */
.L_x_268:
[----:B------:R-:W-:Y:S05]  /*3a20*/  BSYNC.RECONVERGENT B0 ;  /* 0x0000000000007941 */ /* 0x000fea0003800200 */
.L_x_267:
        /* <DEDUP_REMOVED lines=25> */
.L_x_270:
[----:B------:R-:W-:Y:S05]  /*3bc0*/  BSYNC.RECONVERGENT B0 ;  /* 0x0000000000007941 */ /* 0x000fea0003800200 */
.L_x_269:
[----:B------:R-:W-:Y:S01]  /*3bd0*/  IADD3 R25, P1, PT, R4, 0x38, RZ ;  /* 0x0000003804197810 */ /* 0x000fe20007f3e0ff */
[----:B------:R-:W-:Y:S03]  /*3be0*/  BSSY.RECONVERGENT B0, `(.L_x_271) ;  /* 0x0000018000007945 */ /* 0x000fe60003800200 */
[----:B------:R-:W-:Y:S01]  /*3bf0*/  ISETP.GE.U32.AND P0, PT, R25, UR16, PT ;  /* 0x0000001019007c0c */ /* 0x000fe2000bf06070 */
[----:B-1----:R-:W-:-:S05]  /*3c00*/  IMAD.X R16, RZ, RZ, R6, P1 ;  /* 0x000000ffff107224 */ /* 0x002fca00008e0606 */
        /* <DEDUP_REMOVED lines=9> */
[----:B------:R-:W-:Y:S02]  /*3ca0*/  IMAD R18, R25, UR11, R16 ;  /* 0x0000000b19127c24 */ /* 0x000fe4000f8e0210 */
[----:B------:R-:W-:Y:S01]  /*3cb0*/  IMAD.MOV.U32 R16, RZ, RZ, R14 ;  /* 0x000000ffff107224 */ /* 0x000fe200078e000e */
[----:B------:R-:W-:Y:S01]  /*3cc0*/  ISETP.GE.U32.AND.EX P1, PT, R10, UR11, PT, P1 ;  /* 0x0000000b0a007c0c */ /* 0x000fe2000bf26110 */
[----:B------:R-:W-:-:S02]  /*3cd0*/  IMAD.MOV.U32 R17, RZ, RZ, R15 ;  /* 0x000000ffff117224 */ /* 0x000fc400078e000f */
[----:B------:R-:W-:-:S06]  /*3ce0*/  IMAD.WIDE.U32 R16, R25, UR10, R16 ;  /* 0x0000000a19107c25 */ /* 0x000fcc000f8e0010 */
[----:B------:R-:W1:Y:S01]  /*3cf0*/  @!P0 LDS.U16 R10, [R8+0xe70] ;  /* 0x000e7000080a8984 */ /* 0x000e620000000400 */
[----:B------:R-:W-:Y:S01]  /*3d00*/  IMAD.IADD R17, R17, 0x1, R18 ;  /* 0x0000000111117824 */ /* 0x000fe200078e0212 */
[C---:B0-----:R-:W-:Y:S02]  /*3d10*/  LEA R24, P2, R16.reuse, UR4, 0x1 ;  /* 0x0000000410187c11 */ /* 0x041fe4000f8408ff */
[----:B------:R-:W0:Y:S02]  /*3d20*/  @!P1 LDS.U16 R29, [R8+0xe72] ;  /* 0x000e7200081d9984 */ /* 0x000e240000000400 */
[----:B------:R-:W-:-:S05]  /*3d30*/  LEA.HI.X R25, R16, UR5, R17, 0x1, P2 ;  /* 0x0000000510197c11 */ /* 0x000fca00090f0c11 */
[----:B-1----:R1:W-:Y:S04]  /*3d40*/  @!P0 STG.E.U16 desc[UR14][R24.64], R10 ;  /* 0x0000000a18008986 */ /* 0x0023e8000c10150e */
[----:B0-----:R1:W-:Y:S02]  /*3d50*/  @!P1 STG.E.U16 desc[UR14][R24.64+0x2], R29 ;  /* 0x0000021d18009986 */ /* 0x0013e4000c10150e */
.L_x_272:
[----:B------:R-:W-:Y:S05]  /*3d60*/  BSYNC.RECONVERGENT B0 ;  /* 0x0000000000007941 */ /* 0x000fea0003800200 */
.L_x_271:
[----:B------:R-:W-:Y:S01]  /*3d70*/  BAR.SYNC.DEFER_BLOCKING 0x0 ;  /* 0x0000000000007b1d */ /* 0x000fe20000010000 */
[C---:B-1----:R-:W-:Y:S02]  /*3d80*/  IADD3 R25, P0, PT, R4.reuse, 0x1, RZ ;  /* 0x0000000104197810 */ /* 0x042fe40007f1e0ff */
[C---:B------:R-:W-:Y:S02]  /*3d90*/  IADD3 R17, P3, PT, R4.reuse, 0x9, RZ ;  /* 0x0000000904117810 */ /* 0x040fe40007f7e0ff */
[----:B------:R-:W-:Y:S01]  /*3da0*/  ISETP.GE.U32.AND P2, PT, R25, UR16, PT ;  /* 0x0000001019007c0c */ /* 0x000fe2000bf46070 */
[--C-:B------:R-:W-:Y:S01]  /*3db0*/  IMAD.X R10, RZ, RZ, R6.reuse, P0 ;  /* 0x000000ffff0a7224 */ /* 0x100fe200000e0606 */
[----:B------:R-:W-:Y:S01]  /*3dc0*/  ISETP.GE.U32.AND P1, PT, R17, UR16, PT ;  /* 0x0000001011007c0c */ /* 0x000fe2000bf26070 */
[----:B------:R-:W-:Y:S01]  /*3dd0*/  IMAD.X R20, RZ, RZ, R6, P3 ;  /* 0x000000ffff147224 */ /* 0x000fe200018e0606 */
[----:B------:R-:W-:Y:S01]  /*3de0*/  BSSY.RECONVERGENT B0, `(.L_x_273) ;  /* 0x0000022000007945 */ /* 0x000fe20003800200 */
[----:B------:R-:W-:-:S02]  /*3df0*/  IADD3 R16, P0, PT, R4, 0x11, RZ ;  /* 0x0000001104107810 */ /* 0x000fc40007f1e0ff */
[----:B------:R-:W-:Y:S02]  /*3e00*/  ISETP.GE.U32.AND.EX P2, PT, R10, UR17, PT, P2 ;  /* 0x000000110a007c0c */ /* 0x000fe4000bf46120 */
[----:B------:R-:W-:Y:S01]  /*3e10*/  ISETP.GE.U32.AND.EX P1, PT, R20, UR17, PT, P1 ;  /* 0x0000001114007c0c */ /* 0x000fe2000bf26110 */
[----:B------:R0:W-:Y:S04]  /*3e20*/  STS [R28], R5 ;  /* 0x000000051c007388 */ /* 0x0001e80000000800 */
[----:B------:R1:W-:Y:S04]  /*3e30*/  STS [R28+0x10], R7 ;  /* 0x000010071c007388 */ /* 0x0003e80000000800 */
[----:B------:R1:W-:Y:S01]  /*3e40*/  STS [R28+0x20], R9 ;  /* 0x000020091c007388 */ /* 0x0003e20000000800 */
[----:B0-----:R-:W-:-:S03]  /*3e50*/  IADD3 R5, P4, PT, R4, 0x19, RZ ;  /* 0x0000001904057810 */ /* 0x001fc60007f9e0ff */
[----:B------:R1:W-:Y:S04]  /*3e60*/  STS [R28+0x30], R11 ;  /* 0x0000300b1c007388 */ /* 0x0003e80000000800 */
[----:B------:R1:W-:Y:S04]  /*3e70*/  STS [R28+0x40], R19 ;  /* 0x000040131c007388 */ /* 0x0003e80000000800 */
[----:B------:R1:W-:Y:S04]  /*3e80*/  STS [R28+0x50], R21 ;  /* 0x000050151c007388 */ /* 0x0003e80000000800 */
[----:B------:R1:W-:Y:S04]  /*3e90*/  STS [R28+0x60], R23 ;  /* 0x000060171c007388 */ /* 0x0003e80000000800 */
[----:B------:R1:W-:Y:S01]  /*3ea0*/  STS [R28+0x70], R2 ;  /* 0x000070021c007388 */ /* 0x0003e20000000800 */
[----:B------:R-:W-:Y:S06]  /*3eb0*/  BAR.SYNC.DEFER_BLOCKING 0x0 ;  /* 0x0000000000007b1d */ /* 0x000fec0000010000 */
[----:B------:R-:W-:Y:S05]  /*3ec0*/  @P2 BRA `(.L_x_274) ;  /* 0x00000000004c2947 */ /* 0x000fea0003800000 */
[C---:B-1----:R-:W-:Y:S01]  /*3ed0*/  IADD3 R2, P5, PT, R14.reuse, 0x1, RZ ;  /* 0x000000010e027810 */ /* 0x042fe20007fbe0ff */
[----:B------:R-:W0:Y:S01]  /*3ee0*/  LDCU.64 UR4, c[0x0][0x398] ;  /* 0x00007300ff0477ac */ /* 0x000e220008000a00 */
[----:B------:R-:W-:Y:S01]  /*3ef0*/  ISETP.GE.U32.AND P2, PT, R14, UR10, PT ;  /* 0x0000000a0e007c0c */ /* 0x000fe2000bf46070 */
[--C-:B------:R-:W-:Y:S01]  /*3f00*/  IMAD.MOV.U32 R11, RZ, RZ, R15.reuse ;  /* 0x000000ffff0b7224 */ /* 0x100fe200078e000f */
[----:B------:R-:W-:Y:S01]  /*3f10*/  ISETP.GE.U32.AND P3, PT, R2, UR10, PT ;  /* 0x0000000a02007c0c */ /* 0x000fe2000bf66070 */
[----:B------:R-:W-:Y:S01]  /*3f20*/  IMAD.X R2, RZ, RZ, R15, P5 ;  /* 0x000000ffff027224 */ /* 0x000fe200028e060f */
[----:B------:R-:W-:-:S04]  /*3f30*/  ISETP.GE.U32.AND.EX P2, PT, R15, UR11, PT, P2 ;  /* 0x0000000b0f007c0c */ /* 0x000fc8000bf46120 */
[----:B------:R-:W-:Y:S01]  /*3f40*/  ISETP.GE.U32.AND.EX P3, PT, R2, UR11, PT, P3 ;  /* 0x0000000b02007c0c */ /* 0x000fe2000bf66130 */
[----:B------:R-:W-:Y:S02]  /*3f50*/  IMAD R2, R10, UR10, RZ ;  /* 0x0000000a0a027c24 */ /* 0x000fe4000f8e02ff */
[----:B------:R-:W-:Y:S02]  /*3f60*/  IMAD.MOV.U32 R10, RZ, RZ, R14 ;  /* 0x000000ffff0a7224 */ /* 0x000fe400078e000e */
[C---:B------:R-:W-:Y:S02]  /*3f70*/  IMAD R19, R25.reuse, UR11, R2 ;  /* 0x0000000b19137c24 */ /* 0x040fe4000f8e0202 */
[----:B------:R-:W-:Y:S02]  /*3f80*/  IMAD.WIDE.U32 R10, R25, UR10, R10 ;  /* 0x0000000a190a7c25 */ /* 0x000fe4000f8e000a */
[----:B------:R-:W1:Y:S02]  /*3f90*/  @!P2 LDS.U16 R7, [R8] ;  /* 0x000000000807a984 */ /* 0x000e640000000400 */
[----:B------:R-:W-:Y:S01]  /*3fa0*/  IMAD.IADD R11, R11, 0x1, R19 ;  /* 0x000000010b0b7824 */ /* 0x000fe200078e0213 */
[C---:B0-----:R-:W-:Y:S01]  /*3fb0*/  LEA R18, P5, R10.reuse, UR4, 0x1 ;  /* 0x000000040a127c11 */ /* 0x041fe2000f8a08ff */
[----:B------:R-:W0:Y:S03]  /*3fc0*/  @!P3 LDS.U16 R9, [R8+0x2] ;  /* 0x000002000809b984 */ /* 0x000e260000000400 */
[----:B------:R-:W-:-:S05]  /*3fd0*/  LEA.HI.X R19, R10, UR5, R11, 0x1, P5 ;  /* 0x000000050a137c11 */ /* 0x000fca000a8f0c0b */
[----:B-1----:R2:W-:Y:S04]  /*3fe0*/  @!P2 STG.E.U16 desc[UR14][R18.64], R7 ;  /* 0x000000071200a986 */ /* 0x0025e8000c10150e */
[----:B0-----:R2:W-:Y:S02]  /*3ff0*/  @!P3 STG.E.U16 desc[UR14][R18.64+0x2], R9 ;  /* 0x000002091200b986 */ /* 0x0015e4000c10150e */
.L_x_274:
[----:B------:R-:W-:Y:S05]  /*4000*/  BSYNC.RECONVERGENT B0 ;  /* 0x0000000000007941 */ /* 0x000fea0003800200 */
.L_x_273:
[----:B------:R-:W-:Y:S04]  /*4010*/  BSSY.RECONVERGENT B0, `(.L_x_275) ;  /* 0x0000015000007945 */ /* 0x000fe80003800200 */
[----:B------:R-:W-:Y:S05]  /*4020*/  @P1 BRA `(.L_x_276) ;  /* 0x00000000004c1947 */ /* 0x000fea0003800000 */
[C---:B-1----:R-:W-:Y:S01]  /*4030*/  IADD3 R2, P3, PT, R14.reuse, 0x1, RZ ;  /* 0x000000010e027810 */ /* 0x042fe20007f7e0ff */
        /* <DEDUP_REMOVED lines=9> */
[----:B--2---:R-:W-:-:S02]  /*40d0*/  IMAD R19, R17, UR11, R20 ;  /* 0x0000000b11137c24 */ /* 0x004fc4000f8e0214 */
        /* <DEDUP_REMOVED lines=8> */
.L_x_276:
[----:B------:R-:W-:Y:S05]  /*4160*/  BSYNC.RECONVERGENT B0 ;  /* 0x0000000000007941 */ /* 0x000fea0003800200 */
.L_x_275:
[--C-:B------:R-:W-:Y:S01]  /*4170*/  IMAD.X R17, RZ, RZ, R6.reuse, P0 ;  /* 0x000000ffff117224 */ /* 0x100fe200000e0606 */
[----:B------:R-:W-:Y:S01]  /*4180*/  ISETP.GE.U32.AND P3, PT, R16, UR16, PT ;  /* 0x0000001010007c0c */ /* 0x000fe2000bf66070 */
[--C-:B-1----:R-:W-:Y:S01]  /*4190*/  IMAD.X R21, RZ, RZ, R6.reuse, P4 ;  /* 0x000000ffff157224 */ /* 0x102fe200020e0606 */
[C---:B------:R-:W-:Y:S01]  /*41a0*/  IADD3 R2, P5, PT, R4.reuse, 0x21, RZ ;  /* 0x0000002104027810 */ /* 0x040fe20007fbe0ff */
[----:B------:R-:W-:Y:S01]  /*41b0*/  BSSY.RECONVERGENT B0, `(.L_x_277) ;  /* 0x0000027000007945 */ /* 0x000fe20003800200 */
[----:B------:R-:W-:Y:S02]  /*41c0*/  ISETP.GE.U32.AND.EX P3, PT, R17, UR17, PT, P3 ;  /* 0x0000001111007c0c */ /* 0x000fe4000bf66130 */
[C---:B--23--:R-:W-:Y:S01]  /*41d0*/  IADD3 R7, P1, PT, R4.reuse, 0x29, RZ ;  /* 0x0000002904077810 */ /* 0x04cfe20007f3e0ff */
[--C-:B------:R-:W-:Y:S01]  /*41e0*/  IMAD.X R19, RZ, RZ, R6.reuse, P5 ;  /* 0x000000ffff137224 */ /* 0x100fe200028e0606 */
[C---:B------:R-:W-:Y:S02]  /*41f0*/  IADD3 R9, P2, PT, R4.reuse, 0x31, RZ ;  /* 0x0000003104097810 */ /* 0x040fe40007f5e0ff */
[----:B------:R-:W-:Y:S01]  /*4200*/  IADD3 R20, P6, PT, R4, 0x39, RZ ;  /* 0x0000003904147810 */ /* 0x000fe20007fde0ff */
[--C-:B------:R-:W-:Y:S01]  /*4210*/  IMAD.X R18, RZ, RZ, R6.reuse, P1 ;  /* 0x000000ffff127224 */ /* 0x100fe200008e0606 */
[----:B------:R-:W-:Y:S01]  /*4220*/  ISETP.GE.U32.AND P0, PT, R5, UR16, PT ;  /* 0x0000001005007c0c */ /* 0x000fe2000bf06070 */
[--C-:B------:R-:W-:Y:S01]  /*4230*/  IMAD.X R4, RZ, RZ, R6.reuse, P2 ;  /* 0x000000ffff047224 */ /* 0x100fe200010e0606 */
[----:B------:R-:W-:Y:S01]  /*4240*/  ISETP.GE.U32.AND P4, PT, R2, UR16, PT ;  /* 0x0000001002007c0c */ /* 0x000fe2000bf86070 */
[----:B------:R-:W-:Y:S01]  /*4250*/  IMAD.X R6, RZ, RZ, R6, P6 ;  /* 0x000000ffff067224 */ /* 0x000fe200030e0606 */
[----:B------:R-:W-:-:S02]  /*4260*/  ISETP.GE.U32.AND P5, PT, R7, UR16, PT ;  /* 0x0000001007007c0c */ /* 0x000fc4000bfa6070 */
[----:B------:R-:W-:Y:S02]  /*4270*/  ISETP.GE.U32.AND P1, PT, R9, UR16, PT ;  /* 0x0000001009007c0c */ /* 0x000fe4000bf26070 */
[----:B------:R-:W-:Y:S02]  /*4280*/  ISETP.GE.U32.AND P2, PT, R20, UR16, PT ;  /* 0x0000001014007c0c */ /* 0x000fe4000bf46070 */
[----:B------:R-:W-:Y:S02]  /*4290*/  ISETP.GE.U32.AND.EX P0, PT, R21, UR17, PT, P0 ;  /* 0x0000001115007c0c */ /* 0x000fe4000bf06100 */
[----:B------:R-:W-:Y:S02]  /*42a0*/  ISETP.GE.U32.AND.EX P4, PT, R19, UR17, PT, P4 ;  /* 0x0000001113007c0c */ /* 0x000fe4000bf86140 */
[----:B------:R-:W-:Y:S02]  /*42b0*/  ISETP.GE.U32.AND.EX P5, PT, R18, UR17, PT, P5 ;  /* 0x0000001112007c0c */ /* 0x000fe4000bfa6150 */
[----:B------:R-:W-:-:S02]  /*42c0*/  ISETP.GE.U32.AND.EX P1, PT, R4, UR17, PT, P1 ;  /* 0x0000001104007c0c */ /* 0x000fc4000bf26110 */
[----:B------:R-:W-:Y:S01]  /*42d0*/  ISETP.GE.U32.AND.EX P2, PT, R6, UR17, PT, P2 ;  /* 0x0000001106007c0c */ /* 0x000fe2000bf46120 */
[----:B------:R-:W-:-:S12]  /*42e0*/  @P3 BRA `(.L_x_278) ;  /* 0x00000000004c3947 */ /* 0x000fd80003800000 */
[----:B------:R-:W0:Y:S01]  /*42f0*/  LDCU.64 UR4, c[0x0][0x398] ;  /* 0x00007300ff0477ac */ /* 0x000e220008000a00 */
[----:B------:R-:W-:Y:S01]  /*4300*/  IMAD R17, R17, UR10, RZ ;  /* 0x0000000a11117c24 */ /* 0x000fe2000f8e02ff */
[----:B------:R-:W-:Y:S01]  /*4310*/  IADD3 R22, P3, PT, R14, 0x1, RZ ;  /* 0x000000010e167810 */ /* 0x000fe20007f7e0ff */
[----:B------:R-:W-:Y:S02]  /*4320*/  IMAD.MOV.U32 R10, RZ, RZ, R14 ;  /* 0x000000ffff0a7224 */ /* 0x000fe400078e000e */
[----:B------:R-:W-:Y:S02]  /*4330*/  IMAD.MOV.U32 R11, RZ, RZ, R15 ;  /* 0x000000ffff0b7224 */ /* 0x000fe400078e000f */
[C---:B------:R-:W-:Y:S02]  /*4340*/  IMAD R17, R16.reuse, UR11, R17 ;  /* 0x0000000b10117c24 */ /* 0x040fe4000f8e0211 */
[----:B------:R-:W-:-:S04]  /*4350*/  IMAD.WIDE.U32 R10, R16, UR10, R10 ;  /* 0x0000000a100a7c25 */ /* 0x000fc8000f8e000a */
[----:B------:R-:W-:Y:S01]  /*4360*/  IMAD.IADD R11, R11, 0x1, R17 ;  /* 0x000000010b0b7824 */ /* 0x000fe200078e0211 */
[----:B0-----:R-:W-:-:S04]  /*4370*/  LEA R16, P6, R10, UR4, 0x1 ;  /* 0x000000040a107c11 */ /* 0x001fc8000f8c08ff */
[----:B------:R-:W-:Y:S01]  /*4380*/  LEA.HI.X R17, R10, UR5, R11, 0x1, P6 ;  /* 0x000000050a117c11 */ /* 0x000fe2000b0f0c0b */
[----:B------:R-:W-:Y:S01]  /*4390*/  IMAD.X R10, RZ, RZ, R15, P3 ;  /* 0x000000ffff0a7224 */ /* 0x000fe200018e060f */
[----:B------:R-:W-:Y:S02]  /*43a0*/  ISETP.GE.U32.AND P6, PT, R14, UR10, PT ;  /* 0x0000000a0e007c0c */ /* 0x000fe4000bfc6070 */
[----:B------:R-:W-:Y:S02]  /*43b0*/  ISETP.GE.U32.AND P3, PT, R22, UR10, PT ;  /* 0x0000000a16007c0c */ /* 0x000fe4000bf66070 */
[----:B------:R-:W-:Y:S02]  /*43c0*/  ISETP.GE.U32.AND.EX P6, PT, R15, UR11, PT, P6 ;  /* 0x0000000b0f007c0c */ /* 0x000fe4000bfc6160 */
[----:B------:R-:W-:-:S11]  /*43d0*/  ISETP.GE.U32.AND.EX P3, PT, R10, UR11, PT, P3 ;  /* 0x0000000b0a007c0c */ /* 0x000fd6000bf66130 */
[----:B------:R-:W0:Y:S04]  /*43e0*/  @!P6 LDS.U16 R11, [R8+0x420] ;  /* 0x00042000080be984 */ /* 0x000e280000000400 */
[----:B------:R-:W1:Y:S04]  /*43f0*/  @!P3 LDS.U16 R23, [R8+0x422] ;  /* 0x000422000817b984 */ /* 0x000e680000000400 */
[----:B0-----:R0:W-:Y:S04]  /*4400*/  @!P6 STG.E.U16 desc[UR14][R16.64], R11 ;  /* 0x0000000b1000e986 */ /* 0x0011e8000c10150e */
[----:B-1----:R0:W-:Y:S02]  /*4410*/  @!P3 STG.E.U16 desc[UR14][R16.64+0x2], R23 ;  /* 0x000002171000b986 */ /* 0x0021e4000c10150e */
.L_x_278:
[----:B------:R-:W-:Y:S05]  /*4420*/  BSYNC.RECONVERGENT B0 ;  /* 0x0000000000007941 */ /* 0x000fea0003800200 */
.L_x_277:
[----:B------:R-:W-:Y:S04]  /*4430*/  BSSY.RECONVERGENT B0, `(.L_x_279) ;  /* 0x0000015000007945 */ /* 0x000fe80003800200 */
[----:B------:R-:W-:Y:S05]  /*4440*/  @P0 BRA `(.L_x_280) ;  /* 0x00000000004c0947 */ /* 0x000fea0003800000 */
[C---:B------:R-:W-:Y:S01]  /*4450*/  IADD3 R10, P6, PT, R14.reuse, 0x1, RZ ;  /* 0x000000010e0a7810 */ /* 0x040fe20007fde0ff */
[----:B------:R-:W1:Y:S01]  /*4460*/  LDCU.64 UR4, c[0x0][0x398] ;  /* 0x00007300ff0477ac */ /* 0x000e620008000a00 */
[----:B------:R-:W-:Y:S01]  /*4470*/  ISETP.GE.U32.AND P0, PT, R14, UR10, PT ;  /* 0x0000000a0e007c0c */ /* 0x000fe2000bf06070 */
[----:B0-----:R-:W-:Y:S01]  /*4480*/  IMAD R16, R21, UR10, RZ ;  /* 0x0000000a15107c24 */ /* 0x001fe2000f8e02ff */
[----:B------:R-:W-:Y:S01]  /*4490*/  ISETP.GE.U32.AND P3, PT, R10, UR10, PT ;  /* 0x0000000a0a007c0c */ /* 0x000fe2000bf66070 */
[--C-:B------:R-:W-:Y:S01]  /*44a0*/  IMAD.X R10, RZ, RZ, R15.reuse, P6 ;  /* 0x000000ffff0a7224 */ /* 0x100fe200030e060f */
[----:B------:R-:W-:Y:S01]  /*44b0*/  ISETP.GE.U32.AND.EX P0, PT, R15, UR11, PT, P0 ;  /* 0x0000000b0f007c0c */ /* 0x000fe2000bf06100 */
[----:B------:R-:W-:Y:S02]  /*44c0*/  IMAD.MOV.U32 R11, RZ, RZ, R15 ;  /* 0x000000ffff0b7224 */ /* 0x000fe400078e000f */
[----:B------:R-:W-:Y:S01]  /*44d0*/  IMAD R17, R5, UR11, R16 ;  /* 0x0000000b05117c24 */ /* 0x000fe2000f8e0210 */
[----:B------:R-:W-:Y:S01]  /*44e0*/  ISETP.GE.U32.AND.EX P3, PT, R10, UR11, PT, P3 ;  /* 0x0000000b0a007c0c */ /* 0x000fe2000bf66130 */
[----:B------:R-:W-:-:S04]  /*44f0*/  IMAD.MOV.U32 R10, RZ, RZ, R14 ;  /* 0x000000ffff0a7224 */ /* 0x000fc800078e000e */
[----:B------:R-:W-:-:S04]  /*4500*/  IMAD.WIDE.U32 R10, R5, UR10, R10 ;  /* 0x0000000a050a7c25 */ /* 0x000fc8000f8e000a */
[----:B------:R-:W0:Y:S01]  /*4510*/  @!P0 LDS.U16 R25, [R8+0x630] ;  /* 0x0006300008198984 */ /* 0x000e220000000400 */
[----:B------:R-:W-:Y:S01]  /*4520*/  IMAD.IADD R5, R11, 0x1, R17 ;  /* 0x000000010b057824 */ /* 0x000fe200078e0211 */
[C---:B-1----:R-:W-:Y:S02]  /*4530*/  LEA R16, P6, R10.reuse, UR4, 0x1 ;  /* 0x000000040a107c11 */ /* 0x042fe4000f8c08ff */
[----:B------:R-:W1:Y:S02]  /*4540*/  @!P3 LDS.U16 R23, [R8+0x632] ;  /* 0x000632000817b984 */ /* 0x000e640000000400 */
[----:B------:R-:W-:-:S05]  /*4550*/  LEA.HI.X R17, R10, UR5, R5, 0x1, P6 ;  /* 0x000000050a117c11 */ /* 0x000fca000b0f0c05 */
[----:B0-----:R2:W-:Y:S04]  /*4560*/  @!P0 STG.E.U16 desc[UR14][R16.64], R25 ;  /* 0x0000001910008986 */ /* 0x0015e8000c10150e */
[----:B-1----:R2:W-:Y:S02]  /*4570*/  @!P3 STG.E.U16 desc[UR14][R16.64+0x2], R23 ;  /* 0x000002171000b986 */ /* 0x0025e4000c10150e */
.L_x_280:
[----:B------:R-:W-:Y:S05]  /*4580*/  BSYNC.RECONVERGENT B0 ;  /* 0x0000000000007941 */ /* 0x000fea0003800200 */
.L_x_279:
[----:B------:R-:W-:Y:S04]  /*4590*/  BSSY.RECONVERGENT B0, `(.L_x_281) ;  /* 0x0000015000007945 */ /* 0x000fe80003800200 */
[----:B------:R-:W-:Y:S05]  /*45a0*/  @P4 BRA `(.L_x_282) ;  /* 0x00000000004c4947 */ /* 0x000fea0003800000 */
[C---:B------:R-:W-:Y:S01]  /*45b0*/  IADD3 R5, P4, PT, R14.reuse, 0x1, RZ ;  /* 0x000000010e057810 */ /* 0x040fe20007f9e0ff */
[----:B------:R-:W1:Y:S01]  /*45c0*/  LDCU.64 UR4, c[0x0][0x398] ;  /* 0x00007300ff0477ac */ /* 0x000e620008000a00 */
[----:B------:R-:W-:Y:S01]  /*45d0*/  ISETP.GE.U32.AND P0, PT, R14, UR10, PT ;  /* 0x0000000a0e007c0c */ /* 0x000fe2000bf06070 */
[----:B------:R-:W-:Y:S01]  /*45e0*/  IMAD R19, R19, UR10, RZ ;  /* 0x0000000a13137c24 */ /* 0x000fe2000f8e02ff */
[----:B------:R-:W-:Y:S01]  /*45f0*/  ISETP.GE.U32.AND P3, PT, R5, UR10, PT ;  /* 0x0000000a05007c0c */ /* 0x000fe2000bf66070 */
[--C-:B------:R-:W-:Y:S01]  /*4600*/  IMAD.X R5, RZ, RZ, R15.reuse, P4 ;  /* 0x000000ffff057224 */ /* 0x100fe200020e060f */
[----:B------:R-:W-:Y:S01]  /*4610*/  ISETP.GE.U32.AND.EX P0, PT, R15, UR11, PT, P0 ;  /* 0x0000000b0f007c0c */ /* 0x000fe2000bf06100 */
[----:B0-2---:R-:W-:Y:S02]  /*4620*/  IMAD.MOV.U32 R16, RZ, RZ, R14 ;  /* 0x000000ffff107224 */ /* 0x005fe400078e000e */
[----:B------:R-:W-:Y:S01]  /*4630*/  IMAD.MOV.U32 R17, RZ, RZ, R15 ;  /* 0x000000ffff117224 */ /* 0x000fe200078e000f */
[----:B------:R-:W-:Y:S01]  /*4640*/  ISETP.GE.U32.AND.EX P3, PT, R5, UR11, PT, P3 ;  /* 0x0000000b05007c0c */ /* 0x000fe2000bf66130 */
[----:B------:R-:W-:-:S02]  /*4650*/  IMAD R11, R2, UR11, R19 ;  /* 0x0000000b020b7c24 */ /* 0x000fc4000f8e0213 */
[----:B------:R-:W-:-:S04]  /*4660*/  IMAD.WIDE.U32 R16, R2, UR10, R16 ;  /* 0x0000000a02107c25 */ /* 0x000fc8000f8e0010 */
[----:B------:R-:W-:Y:S02]  /*4670*/  IMAD.IADD R11, R17, 0x1, R11 ;  /* 0x00000001110b7824 */ /* 0x000fe400078e020b */
[----:B------:R-:W0:Y:S01]  /*4680*/  @!P0 LDS.U16 R5, [R8+0x840] ;  /* 0x0008400008058984 */ /* 0x000e220000000400 */
[----:B-1----:R-:W-:-:S03]  /*4690*/  LEA R10, P4, R16, UR4, 0x1 ;  /* 0x00000004100a7c11 */ /* 0x002fc6000f8808ff */
[----:B------:R-:W1:Y:S01]  /*46a0*/  @!P3 LDS.U16 R21, [R8+0x842] ;  /* 0x000842000815b984 */ /* 0x000e620000000400 */
[----:B------:R-:W-:-:S05]  /*46b0*/  LEA.HI.X R11, R16, UR5, R11, 0x1, P4 ;  /* 0x00000005100b7c11 */ /* 0x000fca000a0f0c0b */
[----:B0-----:R3:W-:Y:S04]  /*46c0*/  @!P0 STG.E.U16 desc[UR14][R10.64], R5 ;  /* 0x000000050a008986 */ /* 0x0017e8000c10150e */
[----:B-1----:R3:W-:Y:S02]  /*46d0*/  @!P3 STG.E.U16 desc[UR14][R10.64+0x2], R21 ;  /* 0x000002150a00b986 */ /* 0x0027e4000c10150e */
.L_x_282:
[----:B------:R-:W-:Y:S05]  /*46e0*/  BSYNC.RECONVERGENT B0 ;  /* 0x0000000000007941 */ /* 0x000fea0003800200 */
.L_x_281:
        /* <DEDUP_REMOVED lines=9> */
[----:B---3--:R-:W-:Y:S02]  /*4780*/  IMAD.MOV.U32 R10, RZ, RZ, R14 ;  /* 0x000000ffff0a7224 */ /* 0x008fe400078e000e */
[----:B0-----:R-:W-:Y:S01]  /*4790*/  IMAD.MOV.U32 R11, RZ, RZ, R15 ;  /* 0x000000ffff0b7224 */ /* 0x001fe200078e000f */
[----:B------:R-:W-:Y:S01]  /*47a0*/  ISETP.GE.U32.AND.EX P3, PT, R2, UR11, PT, P3 ;  /* 0x0000000b02007c0c */ /* 0x000fe2000bf66130 */
[----:B--2---:R-:W-:-:S02]  /*47b0*/  IMAD R17, R7, UR11, R18 ;  /* 0x0000000b07117c24 */ /* 0x004fc4000f8e0212 */
        /* <DEDUP_REMOVED lines=8> */
.L_x_284:
[----:B------:R-:W-:Y:S05]  /*4840*/  BSYNC.RECONVERGENT B0 ;  /* 0x0000000000007941 */ /* 0x000fea0003800200 */
.L_x_283:
[----:B------:R-:W-:Y:S04]  /*4850*/  BSSY.RECONVERGENT B0, `(.L_x_285) ;  /* 0x0000015000007945 */ /* 0x000fe80003800200 */
[----:B------:R-:W-:Y:S05]  /*4860*/  @P1 BRA `(.L_x_286) ;  /* 0x00000000004c1947 */ /* 0x000fea0003800000 */
[C---:B------:R-:W-:Y:S01]  /*4870*/  IADD3 R2, P3, PT, R14.reuse, 0x1, RZ ;  /* 0x000000010e027810 */ /* 0x040fe20007f7e0ff */
[----:B------:R-:W1:Y:S01]  /*4880*/  LDCU.64 UR4, c[0x0][0x398] ;  /* 0x00007300ff0477ac */ /* 0x000e620008000a00 */
[----:B------:R-:W-:Y:S01]  /*4890*/  ISETP.GE.U32.AND P0, PT, R14, UR10, PT ;  /* 0x0000000a0e007c0c */ /* 0x000fe2000bf06070 */
[--C-:B---34-:R-:W-:Y:S01]  /*48a0*/  IMAD.MOV.U32 R5, RZ, RZ, R15.reuse ;  /* 0x000000ffff057224 */ /* 0x118fe200078e000f */
[----:B------:R-:W-:Y:S01]  /*48b0*/  ISETP.GE.U32.AND P1, PT, R2, UR10, PT ;  /* 0x0000000a02007c0c */ /* 0x000fe2000bf26070 */
[----:B------:R-:W-:Y:S01]  /*48c0*/  IMAD.X R2, RZ, RZ, R15, P3 ;  /* 0x000000ffff027224 */ /* 0x000fe200018e060f */
[----:B------:R-:W-:-:S04]  /*48d0*/  ISETP.GE.U32.AND.EX P0, PT, R15, UR11, PT, P0 ;  /* 0x0000000b0f007c0c */ /* 0x000fc8000bf06100 */
[----:B------:R-:W-:Y:S01]  /*48e0*/  ISETP.GE.U32.AND.EX P1, PT, R2, UR11, PT, P1 ;  /* 0x0000000b02007c0c */ /* 0x000fe2000bf26110 */
[----:B------:R-:W-:Y:S02]  /*48f0*/  IMAD R2, R4, UR10, RZ ;  /* 0x0000000a04027c24 */ /* 0x000fe4000f8e02ff */
[----:B------:R-:W-:Y:S02]  /*4900*/  IMAD.MOV.U32 R4, RZ, RZ, R14 ;  /* 0x000000ffff047224 */ /* 0x000fe400078e000e */
[C---:B0-----:R-:W-:Y:S02]  /*4910*/  IMAD R11, R9.reuse, UR11, R2 ;  /* 0x0000000b090b7c24 */ /* 0x041fe4000f8e0202 */
[----:B------:R-:W-:Y:S02]  /*4920*/  IMAD.WIDE.U32 R4, R9, UR10, R4 ;  /* 0x0000000a09047c25 */ /* 0x000fe4000f8e0004 */
[----:B------:R-:W0:Y:S02]  /*4930*/  @!P0 LDS.U16 R7, [R8+0xc60] ;  /* 0x000c600008078984 */ /* 0x000e240000000400 */
[----:B------:R-:W-:Y:S01]  /*4940*/  IMAD.IADD R5, R5, 0x1, R11 ;  /* 0x0000000105057824 */ /* 0x000fe200078e020b */
[C---:B-1----:R-:W-:Y:S01]  /*4950*/  LEA R10, P3, R4.reuse, UR4, 0x1 ;  /* 0x00000004040a7c11 */ /* 0x042fe2000f8608ff */
[----:B--2---:R-:W1:Y:S03]  /*4960*/  @!P1 LDS.U16 R17, [R8+0xc62] ;  /* 0x000c620008119984 */ /* 0x004e660000000400 */
[----:B------:R-:W-:-:S05]  /*4970*/  LEA.HI.X R11, R4, UR5, R5, 0x1, P3 ;  /* 0x00000005040b7c11 */ /* 0x000fca00098f0c05 */
[----:B0-----:R0:W-:Y:S04]  /*4980*/  @!P0 STG.E.U16 desc[UR14][R10.64], R7 ;  /* 0x000000070a008986 */ /* 0x0011e8000c10150e */
[----:B-1----:R0:W-:Y:S02]  /*4990*/  @!P1 STG.E.U16 desc[UR14][R10.64+0x2], R17 ;  /* 0x000002110a009986 */ /* 0x0021e4000c10150e */
.L_x_286:
[----:B------:R-:W-:Y:S05]  /*49a0*/  BSYNC.RECONVERGENT B0 ;  /* 0x0000000000007941 */ /* 0x000fea0003800200 */
.L_x_285:
[----:B------:R-:W-:Y:S04]  /*49b0*/  BSSY.RECONVERGENT B0, `(.L_x_287) ;  /* 0x0000013000007945 */ /* 0x000fe80003800200 */
[----:B------:R-:W-:Y:S05]  /*49c0*/  @P2 BRA `(.L_x_288) ;  /* 0x0000000000442947 */ /* 0x000fea0003800000 */
[C---:B------:R-:W-:Y:S01]  /*49d0*/  IADD3 R2, P2, PT, R14.reuse, 0x1, RZ ;  /* 0x000000010e027810 */ /* 0x040fe20007f5e0ff */
[----:B------:R-:W1:Y:S01]  /*49e0*/  LDCU.64 UR4, c[0x0][0x398] ;  /* 0x00007300ff0477ac */ /* 0x000e620008000a00 */
[----:B------:R-:W-:Y:S01]  /*49f0*/  ISETP.GE.U32.AND P0, PT, R14, UR10, PT ;  /* 0x0000000a0e007c0c */ /* 0x000fe2000bf06070 */
[----:B---34-:R-:W-:Y:S01]  /*4a00*/  IMAD R5, R6, UR10, RZ ;  /* 0x0000000a06057c24 */ /* 0x018fe2000f8e02ff */
[----:B------:R-:W-:Y:S01]  /*4a10*/  ISETP.GE.U32.AND P1, PT, R2, UR10, PT ;  /* 0x0000000a02007c0c */ /* 0x000fe2000bf26070 */
[----:B------:R-:W-:Y:S01]  /*4a20*/  IMAD.X R2, RZ, RZ, R15, P2 ;  /* 0x000000ffff027224 */ /* 0x000fe200010e060f */
[----:B------:R-:W-:Y:S01]  /*4a30*/  ISETP.GE.U32.AND.EX P0, PT, R15, UR11, PT, P0 ;  /* 0x0000000b0f007c0c */ /* 0x000fe2000bf06100 */
[C---:B------:R-:W-:Y:S02]  /*4a40*/  IMAD R5, R20.reuse, UR11, R5 ;  /* 0x0000000b14057c24 */ /* 0x040fe4000f8e0205 */
[----:B------:R-:W-:Y:S01]  /*4a50*/  IMAD.WIDE.U32 R20, R20, UR10, R14 ;  /* 0x0000000a14147c25 */ /* 0x000fe2000f8e000e */
[----:B------:R-:W-:-:S03]  /*4a60*/  ISETP.GE.U32.AND.EX P1, PT, R2, UR11, PT, P1 ;  /* 0x0000000b02007c0c */ /* 0x000fc6000bf26110 */
[----:B------:R-:W-:-:S06]  /*4a70*/  IMAD.IADD R5, R21, 0x1, R5 ;  /* 0x0000000115057824 */ /* 0x000fcc00078e0205 */
[----:B0-----:R-:W0:Y:S01]  /*4a80*/  @!P0 LDS.U16 R7, [R8+0xe70] ;  /* 0x000e700008078984 */ /* 0x001e220000000400 */
[----:B-1----:R-:W-:-:S03]  /*4a90*/  LEA R4, P2, R20, UR4, 0x1 ;  /* 0x0000000414047c11 */ /* 0x002fc6000f8408ff */
[----:B------:R-:W1:Y:S01]  /*4aa0*/  @!P1 LDS.U16 R9, [R8+0xe72] ;  /* 0x000e720008099984 */ /* 0x000e620000000400 */
[----:B------:R-:W-:-:S05]  /*4ab0*/  LEA.HI.X R5, R20, UR5, R5, 0x1, P2 ;  /* 0x0000000514057c11 */ /* 0x000fca00090f0c05 */
[----:B0-----:R0:W-:Y:S04]  /*4ac0*/  @!P0 STG.E.U16 desc[UR14][R4.64], R7 ;  /* 0x0000000704008986 */ /* 0x0011e8000c10150e */
[----:B-1----:R0:W-:Y:S02]  /*4ad0*/  @!P1 STG.E.U16 desc[UR14][R4.64+0x2], R9 ;  /* 0x0000020904009986 */ /* 0x0021e4000c10150e */
.L_x_288:
[----:B------:R-:W-:Y:S05]  /*4ae0*/  BSYNC.RECONVERGENT B0 ;  /* 0x0000000000007941 */ /* 0x000fea0003800200 */
.L_x_287:
[----:B------:R-:W1:Y:S02]  /*4af0*/  LDCU.64 UR4, c[0x0][0x3a8] ;  /* 0x00007500ff0477ac */ /* 0x000e640008000a00 */
[----:B-1----:R-:W-:-:S04]  /*4b00*/  UISETP.NE.U32.AND UP0, UPT, UR4, URZ, UPT ;  /* 0x000000ff0400728c */ /* 0x002fc8000bf05070 */
[----:B------:R-:W-:Y:S01]  /*4b10*/  UISETP.NE.AND.EX UP0, UPT, UR5, URZ, UPT, UP0 ;  /* 0x000000ff0500728c */ /* 0x000fe2000bf05300 */
[----:B------:R-:W-:Y:S08]  /*4b20*/  BAR.SYNC.DEFER_BLOCKING 0x0 ;  /* 0x0000000000007b1d */ /* 0x000ff00000010000 */
[----:B------:R-:W-:Y:S05]  /*4b30*/  BRA.U !UP0, `(.L_x_289) ;  /* 0x0000000108887547 */ /* 0x000fea000b800000 */
[----:B------:R-:W1:Y:S01]  /*4b40*/  SHFL.DOWN PT, R2, R3, 0x10, 0x1f ;  /* 0x0a001f0003027f89 */ /* 0x000e6200000e0000 */
[----:B------:R-:W-:Y:S01]  /*4b50*/  ISETP.NE.AND P0, PT, R26, RZ, PT ;  /* 0x000000ff1a00720c */ /* 0x000fe20003f05270 */
[----:B------:R-:W-:-:S12]  /*4b60*/  BSSY B0, `(.L_x_289) ;  /* 0x000001f000007945 */ /* 0x000fd80003800000 */
[----:B------:R-:W-:-:S05]  /*4b70*/  @!P0 LEA R8, R12, R13, 0x18 ;  /* 0x0000000d0c088211 */ /* 0x000fca00078ec0ff */
[----:B------:R-:W-:Y:S01]  /*4b80*/  @!P0 IMAD R8, R27, 0x4, R8 ;  /* 0x000000041b088824 */ /* 0x000fe200078e0208 */
[----:B-1----:R-:W-:-:S05]  /*4b90*/  FMNMX R2, R2, R3, !PT ;  /* 0x0000000302027209 */ /* 0x002fca0007800000 */
[----:B0--34-:R-:W0:Y:S02]  /*4ba0*/  SHFL.DOWN PT, R5, R2, 0x8, 0x1f ;  /* 0x09001f0002057f89 */ /* 0x019e2400000e0000 */
[----:B0-----:R-:W-:-:S05]  /*4bb0*/  FMNMX R5, R2, R5, !PT ;  /* 0x0000000502057209 */ /* 0x001fca0007800000 */
[----:B------:R-:W0:Y:S02]  /*4bc0*/  SHFL.DOWN PT, R4, R5, 0x4, 0x1f ;  /* 0x08801f0005047f89 */ /* 0x000e2400000e0000 */
        /* <DEDUP_REMOVED lines=16> */
[----:B01----:R-:W0:Y:S02]  /*4cd0*/  SHFL.DOWN PT, R3, R2, 0x2, 0x1f ;  /* 0x08401f0002037f89 */ /* 0x003e2400000e0000 */
[----:B0-----:R-:W-:-:S05]  /*4ce0*/  FMNMX R3, R3, R2, !PT ;  /* 0x0000000203037209 */ /* 0x001fca0007800000 */
[----:B------:R0:W1:Y:S02]  /*4cf0*/  SHFL.DOWN PT, R4, R3, 0x1, 0x1f ;  /* 0x08201f0003047f89 */ /* 0x00006400000e0000 */
.L_x_296:
[----:B------:R-:W-:Y:S02]  /*4d00*/  ISETP.NE.AND P0, PT, R0, RZ, PT ;  /* 0x000000ff0000720c */ /* 0x000fe40003f05270 */
[----:B-1----:R-:W-:-:S11]  /*4d10*/  FMNMX R5, R3, R4, !PT ;  /* 0x0000000403057209 */ /* 0x002fd60007800000 */
[----:B------:R-:W-:Y:S05]  /*4d20*/  @P0 BRA `(.L_x_290) ;  /* 0x0000000000080947 */ /* 0x000fea0003800000 */
[----:B0-----:R-:W0:Y:S02]  /*4d30*/  LDC.64 R2, c[0x0][0x3a8] ;  /* 0x0000ea00ff027b82 */ /* 0x001e240000000a00 */
[----:B0-----:R1:W-:Y:S02]  /*4d40*/  REDG.E.MAX.S32.STRONG.GPU desc[UR14][R2.64], R5 ;  /* 0x000000050200798e */ /* 0x0013e4000d12e30e */
.L_x_290:
[----:B------:R-:W-:Y:S05]  /*4d50*/  BSYNC B0 ;  /* 0x0000000000007941 */ /* 0x000fea0003800000 */
.L_x_289:
[----:B------:R-:W5:Y:S01]  /*4d60*/  LDCU.64 UR4, c[0x0][0x3b0] ;  /* 0x00007600ff0477ac */ /* 0x000f620008000a00 */
[----:B------:R-:W-:Y:S02]  /*4d70*/  LOP3.LUT P0, RZ, R0, UR7, RZ, 0xfc, !PT ;  /* 0x0000000700ff7c12 */ /* 0x000fe4000f80fcff */
[----:B-----5:R-:W-:-:S04]  /*4d80*/  ISETP.EQ.U32.AND P1, PT, RZ, UR4, PT ;  /* 0x00000004ff007c0c */ /* 0x020fc8000bf22070 */
        /* <DEDUP_REMOVED lines=8> */
[----:B0-234-:R-:W-:Y:S05]  /*4e10*/  CALL.REL.NOINC `($__internal_5_$__cuda_sm20_rcp_rn_f32_slowpath) ;  /* 0x00000004007c7944 */ /* 0x01dfea0003c00000 */
[----:B------:R-:W-:Y:S05]  /*4e20*/  BRA `(.L_x_293) ;  /* 0x0000000000147947 */ /* 0x000fea0003800000 */
.L_x_292:
[----:B01-34-:R-:W0:Y:S01]  /*4e30*/  MUFU.RCP R5, UR8 ;  /* 0x0000000800057d08 */ /* 0x01be220008001000 */
[----:B------:R-:W-:-:S04]  /*4e40*/  IMAD.U32 R0, RZ, RZ, UR8 ;  /* 0x00000008ff007e24 */ /* 0x000fc8000f8e00ff */
[----:B0-----:R-:W-:-:S04]  /*4e50*/  FFMA R0, R5, R0, -1 ;  /* 0xbf80000005007423 */ /* 0x001fc80000000000 */
[----:B------:R-:W-:-:S04]  /*4e60*/  FADD.FTZ R0, -R0, -RZ ;  /* 0x800000ff00007221 */ /* 0x000fc80000010100 */
[----:B------:R-:W-:-:S07]  /*4e70*/  FFMA R5, R5, R0, R5 ;  /* 0x0000000005057223 */ /* 0x000fce0000000005 */
.L_x_293:
[----:B------:R-:W0:Y:S02]  /*4e80*/  LDC.64 R2, c[0x0][0x3b0] ;  /* 0x0000ec00ff027b82 */ /* 0x000e240000000a00 */
[----:B0-----:R-:W-:Y:S01]  /*4e90*/  STG.E desc[UR14][R2.64], R5 ;  /* 0x0000000502007986 */ /* 0x001fe2000c10190e */
[----:B------:R-:W-:Y:S05]  /*4ea0*/  EXIT ;  /* 0x000000000000794d */ /* 0x000fea0003800000 */
.L_x_291:
[----:B------:R-:W-:Y:S02]  /*4eb0*/  IMAD.MOV.U32 R6, RZ, RZ, 0x2 ;  /* 0x00000002ff067424 */ /* 0x000fe400078e00ff */
[----:B------:R-:W-:Y:S02]  /*4ec0*/  IMAD.MOV.U32 R7, RZ, RZ, 0x1f ;  /* 0x0000001fff077424 */ /* 0x000fe400078e00ff */
[----:B------:R-:W-:-:S07]  /*4ed0*/  IMAD.MOV.U32 R5, RZ, RZ, -0x1 ;  /* 0xffffffffff057424 */ /* 0x000fce00078e00ff */
[----:B012---:R-:W-:Y:S05]  /*4ee0*/  WARPSYNC.COLLECTIVE R5, `(.L_x_294) ;  /* 0x0000000005087348 */ /* 0x007fea0003c00000 */
[----:B-1----:R1:W3:Y:S02]  /*4ef0*/  SHFL.DOWN P0, R4, R2, R6, R7 ;  /* 0x0800000602047389 */ /* 0x0022e40000000007 */
[----:B0123--:R-:W-:Y:S05]  /*4f00*/  ENDCOLLECTIVE ;  /* 0x000000000000791b */ /* 0x00ffea0003800000 */
.L_x_294:
[----:B------:R-:W-:Y:S02]  /*4f10*/  IMAD.MOV.U32 R6, RZ, RZ, 0x1 ;  /* 0x00000001ff067424 */ /* 0x000fe400078e00ff */
[----:B------:R-:W-:-:S05]  /*4f20*/  IMAD.MOV.U32 R3, RZ, RZ, R4 ;  /* 0x000000ffff037224 */ /* 0x000fca00078e0004 */
[----:B------:R-:W-:-:S05]  /*4f30*/  FMNMX R3, R3, R2, !PT ;  /* 0x0000000203037209 */ /* 0x000fca0007800000 */
[----:B------:R-:W-:-:S07]  /*4f40*/  IMAD.MOV.U32 R2, RZ, RZ, R3 ;  /* 0x000000ffff027224 */ /* 0x000fce00078e0003 */
[----:B------:R-:W-:Y:S05]  /*4f50*/  WARPSYNC.COLLECTIVE R5, `(.L_x_295) ;  /* 0x0000000005087348 */ /* 0x000fea0003c00000 */
[----:B------:R0:W1:Y:S02]  /*4f60*/  SHFL.DOWN P0, R4, R2, R6, R7 ;  /* 0x0800000602047389 */ /* 0x0000640000000007 */
[----:B01----:R-:W-:Y:S05]  /*4f70*/  ENDCOLLECTIVE ;  /* 0x000000000000791b */ /* 0x003fea0003800000 */
.L_x_295:
[----:B------:R-:W-:Y:S05]  /*4f80*/  BRA `(.L_x_296) ;  /* 0xfffffffc005c7947 */ /* 0x000fea000383ffff */
        .weak           $__internal_4_$__cuda_sm20_div_u64
        .type           $__internal_4_$__cuda_sm20_div_u64,@function
        .size           $__internal_4_$__cuda_sm20_div_u64,($__internal_5_$__cuda_sm20_rcp_rn_f32_slowpath - $__internal_4_$__cuda_sm20_div_u64)
$__internal_4_$__cuda_sm20_div_u64:
        /* <DEDUP_REMOVED lines=71> */
[----:B------:R-:W-:Y:S11]  /*5400*/  RET.REL.NODEC R2 `(_ZN18transformer_engine6detail50_GLOBAL__N__0b005ce5_17_cast_transpose_cu_f1c1739d29cast_transpose_general_kernelILm4ELm4E13__nv_bfloat16S3_EEvPKT1_PKfPT2_SA_S8_PfSB_mm) ;  /* 0xffffffa802fc7950 */ /* 0x000ff60003c3ffff */
        .weak           $__internal_5_$__cuda_sm20_rcp_rn_f32_slowpath
        .type           $__internal_5_$__cuda_sm20_rcp_rn_f32_slowpath,@function
        .size           $__internal_5_$__cuda_sm20_rcp_rn_f32_slowpath,(.L_x_1143 - $__internal_5_$__cuda_sm20_rcp_rn_f32_slowpath)
$__internal_5_$__cuda_sm20_rcp_rn_f32_slowpath:
        /* <DEDUP_REMOVED lines=15> */
.L_x_297:
        /* <DEDUP_REMOVED lines=33> */
.L_x_299:
[----:B------:R0:W1:Y:S02]  /*5710*/  MUFU.RCP R3, R0 ;  /* 0x0000000000037308 */ /* 0x0000640000001000 */
.L_x_298:
[----:B-1-3--:R-:W-:Y:S02]  /*5720*/  IMAD.MOV.U32 R5, RZ, RZ, R3 ;  /* 0x000000ffff057224 */ /* 0x00afe400078e0003 */
[----:B------:R-:W-:-:S04]  /*5730*/  IMAD.MOV.U32 R3, RZ, RZ, 0x0 ;  /* 0x00000000ff037424 */ /* 0x000fc800078e00ff */
[----:B0-2---:R-:W-:Y:S05]  /*5740*/  RET.REL.NODEC R2 `(_ZN18transformer_engine6detail50_GLOBAL__N__0b005ce5_17_cast_transpose_cu_f1c1739d29cast_transpose_general_kernelILm4ELm4E13__nv_bfloat16S3_EEvPKT1_PKfPT2_SA_S8_PfSB_mm) ;  /* 0xffffffa8022c7950 */ /* 0x005fea0003c3ffff */
.L_x_300:
        /* <DEDUP_REMOVED lines=11> */
.L_x_1143:


//--------------------- .text._ZN18transformer_engine6detail50_GLOBAL__N__0b005ce5_17_cast_transpose_cu_f1c1739d29cast_transpose_general_kernelILm4ELm4E13__nv_bfloat166__halfEEvPKT1_PKfPT2_SB_S9_PfSC_mm --------------------------
	.section	.text._ZN18transformer_engine6detail50_GLOBAL__N__0b005ce5_17_cast_transpose_cu_f1c1739d29cast_transpose_general_kernelILm4ELm4E13__nv_bfloat166__halfEEvPKT1_PKfPT2_SB_S9_PfSC_mm,"ax",@progbits
	.align	128
.text._ZN18transformer_engine6detail50_GLOBAL__N__0b005ce5_17_cast_transpose_cu_f1c1739d29cast_transpose_general_kernelILm4ELm4E13__nv_bfloat166__halfEEvPKT1_PKfPT2_SB_S9_PfSC_mm:
        .type           _ZN18transformer_engine6detail50_GLOBAL__N__0b005ce5_17_cast_transpose_cu_f1c1739d29cast_transpose_general_kernelILm4ELm4E13__nv_bfloat166__halfEEvPKT1_PKfPT2_SB_S9_PfSC_mm,@function
        .size           _ZN18transformer_engine6detail50_GLOBAL__N__0b005ce5_17_cast_transpose_cu_f1c1739d29cast_transpose_general_kernelILm4ELm4E13__nv_bfloat166__halfEEvPKT1_PKfPT2_SB_S9_PfSC_mm,(.L_x_1146 - _ZN18transformer_engine6detail50_GLOBAL__N__0b005ce5_17_cast_transpose_cu_f1c1739d29cast_transpose_general_kernelILm4ELm4E13__nv_bfloat166__halfEEvPKT1_PKfPT2_SB_S9_PfSC_mm)
        .other          _ZN18transformer_engine6detail50_GLOBAL__N__0b005ce5_17_cast_transpose_cu_f1c1739d29cast_transpose_general_kernelILm4ELm4E13__nv_bfloat166__halfEEvPKT1_PKfPT2_SB_S9_PfSC_mm,@"STO_CUDA_ENTRY STV_DEFAULT"
_ZN18transformer_engine6detail50_GLOBAL__N__0b005ce5_17_cast_transpose_cu_f1c1739d29cast_transpose_general_kernelILm4ELm4E13__nv_bfloat166__halfEEvPKT1_PKfPT2_SB_S9_PfSC_mm:
        /* <DEDUP_REMOVED lines=10> */
.L_x_301:
        /* <DEDUP_REMOVED lines=36> */
.L_x_302:
[----:B------:R-:W-:-:S07]  /*02e0*/  MOV R5, 0x300 ;  /* 0x0000030000057802 */ /* 0x000fce0000000f00 */
[----:B------:R-:W-:Y:S05]  /*02f0*/  CALL.REL.NOINC `($__internal_6_$__cuda_sm20_div_u64) ;  /* 0x0000004c00247944 */ /* 0x000fea0003c00000 */
        /* <DEDUP_REMOVED lines=11> */
.L_x_303:
        /* <DEDUP_REMOVED lines=45> */
[----:B------:R-:W-:Y:S02]  /*0680*/  @!P1 F2FP.F16.F32.PACK_AB R11, RZ, R7 ;  /* 0x00000007ff0b923e */ /* 0x000fe400000000ff */
[----:B------:R-:W-:Y:S02]  /*0690*/  IADD3.X R7, PT, PT, R15, UR17, RZ, P2, !PT ;  /* 0x000000110f077c10 */ /* 0x000fe400097fe4ff */
[----:B------:R-:W-:-:S03]  /*06a0*/  @!P0 F2FP.F16.F32.PACK_AB R9, RZ, R3 ;  /* 0x00000003ff09823e */ /* 0x000fc600000000ff */
[----:B------:R0:W-:Y:S04]  /*06b0*/  @!P1 STG.E.U16 desc[UR14][R6.64+0x2], R11 ;  /* 0x0000020b06009986 */ /* 0x0001e8000c10150e */
[----:B------:R0:W-:Y:S01]  /*06c0*/  @!P0 STG.E.U16 desc[UR14][R6.64], R9 ;  /* 0x0000000906008986 */ /* 0x0001e2000c10150e */
[----:B------:R-:W-:Y:S01]  /*06d0*/  IMAD.MOV.U32 R3, RZ, RZ, RZ ;  /* 0x000000ffff037224 */ /* 0x000fe200078e00ff */
[----:B------:R-:W-:Y:S02]  /*06e0*/  @!P0 FMNMX R3, RZ, |R10|, !PT ;  /* 0x4000000aff038209 */ /* 0x000fe40007800000 */
[----:B------:R-:W-:Y:S02]  /*06f0*/  @!P0 PRMT R4, R9, 0x5410, R0 ;  /* 0x0000541009048816 */ /* 0x000fe40000000000 */
[----:B------:R-:W-:-:S02]  /*0700*/  @!P1 FMNMX R3, R3, |R14|, !PT ;  /* 0x4000000e03039209 */ /* 0x000fc40007800000 */
[----:B------:R-:W-:-:S07]  /*0710*/  @!P1 PRMT R5, R11, 0x5410, R0 ;  /* 0x000054100b059816 */ /* 0x000fce0000000000 */
.L_x_305:
[----:B------:R-:W-:Y:S05]  /*0720*/  BSYNC.RECONVERGENT B0 ;  /* 0x0000000000007941 */ /* 0x000fea0003800200 */
.L_x_304:
        /* <DEDUP_REMOVED lines=33> */
[----:B------:R-:W-:Y:S02]  /*0940*/  @!P0 F2FP.F16.F32.PACK_AB R9, RZ, R7 ;  /* 0x00000007ff09823e */ /* 0x000fe400000000ff */
[----:B------:R-:W-:Y:S02]  /*0950*/  IADD3.X R7, PT, PT, R17, UR17, RZ, P2, !PT ;  /* 0x0000001111077c10 */ /* 0x000fe400097fe4ff */
[----:B------:R-:W-:Y:S02]  /*0960*/  @!P1 F2FP.F16.F32.PACK_AB R11, RZ, R11 ;  /* 0x0000000bff0b923e */ /* 0x000fe400000000ff */
[----:B------:R-:W-:Y:S01]  /*0970*/  @!P1 FMNMX R3, R3, |R14|, !PT ;  /* 0x4000000e03039209 */ /* 0x000fe20007800000 */
[----:B------:R1:W-:Y:S01]  /*0980*/  @!P0 STG.E.U16 desc[UR14][R6.64], R9 ;  /* 0x0000000906008986 */ /* 0x0003e2000c10150e */
[----:B------:R-:W-:Y:S02]  /*0990*/  @!P0 PRMT R4, R4, 0x5410, R9 ;  /* 0x0000541004048816 */ /* 0x000fe40000000009 */
[----:B------:R-:W-:Y:S01]  /*09a0*/  @!P1 PRMT R5, R5, 0x5410, R11 ;  /* 0x0000541005059816 */ /* 0x000fe2000000000b */
[----:B------:R1:W-:Y:S06]  /*09b0*/  @!P1 STG.E.U16 desc[UR14][R6.64+0x2], R11 ;  /* 0x0000020b06009986 */ /* 0x0003ec000c10150e */
.L_x_307:
[----:B------:R-:W-:Y:S05]  /*09c0*/  BSYNC.RECONVERGENT B0 ;  /* 0x0000000000007941 */ /* 0x000fea0003800200 */
.L_x_306:
        /* <DEDUP_REMOVED lines=38> */
[--C-:B------:R-:W-:Y:S02]  /*0c30*/  @!P0 PRMT R6, R11, 0x5410, R0.reuse ;  /* 0x000054100b068816 */ /* 0x100fe40000000000 */
[----:B------:R-:W-:Y:S01]  /*0c40*/  @!P1 PRMT R7, R15, 0x5410, R0 ;  /* 0x000054100f079816 */ /* 0x000fe20000000000 */
[----:B------:R2:W-:Y:S06]  /*0c50*/  @!P1 STG.E.U16 desc[UR14][R8.64+0x2], R15 ;  /* 0x0000020f08009986 */ /* 0x0005ec000c10150e */
.L_x_309:
[----:B------:R-:W-:Y:S05]  /*0c60*/  BSYNC.RECONVERGENT B0 ;  /* 0x0000000000007941 */ /* 0x000fea0003800200 */
.L_x_308:
        /* <DEDUP_REMOVED lines=41> */
.L_x_311:
[----:B------:R-:W-:Y:S05]  /*0f00*/  BSYNC.RECONVERGENT B0 ;  /* 0x0000000000007941 */ /* 0x000fea0003800200 */
.L_x_310:
        /* <DEDUP_REMOVED lines=41> */
.L_x_313:
[----:B------:R-:W-:Y:S05]  /*11a0*/  BSYNC.RECONVERGENT B0 ;  /* 0x0000000000007941 */ /* 0x000fea0003800200 */
.L_x_312:
        /* <DEDUP_REMOVED lines=41> */
.L_x_315:
[----:B------:R-:W-:Y:S05]  /*1440*/  BSYNC.RECONVERGENT B0 ;  /* 0x0000000000007941 */ /* 0x000fea0003800200 */
.L_x_314:
        /* <DEDUP_REMOVED lines=39> */
[----:B-1----:R-:W-:Y:S01]  /*16c0*/  @!P1 PRMT R11, R21, 0x5410, R0 ;  /* 0x00005410150b9816 */ /* 0x002fe20000000000 */
[----:B------:R0:W-:Y:S06]  /*16d0*/  @!P1 STG.E.U16 desc[UR14][R18.64+0x2], R21 ;  /* 0x0000021512009986 */ /* 0x0001ec000c10150e */
.L_x_317:
[----:B------:R-:W-:Y:S05]  /*16e0*/  BSYNC.RECONVERGENT B0 ;  /* 0x0000000000007941 */ /* 0x000fea0003800200 */
.L_x_316:
        /* <DEDUP_REMOVED lines=37> */
[----:B------:R-:W-:Y:S02]  /*1940*/  @!P0 FMNMX R3, R3, |R20|, !PT ;  /* 0x4000001403038209 */ /* 0x000fe40007800000 */
[----:B------:R-:W-:Y:S02]  /*1950*/  @!P0 PRMT R10, R10, 0x5410, R17 ;  /* 0x000054100a0a8816 */ /* 0x000fe40000000011 */
[----:B------:R-:W-:Y:S02]  /*1960*/  @!P1 FMNMX R3, R3, |R22|, !PT ;  /* 0x4000001603039209 */ /* 0x000fe40007800000 */
[----:B-1----:R-:W-:-:S07]  /*1970*/  @!P1 PRMT R11, R11, 0x5410, R15 ;  /* 0x000054100b0b9816 */ /* 0x002fce000000000f */
.L_x_319:
[----:B------:R-:W-:Y:S05]  /*1980*/  BSYNC.RECONVERGENT B0 ;  /* 0x0000000000007941 */ /* 0x000fea0003800200 */
.L_x_318:
        /* <DEDUP_REMOVED lines=34> */
[----:B------:R-:W-:Y:S02]  /*1bb0*/  @!P0 F2FP.F16.F32.PACK_AB R21, RZ, R21 ;  /* 0x00000015ff15823e */ /* 0x000fe400000000ff */
[----:B------:R-:W-:Y:S02]  /*1bc0*/  @!P1 FMNMX R3, R3, |R24|, !PT ;  /* 0x4000001803039209 */ /* 0x000fe40007800000 */
[----:B------:R-:W-:Y:S01]  /*1bd0*/  @!P1 F2FP.F16.F32.PACK_AB R23, RZ, R23 ;  /* 0x00000017ff17923e */ /* 0x000fe200000000ff */
[----:B------:R0:W-:Y:S01]  /*1be0*/  @!P0 STG.E.U16 desc[UR14][R14.64], R21 ;  /* 0x000000150e008986 */ /* 0x0001e2000c10150e */
[--C-:B------:R-:W-:Y:S02]  /*1bf0*/  @!P0 PRMT R18, R21, 0x5410, R0.reuse ;  /* 0x0000541015128816 */ /* 0x100fe40000000000 */
[----:B------:R-:W-:Y:S01]  /*1c00*/  @!P1 PRMT R19, R23, 0x5410, R0 ;  /* 0x0000541017139816 */ /* 0x000fe20000000000 */
[----:B------:R0:W-:Y:S06]  /*1c10*/  @!P1 STG.E.U16 desc[UR14][R14.64+0x2], R23 ;  /* 0x000002170e009986 */ /* 0x0001ec000c10150e */
.L_x_321:
[----:B------:R-:W-:Y:S05]  /*1c20*/  BSYNC.RECONVERGENT B0 ;  /* 0x0000000000007941 */ /* 0x000fea0003800200 */
.L_x_320:
        /* <DEDUP_REMOVED lines=34> */
[----:B------:R-:W-:Y:S02]  /*1e50*/  @!P0 F2FP.F16.F32.PACK_AB R21, RZ, R21 ;  /* 0x00000015ff15823e */ /* 0x000fe400000000ff */
[----:B------:R-:W-:Y:S02]  /*1e60*/  @!P1 FMNMX R3, R3, |R24|, !PT ;  /* 0x4000001803039209 */ /* 0x000fe40007800000 */
[----:B------:R-:W-:Y:S01]  /*1e70*/  @!P1 F2FP.F16.F32.PACK_AB R23, RZ, R23 ;  /* 0x00000017ff17923e */ /* 0x000fe200000000ff */
[----:B------:R4:W-:Y:S01]  /*1e80*/  @!P0 STG.E.U16 desc[UR14][R14.64], R21 ;  /* 0x000000150e008986 */ /* 0x0009e2000c10150e */
[----:B------:R-:W-:Y:S02]  /*1e90*/  @!P0 PRMT R18, R18, 0x5410, R21 ;  /* 0x0000541012128816 */ /* 0x000fe40000000015 */
[----:B------:R-:W-:Y:S01]  /*1ea0*/  @!P1 PRMT R19, R19, 0x5410, R23 ;  /* 0x0000541013139816 */ /* 0x000fe20000000017 */
[----:B------:R4:W-:Y:S06]  /*1eb0*/  @!P1 STG.E.U16 desc[UR14][R14.64+0x2], R23 ;  /* 0x000002170e009986 */ /* 0x0009ec000c10150e */
.L_x_323:
[----:B------:R-:W-:Y:S05]  /*1ec0*/  BSYNC.RECONVERGENT B0 ;  /* 0x0000000000007941 */ /* 0x000fea0003800200 */
.L_x_322:
        /* <DEDUP_REMOVED lines=41> */
.L_x_325:
[----:B------:R-:W-:Y:S05]  /*2160*/  BSYNC.RECONVERGENT B0 ;  /* 0x0000000000007941 */ /* 0x000fea0003800200 */
.L_x_324:
        /* <DEDUP_REMOVED lines=41> */
.L_x_327:
[----:B------:R-:W-:Y:S05]  /*2400*/  BSYNC.RECONVERGENT B0 ;  /* 0x0000000000007941 */ /* 0x000fea0003800200 */
.L_x_326:
        /* <DEDUP_REMOVED lines=41> */
.L_x_329:
[----:B------:R-:W-:Y:S05]  /*26a0*/  BSYNC.RECONVERGENT B0 ;  /* 0x0000000000007941 */ /* 0x000fea0003800200 */
.L_x_328:
        /* <DEDUP_REMOVED lines=44> */
.L_x_331:
[----:B------:R-:W-:Y:S05]  /*2970*/  BSYNC.RECONVERGENT B0 ;  /* 0x0000000000007941 */ /* 0x000fea0003800200 */
.L_x_330:
        /* <DEDUP_REMOVED lines=41> */
.L_x_333:
[----:B------:R-:W-:Y:S05]  /*2c10*/  BSYNC.RECONVERGENT B0 ;  /* 0x0000000000007941 */ /* 0x000fea0003800200 */
.L_x_332:
        /* <DEDUP_REMOVED lines=44> */
.L_x_335:
[----:B------:R-:W-:Y:S05]  /*2ee0*/  BSYNC.RECONVERGENT B0 ;  /* 0x0000000000007941 */ /* 0x000fea0003800200 */
.L_x_334:
        /* <DEDUP_REMOVED lines=49> */
.L_x_337:
[----:B------:R-:W-:Y:S05]  /*3200*/  BSYNC.RECONVERGENT B0 ;  /* 0x0000000000007941 */ /* 0x000fea0003800200 */
.L_x_336:
        /* <DEDUP_REMOVED lines=25> */
.L_x_339:
[----:B------:R-:W-:Y:S05]  /*33a0*/  BSYNC.RECONVERGENT B0 ;  /* 0x0000000000007941 */ /* 0x000fea0003800200 */
.L_x_338:
        /* <DEDUP_REMOVED lines=25> */
.L_x_341:
[----:B------:R-:W-:Y:S05]  /*3540*/  BSYNC.RECONVERGENT B0 ;  /* 0x0000000000007941 */ /* 0x000fea0003800200 */
.L_x_340:
        /* <DEDUP_REMOVED lines=25> */
.L_x_343:
[----:B------:R-:W-:Y:S05]  /*36e0*/  BSYNC.RECONVERGENT B0 ;  /* 0x0000000000007941 */ /* 0x000fea0003800200 */
.L_x_342:
        /* <DEDUP_REMOVED lines=25> */
.L_x_345:
[----:B------:R-:W-:Y:S05]  /*3880*/  BSYNC.RECONVERGENT B0 ;  /* 0x0000000000007941 */ /* 0x000fea0003800200 */
.L_x_344:
        /* <DEDUP_REMOVED lines=25> */
.L_x_347:
[----:B------:R-:W-:Y:S05]  /*3a20*/  BSYNC.RECONVERGENT B0 ;  /* 0x0000000000007941 */ /* 0x000fea0003800200 */
.L_x_346:
        /* <DEDUP_REMOVED lines=25> */
.L_x_349:
[----:B------:R-:W-:Y:S05]  /*3bc0*/  BSYNC.RECONVERGENT B0 ;  /* 0x0000000000007941 */ /* 0x000fea0003800200 */
.L_x_348:
        /* <DEDUP_REMOVED lines=25> */
.L_x_351:
[----:B------:R-:W-:Y:S05]  /*3d60*/  BSYNC.RECONVERGENT B0 ;  /* 0x0000000000007941 */ /* 0x000fea0003800200 */
.L_x_350:
        /* <DEDUP_REMOVED lines=41> */
.L_x_353:
[----:B------:R-:W-:Y:S05]  /*4000*/  BSYNC.RECONVERGENT B0 ;  /* 0x0000000000007941 */ /* 0x000fea0003800200 */
.L_x_352:
        /* <DEDUP_REMOVED lines=21> */
.L_x_355:
[----:B------:R-:W-:Y:S05]  /*4160*/  BSYNC.RECONVERGENT B0 ;  /* 0x0000000000007941 */ /* 0x000fea0003800200 */
.L_x_354:
        /* <DEDUP_REMOVED lines=43> */
.L_x_357:
[----:B------:R-:W-:Y:S05]  /*4420*/  BSYNC.RECONVERGENT B0 ;  /* 0x0000000000007941 */ /* 0x000fea0003800200 */
.L_x_356:
        /* <DEDUP_REMOVED lines=21> */
.L_x_359:
[----:B------:R-:W-:Y:S05]  /*4580*/  BSYNC.RECONVERGENT B0 ;  /* 0x0000000000007941 */ /* 0x000fea0003800200 */
.L_x_358:
        /* <DEDUP_REMOVED lines=21> */
.L_x_361:
[----:B------:R-:W-:Y:S05]  /*46e0*/  BSYNC.RECONVERGENT B0 ;  /* 0x0000000000007941 */ /* 0x000fea0003800200 */
.L_x_360:
        /* <DEDUP_REMOVED lines=21> */
.L_x_363:
[----:B------:R-:W-:Y:S05]  /*4840*/  BSYNC.RECONVERGENT B0 ;  /* 0x0000000000007941 */ /* 0x000fea0003800200 */
.L_x_362:
        /* <DEDUP_REMOVED lines=21> */
.L_x_365:
[----:B------:R-:W-:Y:S05]  /*49a0*/  BSYNC.RECONVERGENT B0 ;  /* 0x0000000000007941 */ /* 0x000fea0003800200 */
.L_x_364:
        /* <DEDUP_REMOVED lines=19> */
.L_x_367:
[----:B------:R-:W-:Y:S05]  /*4ae0*/  BSYNC.RECONVERGENT B0 ;  /* 0x0000000000007941 */ /* 0x000fea0003800200 */
.L_x_366:
        /* <DEDUP_REMOVED lines=33> */
.L_x_375:
[----:B------:R-:W-:Y:S02]  /*4d00*/  ISETP.NE.AND P0, PT, R0, RZ, PT ;  /* 0x000000ff0000720c */ /* 0x000fe40003f05270 */
[----:B-1----:R-:W-:-:S11]  /*4d10*/  FMNMX R5, R3, R4, !PT ;  /* 0x0000000403057209 */ /* 0x002fd60007800000 */
[----:B------:R-:W-:Y:S05]  /*4d20*/  @P0 BRA `(.L_x_369) ;  /* 0x0000000000080947 */ /* 0x000fea0003800000 */
[----:B0-----:R-:W0:Y:S02]  /*4d30*/  LDC.64 R2, c[0x0][0x3a8] ;  /* 0x0000ea00ff027b82 */ /* 0x001e240000000a00 */
[----:B0-----:R1:W-:Y:S02]  /*4d40*/  REDG.E.MAX.S32.STRONG.GPU desc[UR14][R2.64], R5 ;  /* 0x000000050200798e */ /* 0x0013e4000d12e30e */
.L_x_369:
[----:B------:R-:W-:Y:S05]  /*4d50*/  BSYNC B0 ;  /* 0x0000000000007941 */ /* 0x000fea0003800000 */
.L_x_368:
        /* <DEDUP_REMOVED lines=11> */
[----:B0-234-:R-:W-:Y:S05]  /*4e10*/  CALL.REL.NOINC `($__internal_7_$__cuda_sm20_rcp_rn_f32_slowpath) ;  /* 0x00000004007c7944 */ /* 0x01dfea0003c00000 */
[----:B------:R-:W-:Y:S05]  /*4e20*/  BRA `(.L_x_372) ;  /* 0x0000000000147947 */ /* 0x000fea0003800000 */
.L_x_371:
[----:B01-34-:R-:W0:Y:S01]  /*4e30*/  MUFU.RCP R5, UR8 ;  /* 0x0000000800057d08 */ /* 0x01be220008001000 */
[----:B------:R-:W-:-:S04]  /*4e40*/  IMAD.U32 R0, RZ, RZ, UR8 ;  /* 0x00000008ff007e24 */ /* 0x000fc8000f8e00ff */
[----:B0-----:R-:W-:-:S04]  /*4e50*/  FFMA R0, R5, R0, -1 ;  /* 0xbf80000005007423 */ /* 0x001fc80000000000 */
[----:B------:R-:W-:-:S04]  /*4e60*/  FADD.FTZ R0, -R0, -RZ ;  /* 0x800000ff00007221 */ /* 0x000fc80000010100 */
[----:B------:R-:W-:-:S07]  /*4e70*/  FFMA R5, R5, R0, R5 ;  /* 0x0000000005057223 */ /* 0x000fce0000000005 */
.L_x_372:
[----:B------:R-:W0:Y:S02]  /*4e80*/  LDC.64 R2, c[0x0][0x3b0] ;  /* 0x0000ec00ff027b82 */ /* 0x000e240000000a00 */
[----:B0-----:R-:W-:Y:S01]  /*4e90*/  STG.E desc[UR14][R2.64], R5 ;  /* 0x0000000502007986 */ /* 0x001fe2000c10190e */
[----:B------:R-:W-:Y:S05]  /*4ea0*/  EXIT ;  /* 0x000000000000794d */ /* 0x000fea0003800000 */
.L_x_370:
[----:B------:R-:W-:Y:S02]  /*4eb0*/  IMAD.MOV.U32 R6, RZ, RZ, 0x2 ;  /* 0x00000002ff067424 */ /* 0x000fe400078e00ff */
[----:B------:R-:W-:Y:S02]  /*4ec0*/  IMAD.MOV.U32 R7, RZ, RZ, 0x1f ;  /* 0x0000001fff077424 */ /* 0x000fe400078e00ff */
[----:B------:R-:W-:-:S07]  /*4ed0*/  IMAD.MOV.U32 R5, RZ, RZ, -0x1 ;  /* 0xffffffffff057424 */ /* 0x000fce00078e00ff */
[----:B012---:R-:W-:Y:S05]  /*4ee0*/  WARPSYNC.COLLECTIVE R5, `(.L_x_373) ;  /* 0x0000000005087348 */ /* 0x007fea0003c00000 */
[----:B-1----:R1:W3:Y:S02]  /*4ef0*/  SHFL.DOWN P0, R4, R2, R6, R7 ;  /* 0x0800000602047389 */ /* 0x0022e40000000007 */
[----:B0123--:R-:W-:Y:S05]  /*4f00*/  ENDCOLLECTIVE ;  /* 0x000000000000791b */ /* 0x00ffea0003800000 */
.L_x_373:
[----:B------:R-:W-:Y:S02]  /*4f10*/  IMAD.MOV.U32 R6, RZ, RZ, 0x1 ;  /* 0x00000001ff067424 */ /* 0x000fe400078e00ff */
[----:B------:R-:W-:-:S05]  /*4f20*/  IMAD.MOV.U32 R3, RZ, RZ, R4 ;  /* 0x000000ffff037224 */ /* 0x000fca00078e0004 */
[----:B------:R-:W-:-:S05]  /*4f30*/  FMNMX R3, R3, R2, !PT ;  /* 0x0000000203037209 */ /* 0x000fca0007800000 */
[----:B------:R-:W-:-:S07]  /*4f40*/  IMAD.MOV.U32 R2, RZ, RZ, R3 ;  /* 0x000000ffff027224 */ /* 0x000fce00078e0003 */
[----:B------:R-:W-:Y:S05]  /*4f50*/  WARPSYNC.COLLECTIVE R5, `(.L_x_374) ;  /* 0x0000000005087348 */ /* 0x000fea0003c00000 */
[----:B------:R0:W1:Y:S02]  /*4f60*/  SHFL.DOWN P0, R4, R2, R6, R7 ;  /* 0x0800000602047389 */ /* 0x0000640000000007 */
[----:B01----:R-:W-:Y:S05]  /*4f70*/  ENDCOLLECTIVE ;  /* 0x000000000000791b */ /* 0x003fea0003800000 */
.L_x_374:
[----:B------:R-:W-:Y:S05]  /*4f80*/  BRA `(.L_x_375) ;  /* 0xfffffffc005c7947 */ /* 0x000fea000383ffff */
        .weak           $__internal_6_$__cuda_sm20_div_u64
        .type           $__internal_6_$__cuda_sm20_div_u64,@function
        .size           $__internal_6_$__cuda_sm20_div_u64,($__internal_7_$__cuda_sm20_rcp_rn_f32_slowpath - $__internal_6_$__cuda_sm20_div_u64)
$__internal_6_$__cuda_sm20_div_u64:
        /* <DEDUP_REMOVED lines=71> */
[----:B------:R-:W-:Y:S11]  /*5400*/  RET.REL.NODEC R2 `(_ZN18transformer_engine6detail50_GLOBAL__N__0b005ce5_17_cast_transpose_cu_f1c1739d29cast_transpose_general_kernelILm4ELm4E13__nv_bfloat166__halfEEvPKT1_PKfPT2_SB_S9_PfSC_mm) ;  /* 0xffffffa802fc7950 */ /* 0x000ff60003c3ffff */
        .weak           $__internal_7_$__cuda_sm20_rcp_rn_f32_slowpath
        .type           $__internal_7_$__cuda_sm20_rcp_rn_f32_slowpath,@function
        .size           $__internal_7_$__cuda_sm20_rcp_rn_f32_slowpath,(.L_x_1146 - $__internal_7_$__cuda_sm20_rcp_rn_f32_slowpath)
$__internal_7_$__cuda_sm20_rcp_rn_f32_slowpath:
        /* <DEDUP_REMOVED lines=15> */
.L_x_376:
        /* <DEDUP_REMOVED lines=33> */
.L_x_378:
[----:B------:R0:W1:Y:S02]  /*5710*/  MUFU.RCP R3, R0 ;  /* 0x0000000000037308 */ /* 0x0000640000001000 */
.L_x_377:
[----:B-1-3--:R-:W-:Y:S02]  /*5720*/  IMAD.MOV.U32 R5, RZ, RZ, R3 ;  /* 0x000000ffff057224 */ /* 0x00afe400078e0003 */
[----:B------:R-:W-:-:S04]  /*5730*/  IMAD.MOV.U32 R3, RZ, RZ, 0x0 ;  /* 0x00000000ff037424 */ /* 0x000fc800078e00ff */
[----:B0-2---:R-:W-:Y:S05]  /*5740*/  RET.REL.NODEC R2 `(_ZN18transformer_engine6detail50_GLOBAL__N__0b005ce5_17_cast_transpose_cu_f1c1739d29cast_transpose_general_kernelILm4ELm4E13__nv_bfloat166__halfEEvPKT1_PKfPT2_SB_S9_PfSC_mm) ;  /* 0xffffffa8022c7950 */ /* 0x005fea0003c3ffff */
.L_x_379:
        /* <DEDUP_REMOVED lines=11> */
.L_x_1146:


//--------------------- .text._ZN18transformer_engine6detail50_GLOBAL__N__0b005ce5_17_cast_transpose_cu_f1c1739d29cast_transpose_general_kernelILm4ELm4E13__nv_bfloat16fEEvPKT1_PKfPT2_SA_S8_PfSB_mm --------------------------
	.section	.text._ZN18transformer_engine6detail50_GLOBAL__N__0b005ce5_17_cast_transpose_cu_f1c1739d29cast_transpose_general_kernelILm4ELm4E13__nv_bfloat16fEEvPKT1_PKfPT2_SA_S8_PfSB_mm,"ax",@progbits
	.align	128
.text._ZN18transformer_engine6detail50_GLOBAL__N__0b005ce5_17_cast_transpose_cu_f1c1739d29cast_transpose_general_kernelILm4ELm4E13__nv_bfloat16fEEvPKT1_PKfPT2_SA_S8_PfSB_mm:
        .type           _ZN18transformer_engine6detail50_GLOBAL__N__0b005ce5_17_cast_transpose_cu_f1c1739d29cast_transpose_general_kernelILm4ELm4E13__nv_bfloat16fEEvPKT1_PKfPT2_SA_S8_PfSB_mm,@function
        .size           _ZN18transformer_engine6detail50_GLOBAL__N__0b005ce5_17_cast_transpose_cu_f1c1739d29cast_transpose_general_kernelILm4ELm4E13__nv_bfloat16fEEvPKT1_PKfPT2_SA_S8_PfSB_mm,(.L_x_1149 - _ZN18transformer_engine6detail50_GLOBAL__N__0b005ce5_17_cast_transpose_cu_f1c1739d29cast_transpose_general_kernelILm4ELm4E13__nv_bfloat16fEEvPKT1_PKfPT2_SA_S8_PfSB_mm)
        .other          _ZN18transformer_engine6detail50_GLOBAL__N__0b005ce5_17_cast_transpose_cu_f1c1739d29cast_transpose_general_kernelILm4ELm4E13__nv_bfloat16fEEvPKT1_PKfPT2_SA_S8_PfSB_mm,@"STO_CUDA_ENTRY STV_DEFAULT"
_ZN18transformer_engine6detail50_GLOBAL__N__0b005ce5_17_cast_transpose_cu_f1c1739d29cast_transpose_general_kernelILm4ELm4E13__nv_bfloat16fEEvPKT1_PKfPT2_SA_S8_PfSB_mm:
        /* <DEDUP_REMOVED lines=10> */
.L_x_380:
        /* <DEDUP_REMOVED lines=36> */
.L_x_381:
[----:B------:R-:W-:-:S07]  /*02e0*/  MOV R4, 0x300 ;  /* 0x0000030000047802 */ /* 0x000fce0000000f00 */
[----:B------:R-:W-:Y:S05]  /*02f0*/  CALL.REL.NOINC `($__internal_8_$__cuda_sm20_div_u64) ;  /* 0x0000002c00247944 */ /* 0x000fea0003c00000 */
        /* <DEDUP_REMOVED lines=11> */
.L_x_382:
        /* <DEDUP_REMOVED lines=8> */
[----:B------:R-:W-:Y:S01]  /*0430*/  USHF.L.U64.HI UR6, UR9, 0x5, UR6 ;  /* 0x0000000509067899 */ /* 0x000fe20008010206 */
[----:B------:R-:W-:Y:S01]  /*0440*/  IMAD.MOV.U32 R10, RZ, RZ, RZ ;  /* 0x000000ffff0a7224 */ /* 0x000fe200078e00ff */
[----:B------:R-:W-:Y:S02]  /*0450*/  USHF.L.U32 UR17, UR4, 0x6, URZ ;  /* 0x0000000604117899 */ /* 0x000fe400080006ff */
[----:B------:R-:W-:Y:S01]  /*0460*/  IADD3 R11, P2, PT, R11, UR16, RZ ;  /* 0x000000100b0b7c10 */ /* 0x000fe2000ff5e0ff */
[----:B------:R-:W-:-:S03]  /*0470*/  USHF.L.U64.HI UR4, UR4, 0x6, UR5 ;  /* 0x0000000604047899 */ /* 0x000fc60008010205 */
[----:B0-----:R-:W-:Y:S01]  /*0480*/  ISETP.GE.U32.AND P1, PT, R11, UR10, PT ;  /* 0x0000000a0b007c0c */ /* 0x001fe2000bf26070 */
[----:B------:R-:W-:Y:S01]  /*0490*/  IMAD.X R12, RZ, RZ, UR6, P2 ;  /* 0x00000006ff0c7e24 */ /* 0x000fe200090e06ff */
[----:B------:R-:W-:Y:S01]  /*04a0*/  LEA R2, P2, R8, UR17, 0x1 ;  /* 0x0000001108027c11 */ /* 0x000fe2000f8408ff */
[----:B------:R-:W-:-:S03]  /*04b0*/  UMOV UR5, 0x3f800000 ;  /* 0x3f80000000057882 */ /* 0x000fc60000000000 */
[----:B------:R-:W-:Y:S02]  /*04c0*/  ISETP.GE.U32.AND.EX P1, PT, R12, UR11, PT, P1 ;  /* 0x0000000b0c007c0c */ /* 0x000fe4000bf26110 */
[----:B------:R-:W-:Y:S02]  /*04d0*/  LEA.HI.X R3, R8, UR4, RZ, 0x1, P2 ;  /* 0x0000000408037c11 */ /* 0x000fe400090f0cff */
[----:B--2---:R-:W-:-:S09]  /*04e0*/  @P0 R2UR UR5, R4 ;  /* 0x00000000040502ca */ /* 0x004fd200000e0000 */
        /* <DEDUP_REMOVED lines=18> */
[----:B------:R-:W-:Y:S01]  /*0610*/  IMAD.MOV.U32 R10, RZ, RZ, RZ ;  /* 0x000000ffff0a7224 */ /* 0x000fe200078e00ff */
[----:B0-----:R-:W-:-:S04]  /*0620*/  LEA R14, P2, R4, UR8, 0x2 ;  /* 0x00000008040e7c11 */ /* 0x001fc8000f8410ff */
[----:B------:R-:W-:Y:S01]  /*0630*/  LEA.HI.X R15, R4, UR9, R13, 0x2, P2 ;  /* 0x00000009040f7c11 */ /* 0x000fe200090f140d */
[----:B--2---:R-:W-:Y:S02]  /*0640*/  @!P0 IMAD.U32 R0, R0, 0x10000, RZ ;  /* 0x0001000000008824 */ /* 0x004fe400078e00ff */
[----:B---3--:R-:W-:Y:S02]  /*0650*/  @!P1 IMAD.U32 R5, R5, 0x10000, RZ ;  /* 0x0001000005059824 */ /* 0x008fe400078e00ff */
[----:B------:R-:W-:Y:S01]  /*0660*/  @!P0 FMUL R22, R0, UR5 ;  /* 0x0000000500168c20 */ /* 0x000fe20008400000 */
[----:B------:R-:W-:Y:S01]  /*0670*/  @!P0 FMNMX R10, RZ, |R0|, !PT ;  /* 0x40000000ff0a8209 */ /* 0x000fe20007800000 */
[----:B------:R-:W-:-:S03]  /*0680*/  @!P1 FMUL R29, R5, UR5 ;  /* 0x00000005051d9c20 */ /* 0x000fc60008400000 */
[----:B------:R0:W-:Y:S01]  /*0690*/  @!P0 STG.E desc[UR14][R14.64], R22 ;  /* 0x000000160e008986 */ /* 0x0001e2000c10190e */
[----:B------:R-:W-:-:S03]  /*06a0*/  @!P1 FMNMX R10, R10, |R5|, !PT ;  /* 0x400000050a0a9209 */ /* 0x000fc60007800000 */
[----:B------:R0:W-:Y:S04]  /*06b0*/  @!P1 STG.E desc[UR14][R14.64+0x4], R29 ;  /* 0x0000041d0e009986 */ /* 0x0001e8000c10190e */
.L_x_384:
[----:B------:R-:W-:Y:S05]  /*06c0*/  BSYNC.RECONVERGENT B0 ;  /* 0x0000000000007941 */ /* 0x000fea0003800200 */
.L_x_383:
        /* <DEDUP_REMOVED lines=8> */
[----:B------:R-:W-:Y:S01]  /*0750*/  IMAD.MOV.U32 R4, RZ, RZ, R2 ;  /* 0x000000ffff047224 */ /* 0x000fe200078e0002 */
        /* <DEDUP_REMOVED lines=16> */
[----:B0-----:R-:W-:Y:S01]  /*0860*/  LEA R6, P2, R4, UR8, 0x2 ;  /* 0x0000000804067c11 */ /* 0x001fe2000f8410ff */
[----:B--2---:R-:W-:Y:S02]  /*0870*/  @!P0 IMAD.U32 R5, R0, 0x10000, RZ ;  /* 0x0001000000058824 */ /* 0x004fe400078e00ff */
[----:B---3--:R-:W-:Y:S01]  /*0880*/  @!P1 IMAD.U32 R13, R7, 0x10000, RZ ;  /* 0x00010000070d9824 */ /* 0x008fe200078e00ff */
[----:B------:R-:W-:Y:S01]  /*0890*/  LEA.HI.X R7, R4, UR9, R17, 0x2, P2 ;  /* 0x0000000904077c11 */ /* 0x000fe200090f1411 */
[----:B------:R-:W-:Y:S01]  /*08a0*/  @!P0 FMUL R24, R5, UR5 ;  /* 0x0000000505188c20 */ /* 0x000fe20008400000 */
[----:B------:R-:W-:Y:S01]  /*08b0*/  @!P0 FMNMX R10, R10, |R5|, !PT ;  /* 0x400000050a0a8209 */ /* 0x000fe20007800000 */
[----:B------:R-:W-:-:S03]  /*08c0*/  @!P1 FMUL R27, R13, UR5 ;  /* 0x000000050d1b9c20 */ /* 0x000fc60008400000 */
[----:B------:R1:W-:Y:S01]  /*08d0*/  @!P0 STG.E desc[UR14][R6.64], R24 ;  /* 0x0000001806008986 */ /* 0x0003e2000c10190e */
[----:B------:R-:W-:-:S03]  /*08e0*/  @!P1 FMNMX R10, R10, |R13|, !PT ;  /* 0x4000000d0a0a9209 */ /* 0x000fc60007800000 */
[----:B------:R1:W-:Y:S04]  /*08f0*/  @!P1 STG.E desc[UR14][R6.64+0x4], R27 ;  /* 0x0000041b06009986 */ /* 0x0003e8000c10190e */
.L_x_386:
[----:B------:R-:W-:Y:S05]  /*0900*/  BSYNC.RECONVERGENT B0 ;  /* 0x0000000000007941 */ /* 0x000fea0003800200 */
.L_x_385:
[----:B0-----:R-:W-:Y:S01]  /*0910*/  IADD3 R15, P1, PT, R11, 0x8, RZ ;  /* 0x000000080b0f7810 */ /* 0x001fe20007f3e0ff */
[----:B------:R-:W-:Y:S03]  /*0920*/  BSSY.RECONVERGENT B0, `(.L_x_387) ;  /* 0x0000022000007945 */ /* 0x000fe60003800200 */
[----:B------:R-:W-:Y:S01]  /*0930*/  ISETP.GE.U32.AND P0, PT, R15, UR10, PT ;  /* 0x0000000a0f007c0c */ /* 0x000fe2000bf06070 */
[----:B-1----:R-:W-:-:S05]  /*0940*/  IMAD.X R6, RZ, RZ, R12, P1 ;  /* 0x000000ffff067224 */ /* 0x002fca00008e060c */
        /* <DEDUP_REMOVED lines=21> */
[----:B0-----:R-:W-:-:S04]  /*0aa0*/  LEA R14, P2, R4, UR8, 0x2 ;  /* 0x00000008040e7c11 */ /* 0x001fc8000f8410ff */
[----:B------:R-:W-:Y:S01]  /*0ab0*/  LEA.HI.X R15, R4, UR9, R15, 0x2, P2 ;  /* 0x00000009040f7c11 */ /* 0x000fe200090f140f */
[----:B--2---:R-:W-:Y:S02]  /*0ac0*/  @!P0 IMAD.U32 R5, R5, 0x10000, RZ ;  /* 0x0001000005058824 */ /* 0x004fe400078e00ff */
[----:B---3--:R-:W-:Y:S02]  /*0ad0*/  @!P1 IMAD.U32 R13, R13, 0x10000, RZ ;  /* 0x000100000d0d9824 */ /* 0x008fe400078e00ff */
[----:B------:R-:W-:Y:S01]  /*0ae0*/  @!P0 FMUL R0, R5, UR5 ;  /* 0x0000000505008c20 */ /* 0x000fe20008400000 */
[----:B------:R-:W-:Y:S01]  /*0af0*/  @!P0 FMNMX R10, R10, |R5|, !PT ;  /* 0x400000050a0a8209 */ /* 0x000fe20007800000 */
[----:B------:R-:W-:-:S03]  /*0b00*/  @!P1 FMUL R25, R13, UR5 ;  /* 0x000000050d199c20 */ /* 0x000fc60008400000 */
[----:B------:R0:W-:Y:S01]  /*0b10*/  @!P0 STG.E desc[UR14][R14.64], R0 ;  /* 0x000000000e008986 */ /* 0x0001e2000c10190e */
[----:B------:R-:W-:-:S03]  /*0b20*/  @!P1 FMNMX R10, R10, |R13|, !PT ;  /* 0x4000000d0a0a9209 */ /* 0x000fc60007800000 */
[----:B------:R0:W-:Y:S04]  /*0b30*/  @!P1 STG.E desc[UR14][R14.64+0x4], R25 ;  /* 0x000004190e009986 */ /* 0x0001e8000c10190e */
.L_x_388:
[----:B------:R-:W-:Y:S05]  /*0b40*/  BSYNC.RECONVERGENT B0 ;  /* 0x0000000000007941 */ /* 0x000fea0003800200 */
.L_x_387:
        /* <DEDUP_REMOVED lines=26> */
[----:B--2---:R-:W-:-:S03]  /*0cf0*/  @!P0 IMAD.U32 R7, R5, 0x10000, RZ ;  /* 0x0001000005078824 */ /* 0x004fc600078e00ff */
[----:B------:R-:W-:Y:S01]  /*0d00*/  LEA.HI.X R5, R6, UR9, R19, 0x2, P2 ;  /* 0x0000000906057c11 */ /* 0x000fe200090f1413 */
[----:B---3--:R-:W-:Y:S02]  /*0d10*/  @!P1 IMAD.U32 R13, R13, 0x10000, RZ ;  /* 0x000100000d0d9824 */ /* 0x008fe400078e00ff */
[----:B------:R-:W-:Y:S01]  /*0d20*/  @!P0 FMUL R17, R7, UR5 ;  /* 0x0000000507118c20 */ /* 0x000fe20008400000 */
[----:B------:R-:W-:Y:S01]  /*0d30*/  @!P0 FMNMX R10, R10, |R7|, !PT ;  /* 0x400000070a0a8209 */ /* 0x000fe20007800000 */
[----:B------:R-:W-:-:S03]  /*0d40*/  @!P1 FMUL R23, R13, UR5 ;  /* 0x000000050d179c20 */ /* 0x000fc60008400000 */
[----:B------:R1:W-:Y:S01]  /*0d50*/  @!P0 STG.E desc[UR14][R4.64], R17 ;  /* 0x0000001104008986 */ /* 0x0003e2000c10190e */
[----:B------:R-:W-:-:S03]  /*0d60*/  @!P1 FMNMX R10, R10, |R13|, !PT ;  /* 0x4000000d0a0a9209 */ /* 0x000fc60007800000 */
[----:B------:R1:W-:Y:S04]  /*0d70*/  @!P1 STG.E desc[UR14][R4.64+0x4], R23 ;  /* 0x0000041704009986 */ /* 0x0003e8000c10190e */
.L_x_390:
[----:B------:R-:W-:Y:S05]  /*0d80*/  BSYNC.RECONVERGENT B0 ;  /* 0x0000000000007941 */ /* 0x000fea0003800200 */
.L_x_389:
        /* <DEDUP_REMOVED lines=8> */
[--C-:B------:R-:W-:Y:S01]  /*0e10*/  IMAD.MOV.U32 R7, RZ, RZ, R3.reuse ;  /* 0x000000ffff077224 */ /* 0x100fe200078e0003 */
[----:B------:R-:W0:Y:S03]  /*0e20*/  LDCU.64 UR12, c[0x0][0x380] ;  /* 0x00007000ff0c77ac */ /* 0x000e260008000a00 */
[----:B------:R-:W-:Y:S01]  /*0e30*/  IMAD.X R13, RZ, RZ, R3, P2 ;  /* 0x000000ffff0d7224 */ /* 0x000fe200010e0603 */
[----:B-1----:R-:W-:Y:S01]  /*0e40*/  ISETP.GE.U32.AND P1, PT, R6, UR8, PT ;  /* 0x0000000806007c0c */ /* 0x002fe2000bf26070 */
[----:B------:R-:W-:Y:S01]  /*0e50*/  IMAD.MOV.U32 R6, RZ, RZ, R2 ;  /* 0x000000ffff067224 */ /* 0x000fe200078e0002 */
[----:B------:R-:W-:Y:S01]  /*0e60*/  ISETP.GE.U32.AND P0, PT, R2, UR8, PT ;  /* 0x0000000802007c0c */ /* 0x000fe2000bf06070 */
[----:B------:R-:W-:Y:S01]  /*0e70*/  IMAD R4, R4, UR8, RZ ;  /* 0x0000000804047c24 */ /* 0x000fe2000f8e02ff */
[----:B------:R-:W-:Y:S01]  /*0e80*/  ISETP.GE.U32.AND.EX P1, PT, R13, UR9, PT, P1 ;  /* 0x000000090d007c0c */ /* 0x000fe2000bf26110 */
[----:B------:R-:W-:Y:S01]  /*0e90*/  IMAD.WIDE.U32 R6, R5, UR8, R6 ;  /* 0x0000000805067c25 */ /* 0x000fe2000f8e0006 */
[----:B------:R-:W-:-:S03]  /*0ea0*/  ISETP.GE.U32.AND.EX P0, PT, R3, UR9, PT, P0 ;  /* 0x0000000903007c0c */ /* 0x000fc6000bf06100 */
        /* <DEDUP_REMOVED lines=17> */
.L_x_392:
[----:B------:R-:W-:Y:S05]  /*0fc0*/  BSYNC.RECONVERGENT B0 ;  /* 0x0000000000007941 */ /* 0x000fea0003800200 */
.L_x_391:
[----:B------:R-:W-:Y:S01]  /*0fd0*/  IADD3 R11, P1, PT, R11, 0x14, RZ ;  /* 0x000000140b0b7810 */ /* 0x000fe20007f3e0ff */
[----:B------:R-:W-:Y:S03]  /*0fe0*/  BSSY.RECONVERGENT B0, `(.L_x_393) ;  /* 0x0000022000007945 */ /* 0x000fe60003800200 */
[----:B------:R-:W-:Y:S01]  /*0ff0*/  ISETP.GE.U32.AND P0, PT, R11, UR10, PT ;  /* 0x0000000a0b007c0c */ /* 0x000fe2000bf06070 */
[----:B-1----:R-:W-:-:S05]  /*1000*/  IMAD.X R5, RZ, RZ, R12, P1 ;  /* 0x000000ffff057224 */ /* 0x002fca00008e060c */
[----:B------:R-:W-:-:S13]  /*1010*/  ISETP.GE.U32.AND.EX P0, PT, R5, UR11, PT, P0 ;  /* 0x0000000b05007c0c */ /* 0x000fda000bf06100 */
[----:B------:R-:W-:Y:S05]  /*1020*/  @P0 BRA `(.L_x_394) ;  /* 0x0000000000740947 */ /* 0x000fea0003800000 */
[----:B------:R-:W1:Y:S01]  /*1030*/  LDCU.64 UR8, c[0x0][0x3b8] ;  /* 0x00007700ff0877ac */ /* 0x000e620008000a00 */
[----:B------:R-:W-:Y:S01]  /*1040*/  LEA R4, R8, UR17, 0x1 ;  /* 0x0000001108047c11 */ /* 0x000fe2000f8e08ff */
[----:B------:R-:W2:Y:S03]  /*1050*/  LDCU.64 UR12, c[0x0][0x380] ;  /* 0x00007000ff0c77ac */ /* 0x000ea60008000a00 */
[C---:B------:R-:W-:Y:S01]  /*1060*/  IADD3 R6, P2, PT, R4.reuse, 0x1, RZ ;  /* 0x0000000104067810 */ /* 0x040fe20007f5e0ff */
[----:B-1----:R-:W-:Y:S01]  /*1070*/  IMAD R2, R5, UR8, RZ ;  /* 0x0000000805027c24 */ /* 0x002fe2000f8e02ff */
[----:B------:R-:W-:Y:S01]  /*1080*/  ISETP.GE.U32.AND P0, PT, R4, UR8, PT ;  /* 0x0000000804007c0c */ /* 0x000fe2000bf06070 */
[--C-:B------:R-:W-:Y:S01]  /*1090*/  IMAD.MOV.U32 R5, RZ, RZ, R3.reuse ;  /* 0x000000ffff057224 */ /* 0x100fe200078e0003 */
[----:B------:R-:W-:Y:S01]  /*10a0*/  ISETP.GE.U32.AND P1, PT, R6, UR8, PT ;  /* 0x0000000806007c0c */ /* 0x000fe2000bf26070 */
[----:B0-----:R-:W-:Y:S01]  /*10b0*/  IMAD R15, R11, UR9, R2 ;  /* 0x000000090b0f7c24 */ /* 0x001fe2000f8e0202 */
[----:B------:R-:W-:Y:S01]  /*10c0*/  ISETP.GE.U32.AND.EX P0, PT, R3, UR9, PT, P0 ;  /* 0x0000000903007c0c */ /* 0x000fe2000bf06100 */
[----:B------:R-:W-:-:S02]  /*10d0*/  IMAD.X R2, RZ, RZ, R3, P2 ;  /* 0x000000ffff027224 */ /* 0x000fc400010e0603 */
[----:B------:R-:W-:-:S03]  /*10e0*/  IMAD.WIDE.U32 R4, R11, UR8, R4 ;  /* 0x000000080b047c25 */ /* 0x000fc6000f8e0004 */
[----:B------:R-:W-:Y:S01]  /*10f0*/  ISETP.GE.U32.AND.EX P1, PT, R2, UR9, PT, P1 ;  /* 0x0000000902007c0c */ /* 0x000fe2000bf26110 */
[----:B------:R-:W-:Y:S01]  /*1100*/  IMAD.IADD R15, R5, 0x1, R15 ;  /* 0x00000001050f7824 */ /* 0x000fe200078e020f */
[C---:B--2---:R-:W-:Y:S01]  /*1110*/  LEA R6, P2, R4.reuse, UR12, 0x1 ;  /* 0x0000000c04067c11 */ /* 0x044fe2000f8408ff */
[----:B------:R-:W0:Y:S03]  /*1120*/  LDCU.64 UR8, c[0x0][0x390] ;  /* 0x00007200ff0877ac */ /* 0x000e260008000a00 */
        /* <DEDUP_REMOVED lines=13> */
.L_x_394:
[----:B------:R-:W-:Y:S05]  /*1200*/  BSYNC.RECONVERGENT B0 ;  /* 0x0000000000007941 */ /* 0x000fea0003800200 */
.L_x_393:
[----:B-1----:R-:W-:Y:S01]  /*1210*/  SHF.R.U64 R2, R9, 0x5, RZ ;  /* 0x0000000509027819 */ /* 0x002fe200000012ff */
[----:B------:R-:W-:Y:S04]  /*1220*/  BSSY.RECONVERGENT B0, `(.L_x_395) ;  /* 0x0000024000007945 */ /* 0x000fe80003800200 */
[----:B------:R-:W-:-:S05]  /*1230*/  VIADD R2, R2, UR16 ;  /* 0x0000001002027c36 */ /* 0x000fca0008000000 */
[----:B------:R-:W-:-:S04]  /*1240*/  IADD3 R5, P1, PT, R2, 0x18, RZ ;  /* 0x0000001802057810 */ /* 0x000fc80007f3e0ff */
[----:B------:R-:W-:Y:S01]  /*1250*/  ISETP.GE.U32.AND P0, PT, R5, UR10, PT ;  /* 0x0000000a05007c0c */ /* 0x000fe2000bf06070 */
[----:B------:R-:W-:-:S05]  /*1260*/  IMAD.X R4, RZ, RZ, R12, P1 ;  /* 0x000000ffff047224 */ /* 0x000fca00008e060c */
[----:B------:R-:W-:-:S13]  /*1270*/  ISETP.GE.U32.AND.EX P0, PT, R4, UR11, PT, P0 ;  /* 0x0000000b04007c0c */ /* 0x000fda000bf06100 */
[----:B------:R-:W-:Y:S05]  /*1280*/  @P0 BRA `(.L_x_396) ;  /* 0x0000000000740947 */ /* 0x000fea0003800000 */
[----:B------:R-:W1:Y:S01]  /*1290*/  LDCU.64 UR8, c[0x0][0x3b8] ;  /* 0x00007700ff0877ac */ /* 0x000e620008000a00 */
[C---:B------:R-:W-:Y:S01]  /*12a0*/  LEA R2, P0, R8.reuse, UR17, 0x1 ;  /* 0x0000001108027c11 */ /* 0x040fe2000f8008ff */
[----:B------:R-:W2:Y:S03]  /*12b0*/  LDCU.64 UR12, c[0x0][0x380] ;  /* 0x00007000ff0c77ac */ /* 0x000ea60008000a00 */
[----:B------:R-:W-:Y:S02]  /*12c0*/  LEA.HI.X R3, R8, UR4, RZ, 0x1, P0 ;  /* 0x0000000408037c11 */ /* 0x000fe400080f0cff */
[----:B------:R-:W-:Y:S01]  /*12d0*/  IADD3 R6, P2, PT, R2, 0x1, RZ ;  /* 0x0000000102067810 */ /* 0x000fe20007f5e0ff */
[----:B-1----:R-:W-:Y:S01]  /*12e0*/  IMAD R4, R4, UR8, RZ ;  /* 0x0000000804047c24 */ /* 0x002fe2000f8e02ff */
[----:B------:R-:W-:Y:S02]  /*12f0*/  ISETP.GE.U32.AND P0, PT, R2, UR8, PT ;  /* 0x0000000802007c0c */ /* 0x000fe4000bf06070 */
[----:B------:R-:W-:Y:S01]  /*1300*/  ISETP.GE.U32.AND P1, PT, R6, UR8, PT ;  /* 0x0000000806007c0c */ /* 0x000fe2000bf26070 */
[----:B------:R-:W-:Y:S01]  /*1310*/  IMAD R7, R5, UR9, R4 ;  /* 0x0000000905077c24 */ /* 0x000fe2000f8e0204 */
[----:B------:R-:W-:Y:S01]  /*1320*/  ISETP.GE.U32.AND.EX P0, PT, R3, UR9, PT, P0 ;  /* 0x0000000903007c0c */ /* 0x000fe2000bf06100 */
[----:B------:R-:W-:-:S04]  /*1330*/  IMAD.WIDE.U32 R4, R5, UR8, R2 ;  /* 0x0000000805047c25 */ /* 0x000fc8000f8e0002 */
[----:B------:R-:W-:Y:S01]  /*1340*/  IMAD.X R2, RZ, RZ, R3, P2 ;  /* 0x000000ffff027224 */ /* 0x000fe200010e0603 */
[----:B--2---:R-:W-:Y:S01]  /*1350*/  LEA R6, P2, R4, UR12, 0x1 ;  /* 0x0000000c04067c11 */ /* 0x004fe2000f8408ff */
[----:B0-----:R-:W-:-:S03]  /*1360*/  IMAD.IADD R14, R5, 0x1, R7 ;  /* 0x00000001050e7824 */ /* 0x001fc600078e0207 */
[----:B------:R-:W-:Y:S01]  /*1370*/  ISETP.GE.U32.AND.EX P1, PT, R2, UR9, PT, P1 ;  /* 0x0000000902007c0c */ /* 0x000fe2000bf26110 */
[----:B------:R-:W0:Y:S01]  /*1380*/  LDCU.64 UR8, c[0x0][0x390] ;  /* 0x00007200ff0877ac */ /* 0x000e220008000a00 */
[----:B------:R-:W-:-:S05]  /*1390*/  LEA.HI.X R7, R4, UR13, R14, 0x1, P2 ;  /* 0x0000000d04077c11 */ /* 0x000fca00090f0c0e */
[----:B------:R-:W2:Y:S06]  /*13a0*/  @!P0 LDG.E.U16.CONSTANT R3, desc[UR14][R6.64] ;  /* 0x0000000e06038981 */ /* 0x000eac000c1e9500 */
[----:B------:R-:W3:Y:S01]  /*13b0*/  @!P1 LDG.E.U16.CONSTANT R8, desc[UR14][R6.64+0x2] ;  /* 0x0000020e06089981 */ /* 0x000ee2000c1e9500 */
[----:B0-----:R-:W-:Y:S01]  /*13c0*/  LEA R2, P2, R4, UR8, 0x2 ;  /* 0x0000000804027c11 */ /* 0x001fe2000f8410ff */
[----:B--2---:R-:W-:-:S03]  /*13d0*/  @!P0 IMAD.U32 R5, R3, 0x10000, RZ ;  /* 0x0001000003058824 */ /* 0x004fc600078e00ff */
[----:B------:R-:W-:Y:S01]  /*13e0*/  LEA.HI.X R3, R4, UR9, R14, 0x2, P2 ;  /* 0x0000000904037c11 */ /* 0x000fe200090f140e */
[----:B------:R-:W-:Y:S01]  /*13f0*/  @!P0 FMUL R18, R5, UR5 ;  /* 0x0000000505128c20 */ /* 0x000fe20008400000 */
[----:B------:R-:W-:Y:S01]  /*1400*/  @!P0 FMNMX R10, R10, |R5|, !PT ;  /* 0x400000050a0a8209 */ /* 0x000fe20007800000 */
[----:B---3--:R-:W-:-:S03]  /*1410*/  @!P1 IMAD.U32 R15, R8, 0x10000, RZ ;  /* 0x00010000080f9824 */ /* 0x008fc600078e00ff */
[----:B------:R1:W-:Y:S01]  /*1420*/  @!P0 STG.E desc[UR14][R2.64], R18 ;  /* 0x0000001202008986 */ /* 0x0003e2000c10190e */
[----:B------:R-:W-:Y:S01]  /*1430*/  @!P1 FMUL R11, R15, UR5 ;  /* 0x000000050f0b9c20 */ /* 0x000fe20008400000 */
[----:B------:R-:W-:-:S04]  /*1440*/  @!P1 FMNMX R10, R10, |R15|, !PT ;  /* 0x4000000f0a0a9209 */ /* 0x000fc80007800000 */
[----:B------:R1:W-:Y:S03]  /*1450*/  @!P1 STG.E desc[UR14][R2.64+0x4], R11 ;  /* 0x0000040b02009986 */ /* 0x0003e6000c10190e */
.L_x_396:
[----:B------:R-:W-:Y:S05]  /*1460*/  BSYNC.RECONVERGENT B0 ;  /* 0x0000000000007941 */ /* 0x000fea0003800200 */
.L_x_395:
[----:B-1----:R-:W-:Y:S01]  /*1470*/  SHF.R.U64 R2, R9, 0x5, RZ ;  /* 0x0000000509027819 */ /* 0x002fe200000012ff */
[----:B------:R-:W1:Y:S01]  /*1480*/  S2R R8, SR_TID.X ;  /* 0x0000000000087919 */ /* 0x000e620000002100 */
[----:B------:R-:W-:Y:S03]  /*1490*/  BSSY.RECONVERGENT B0, `(.L_x_397) ;  /* 0x0000025000007945 */ /* 0x000fe60003800200 */
[----:B------:R-:W-:-:S05]  /*14a0*/  VIADD R2, R2, UR16 ;  /* 0x0000001002027c36 */ /* 0x000fca0008000000 */
[----:B------:R-:W-:-:S05]  /*14b0*/  IADD3 R5, P0, PT, R2, 0x1c, RZ ;  /* 0x0000001c02057810 */ /* 0x000fca0007f1e0ff */
[----:B------:R-:W-:Y:S01]  /*14c0*/  IMAD.X R4, RZ, RZ, R12, P0 ;  /* 0x000000ffff047224 */ /* 0x000fe200000e060c */
[----:B------:R-:W-:-:S04]  /*14d0*/  ISETP.GE.U32.AND P0, PT, R5, UR10, PT ;  /* 0x0000000a05007c0c */ /* 0x000fc8000bf06070 */
[----:B------:R-:W-:-:S13]  /*14e0*/  ISETP.GE.U32.AND.EX P0, PT, R4, UR11, PT, P0 ;  /* 0x0000000b04007c0c */ /* 0x000fda000bf06100 */
[----:B-1----:R-:W-:Y:S05]  /*14f0*/  @P0 BRA `(.L_x_398) ;  /* 0x0000000000780947 */ /* 0x002fea0003800000 */
[----:B------:R-:W1:Y:S01]  /*1500*/  LDCU.64 UR8, c[0x0][0x3b8] ;  /* 0x00007700ff0877ac */ /* 0x000e620008000a00 */
[----:B------:R-:W-:Y:S01]  /*1510*/  LOP3.LUT R3, R9, 0x1f, RZ, 0xc0, !PT ;  /* 0x0000001f09037812 */ /* 0x000fe200078ec0ff */
[----:B------:R-:W2:Y:S03]  /*1520*/  LDCU.64 UR12, c[0x0][0x380] ;  /* 0x00007000ff0c77ac */ /* 0x000ea60008000a00 */
[----:B------:R-:W-:-:S04]  /*1530*/  LEA R2, P0, R3, UR17, 0x1 ;  /* 0x0000001103027c11 */ /* 0x000fc8000f8008ff */
        /* <DEDUP_REMOVED lines=26> */
.L_x_398:
[----:B------:R-:W-:Y:S05]  /*16e0*/  BSYNC.RECONVERGENT B0 ;  /* 0x0000000000007941 */ /* 0x000fea0003800200 */
.L_x_397:
[----:B------:R-:W2:Y:S01]  /*16f0*/  S2R R7, SR_CgaCtaId ;  /* 0x0000000000077919 */ /* 0x000ea20000008800 */
[----:B------:R-:W-:Y:S01]  /*1700*/  MOV R6, 0x400 ;  /* 0x0000040000067802 */ /* 0x000fe20000000f00 */
[----:B------:R-:W3:Y:S01]  /*1710*/  LDCU.64 UR12, c[0x0][0x3b8] ;  /* 0x00007700ff0c77ac */ /* 0x000ee20008000a00 */
[C---:B0-----:R-:W-:Y:S01]  /*1720*/  LOP3.LUT R15, R8.reuse, 0x1f, RZ, 0xc0, !PT ;  /* 0x0000001f080f7812 */ /* 0x041fe200078ec0ff */
[----:B------:R-:W-:Y:S01]  /*1730*/  BSSY.RECONVERGENT B0, `(.L_x_399) ;  /* 0x0000026000007945 */ /* 0x000fe20003800200 */
[----:B------:R-:W-:Y:S01]  /*1740*/  SHF.R.U64 R5, R8, 0x5, RZ ;  /* 0x0000000508057819 */ /* 0x000fe200000012ff */
[----:B-1----:R-:W-:Y:S01]  /*1750*/  VIADD R2, R6, 0x10 ;  /* 0x0000001006027836 */ /* 0x002fe20000000000 */
[----:B------:R-:W-:Y:S02]  /*1760*/  IADD3 R14, P0, PT, R15, UR16, RZ ;  /* 0x000000100f0e7c10 */ /* 0x000fe4000ff1e0ff */
[----:B------:R-:W-:Y:S02]  /*1770*/  LEA R3, P1, R5, UR17, 0x1 ;  /* 0x0000001105037c11 */ /* 0x000fe4000f8208ff */
[----:B------:R-:W-:-:S02]  /*1780*/  ISETP.GE.U32.AND P5, PT, R14, UR10, PT ;  /* 0x0000000a0e007c0c */ /* 0x000fc4000bfa6070 */
[----:B------:R-:W-:Y:S02]  /*1790*/  IADD3 R12, P2, PT, R3, 0x8, RZ ;  /* 0x00000008030c7810 */ /* 0x000fe40007f5e0ff */
[----:B--2---:R-:W-:-:S05]  /*17a0*/  LEA R2, R7, R2, 0x18 ;  /* 0x0000000207027211 */ /* 0x004fca00078ec0ff */
[----:B------:R-:W-:-:S04]  /*17b0*/  IMAD R2, R15, 0x84, R2 ;  /* 0x000000840f027824 */ /* 0x000fc800078e0202 */
[--C-:B------:R-:W-:Y:S02]  /*17c0*/  IMAD R28, R15, -0x80, R2.reuse ;  /* 0xffffff800f1c7824 */ /* 0x100fe400078e0202 */
[----:B------:R-:W-:Y:S01]  /*17d0*/  IMAD.X R15, RZ, RZ, UR6, P0 ;  /* 0x00000006ff0f7e24 */ /* 0x000fe200080e06ff */
[----:B---3--:R-:W-:Y:S01]  /*17e0*/  ISETP.GE.U32.AND P0, PT, R3, UR12, PT ;  /* 0x0000000c03007c0c */ /* 0x008fe2000bf06070 */
[C---:B------:R-:W-:Y:S01]  /*17f0*/  IMAD R4, R5.reuse, 0x4, R2 ;  /* 0x0000000405047824 */ /* 0x040fe200078e0202 */
[----:B------:R-:W-:Y:S02]  /*1800*/  LEA.HI.X R2, R5, UR4, RZ, 0x1, P1 ;  /* 0x0000000405027c11 */ /* 0x000fe400088f0cff */
[----:B------:R-:W-:Y:S02]  /*1810*/  ISETP.GE.U32.AND.EX P5, PT, R15, UR11, PT, P5 ;  /* 0x0000000b0f007c0c */ /* 0x000fe4000bfa6150 */
[----:B------:R-:W-:Y:S01]  /*1820*/  STS [R4], R22 ;  /* 0x0000001604007388 */ /* 0x000fe20000000800 */
[----:B------:R-:W-:Y:S01]  /*1830*/  ISETP.GE.U32.AND P1, PT, R12, UR12, PT ;  /* 0x0000000c0c007c0c */ /* 0x000fe2000bf26070 */
[----:B------:R-:W-:Y:S01]  /*1840*/  IMAD.X R26, RZ, RZ, R2, P2 ;  /* 0x000000ffff1a7224 */ /* 0x000fe200010e0602 */
[----:B------:R-:W-:Y:S01]  /*1850*/  ISETP.GE.U32.OR.EX P0, PT, R2, UR13, P5, P0 ;  /* 0x0000000d02007c0c */ /* 0x000fe2000af06500 */
[----:B------:R-:W-:Y:S04]  /*1860*/  STS [R4+0x10], R24 ;  /* 0x0000101804007388 */ /* 0x000fe80000000800 */
[----:B------:R0:W-:Y:S04]  /*1870*/  STS [R4+0x20], R0 ;  /* 0x0000200004007388 */ /* 0x0001e80000000800 */
[----:B------:R1:W-:Y:S04]  /*1880*/  STS [R4+0x30], R17 ;  /* 0x0000301104007388 */ /* 0x0003e80000000800 */
[----:B------:R1:W-:Y:S01]  /*1890*/  STS [R4+0x40], R19 ;  /* 0x0000401304007388 */ /* 0x0003e20000000800 */
[----:B0-----:R-:W-:-:S03]  /*18a0*/  IMAD R0, R5, 0x84, R28 ;  /* 0x0000008405007824 */ /* 0x001fc600078e021c */
[----:B------:R1:W-:Y:S04]  /*18b0*/  STS [R4+0x50], R16 ;  /* 0x0000501004007388 */ /* 0x0003e80000000800 */
[----:B------:R1:W-:Y:S04]  /*18c0*/  STS [R4+0x60], R18 ;  /* 0x0000601204007388 */ /* 0x0003e80000000800 */
[----:B------:R1:W-:Y:S01]  /*18d0*/  STS [R4+0x70], R20 ;  /* 0x0000701404007388 */ /* 0x0003e20000000800 */
[----:B------:R-:W-:Y:S06]  /*18e0*/  BAR.SYNC.DEFER_BLOCKING 0x0 ;  /* 0x0000000000007b1d */ /* 0x000fec0000010000 */
[----:B------:R-:W-:Y:S05]  /*18f0*/  @P0 BRA `(.L_x_400) ;  /* 0x0000000000240947 */ /* 0x000fea0003800000 */
[----:B-1----:R-:W0:Y:S01]  /*1900*/  LDS R20, [R0] ;  /* 0x0000000000147984 */ /* 0x002e220000000800 */
[----:B------:R-:W1:Y:S01]  /*1910*/  LDCU.64 UR8, c[0x0][0x398] ;  /* 0x00007300ff0877ac */ /* 0x000e620008000a00 */
[----:B------:R-:W-:Y:S02]  /*1920*/  IMAD R16, R2, UR10, RZ ;  /* 0x0000000a02107c24 */ /* 0x000fe4000f8e02ff */
[----:B------:R-:W-:-:S04]  /*1930*/  IMAD.WIDE.U32 R18, R3, UR10, R14 ;  /* 0x0000000a03127c25 */ /* 0x000fc8000f8e000e */
[----:B------:R-:W-:-:S04]  /*1940*/  IMAD R17, R3, UR11, R16 ;  /* 0x0000000b03117c24 */ /* 0x000fc8000f8e0210 */
[----:B------:R-:W-:Y:S01]  /*1950*/  IMAD.IADD R17, R19, 0x1, R17 ;  /* 0x0000000113117824 */ /* 0x000fe200078e0211 */
[----:B-1----:R-:W-:-:S04]  /*1960*/  LEA R16, P0, R18, UR8, 0x2 ;  /* 0x0000000812107c11 */ /* 0x002fc8000f8010ff */
[----:B------:R-:W-:-:S05]  /*1970*/  LEA.HI.X R17, R18, UR9, R17, 0x2, P0 ;  /* 0x0000000912117c11 */ /* 0x000fca00080f1411 */
[----:B0-----:R0:W-:Y:S04]  /*1980*/  STG.E desc[UR14][R16.64], R20 ;  /* 0x0000001410007986 */ /* 0x0011e8000c10190e */
.L_x_400:
[----:B------:R-:W-:Y:S05]  /*1990*/  BSYNC.RECONVERGENT B0 ;  /* 0x0000000000007941 */ /* 0x000fea0003800200 */
.L_x_399:
[----:B------:R-:W-:Y:S01]  /*19a0*/  ISETP.GE.U32.OR.EX P0, PT, R26, UR13, P5, P1 ;  /* 0x0000000d1a007c0c */ /* 0x000fe2000af06510 */
[----:B------:R-:W-:Y:S01]  /*19b0*/  BSSY.RECONVERGENT B0, `(.L_x_401) ;  /* 0x0000010000007945 */ /* 0x000fe20003800200 */
[----:B01----:R-:W-:-:S04]  /*19c0*/  IADD3 R20, P2, PT, R3, 0x10, RZ ;  /* 0x0000001003147810 */ /* 0x003fc80007f5e0ff */
[----:B------:R-:W-:Y:S01]  /*19d0*/  ISETP.GE.U32.AND P1, PT, R20, UR12, PT ;  /* 0x0000000c14007c0c */ /* 0x000fe2000bf26070 */
[----:B------:R-:W-:-:S06]  /*19e0*/  IMAD.X R24, RZ, RZ, R2, P2 ;  /* 0x000000ffff187224 */ /* 0x000fcc00010e0602 */
[----:B------:R-:W-:Y:S06]  /*19f0*/  @P0 BRA `(.L_x_402) ;  /* 0x00000000002c0947 */ /* 0x000fec0003800000 */
[----:B------:R-:W0:Y:S01]  /*1a00*/  LDS R22, [R0+0x210] ;  /* 0x0002100000167984 */ /* 0x000e220000000800 */
[----:B------:R-:W1:Y:S01]  /*1a10*/  LDCU.64 UR8, c[0x0][0x398] ;  /* 0x00007300ff0877ac */ /* 0x000e620008000a00 */
[----:B------:R-:W-:Y:S02]  /*1a20*/  IMAD R17, R26, UR10, RZ ;  /* 0x0000000a1a117c24 */ /* 0x000fe4000f8e02ff */
[----:B------:R-:W-:Y:S02]  /*1a30*/  IMAD.MOV.U32 R18, RZ, RZ, R14 ;  /* 0x000000ffff127224 */ /* 0x000fe400078e000e */
[----:B------:R-:W-:Y:S02]  /*1a40*/  IMAD.MOV.U32 R19, RZ, RZ, R15 ;  /* 0x000000ffff137224 */ /* 0x000fe400078e000f */
[C---:B------:R-:W-:Y:S02]  /*1a50*/  IMAD R17, R12.reuse, UR11, R17 ;  /* 0x0000000b0c117c24 */ /* 0x040fe4000f8e0211 */
[----:B------:R-:W-:-:S04]  /*1a60*/  IMAD.WIDE.U32 R18, R12, UR10, R18 ;  /* 0x0000000a0c127c25 */ /* 0x000fc8000f8e0012 */
[----:B------:R-:W-:Y:S01]  /*1a70*/  IMAD.IADD R17, R19, 0x1, R17 ;  /* 0x0000000113117824 */ /* 0x000fe200078e0211 */
[----:B-1----:R-:W-:-:S04]  /*1a80*/  LEA R16, P0, R18, UR8, 0x2 ;  /* 0x0000000812107c11 */ /* 0x002fc8000f8010ff */
[----:B------:R-:W-:-:S05]  /*1a90*/  LEA.HI.X R17, R18, UR9, R17, 0x2, P0 ;  /* 0x0000000912117c11 */ /* 0x000fca00080f1411 */
[----:B0-----:R0:W-:Y:S04]  /*1aa0*/  STG.E desc[UR14][R16.64], R22 ;  /* 0x0000001610007986 */ /* 0x0011e8000c10190e */
.L_x_402:
[----:B------:R-:W-:Y:S05]  /*1ab0*/  BSYNC.RECONVERGENT B0 ;  /* 0x0000000000007941 */ /* 0x000fea0003800200 */
.L_x_401:
[----:B------:R-:W-:Y:S01]  /*1ac0*/  ISETP.GE.U32.OR.EX P0, PT, R24, UR13, P5, P1 ;  /* 0x0000000d18007c0c */ /* 0x000fe2000af06510 */
[----:B------:R-:W-:Y:S01]  /*1ad0*/  BSSY.RECONVERGENT B0, `(.L_x_403) ;  /* 0x0000010000007945 */ /* 0x000fe20003800200 */
[----:B------:R-:W-:-:S04]  /*1ae0*/  IADD3 R12, P2, PT, R3, 0x18, RZ ;  /* 0x00000018030c7810 */ /* 0x000fc80007f5e0ff */
[----:B------:R-:W-:Y:S01]  /*1af0*/  ISETP.GE.U32.AND P1, PT, R12, UR12, PT ;  /* 0x0000000c0c007c0c */ /* 0x000fe2000bf26070 */
[----:B------:R-:W-:-:S06]  /*1b00*/  IMAD.X R26, RZ, RZ, R2, P2 ;  /* 0x000000ffff1a7224 */ /* 0x000fcc00010e0602 */
[----:B------:R-:W-:Y:S06]  /*1b10*/  @P0 BRA `(.L_x_404) ;  /* 0x00000000002c0947 */ /* 0x000fec0003800000 */
[----:B0-----:R-:W0:Y:S01]  /*1b20*/  LDS R22, [R0+0x420] ;  /* 0x0004200000167984 */ /* 0x001e220000000800 */
        /* <DEDUP_REMOVED lines=10> */
.L_x_404:
[----:B------:R-:W-:Y:S05]  /*1bd0*/  BSYNC.RECONVERGENT B0 ;  /* 0x0000000000007941 */ /* 0x000fea0003800200 */
.L_x_403:
[----:B------:R-:W-:Y:S01]  /*1be0*/  ISETP.GE.U32.OR.EX P0, PT, R26, UR13, P5, P1 ;  /* 0x0000000d1a007c0c */ /* 0x000fe2000af06510 */
[----:B------:R-:W-:Y:S01]  /*1bf0*/  BSSY.RECONVERGENT B0, `(.L_x_405) ;  /* 0x0000010000007945 */ /* 0x000fe20003800200 */
[----:B------:R-:W-:-:S04]  /*1c00*/  IADD3 R20, P2, PT, R3, 0x20, RZ ;  /* 0x0000002003147810 */ /* 0x000fc80007f5e0ff */
[----:B------:R-:W-:Y:S01]  /*1c10*/  ISETP.GE.U32.AND P1, PT, R20, UR12, PT ;  /* 0x0000000c14007c0c */ /* 0x000fe2000bf26070 */
[----:B------:R-:W-:-:S06]  /*1c20*/  IMAD.X R24, RZ, RZ, R2, P2 ;  /* 0x000000ffff187224 */ /* 0x000fcc00010e0602 */
[----:B------:R-:W-:Y:S06]  /*1c30*/  @P0 BRA `(.L_x_406) ;  /* 0x00000000002c0947 */ /* 0x000fec0003800000 */
[----:B01----:R-:W0:Y:S01]  /*1c40*/  LDS R22, [R0+0x630] ;  /* 0x0006300000167984 */ /* 0x003e220000000800 */
        /* <DEDUP_REMOVED lines=10> */
.L_x_406:
[----:B------:R-:W-:Y:S05]  /*1cf0*/  BSYNC.RECONVERGENT B0 ;  /* 0x0000000000007941 */ /* 0x000fea0003800200 */
.L_x_405:
[----:B------:R-:W-:Y:S01]  /*1d00*/  ISETP.GE.U32.OR.EX P0, PT, R24, UR13, P5, P1 ;  /* 0x0000000d18007c0c */ /* 0x000fe2000af06510 */
[----:B------:R-:W-:Y:S01]  /*1d10*/  BSSY.RECONVERGENT B0, `(.L_x_407) ;  /* 0x0000010000007945 */ /* 0x000fe20003800200 */
[----:B------:R-:W-:-:S04]  /*1d20*/  IADD3 R12, P2, PT, R3, 0x28, RZ ;  /* 0x00000028030c7810 */ /* 0x000fc80007f5e0ff */
[----:B------:R-:W-:Y:S01]  /*1d30*/  ISETP.GE.U32.AND P1, PT, R12, UR12, PT ;  /* 0x0000000c0c007c0c */ /* 0x000fe2000bf26070 */
[----:B------:R-:W-:-:S06]  /*1d40*/  IMAD.X R26, RZ, RZ, R2, P2 ;  /* 0x000000ffff1a7224 */ /* 0x000fcc00010e0602 */
[----:B------:R-:W-:Y:S06]  /*1d50*/  @P0 BRA `(.L_x_408) ;  /* 0x00000000002c0947 */ /* 0x000fec0003800000 */
[----:B012---:R-:W0:Y:S01]  /*1d60*/  LDS R22, [R0+0x840] ;  /* 0x0008400000167984 */ /* 0x007e220000000800 */
        /* <DEDUP_REMOVED lines=10> */
.L_x_408:
[----:B------:R-:W-:Y:S05]  /*1e10*/  BSYNC.RECONVERGENT B0 ;  /* 0x0000000000007941 */ /* 0x000fea0003800200 */
.L_x_407:
[----:B------:R-:W-:Y:S01]  /*1e20*/  ISETP.GE.U32.OR.EX P0, PT, R26, UR13, P5, P1 ;  /* 0x0000000d1a007c0c */ /* 0x000fe2000af06510 */
[----:B------:R-:W-:Y:S01]  /*1e30*/  BSSY.RECONVERGENT B0, `(.L_x_409) ;  /* 0x0000010000007945 */ /* 0x000fe20003800200 */
[----:B------:R-:W-:-:S04]  /*1e40*/  IADD3 R20, P2, PT, R3, 0x30, RZ ;  /* 0x0000003003147810 */ /* 0x000fc80007f5e0ff */
[----:B------:R-:W-:Y:S01]  /*1e50*/  ISETP.GE.U32.AND P1, PT, R20, UR12, PT ;  /* 0x0000000c14007c0c */ /* 0x000fe2000bf26070 */
[----:B------:R-:W-:-:S06]  /*1e60*/  IMAD.X R24, RZ, RZ, R2, P2 ;  /* 0x000000ffff187224 */ /* 0x000fcc00010e0602 */
[----:B------:R-:W-:Y:S06]  /*1e70*/  @P0 BRA `(.L_x_410) ;  /* 0x00000000002c0947 */ /* 0x000fec0003800000 */
[----:B0123--:R-:W0:Y:S01]  /*1e80*/  LDS R22, [R0+0xa50] ;  /* 0x000a500000167984 */ /* 0x00fe220000000800 */
        /* <DEDUP_REMOVED lines=10> */
.L_x_410:
[----:B------:R-:W-:Y:S05]  /*1f30*/  BSYNC.RECONVERGENT B0 ;  /* 0x0000000000007941 */ /* 0x000fea0003800200 */
.L_x_409:
[----:B------:R-:W-:Y:S01]  /*1f40*/  ISETP.GE.U32.OR.EX P0, PT, R24, UR13, P5, P1 ;  /* 0x0000000d18007c0c */ /* 0x000fe2000af06510 */
[----:B------:R-:W-:Y:S01]  /*1f50*/  BSSY.RECONVERGENT B0, `(.L_x_411) ;  /* 0x0000010000007945 */ /* 0x000fe20003800200 */
[----:B------:R-:W-:-:S04]  /*1f60*/  IADD3 R12, P2, PT, R3, 0x38, RZ ;  /* 0x00000038030c7810 */ /* 0x000fc80007f5e0ff */
[----:B------:R-:W-:Y:S01]  /*1f70*/  ISETP.GE.U32.AND P1, PT, R12, UR12, PT ;  /* 0x0000000c0c007c0c */ /* 0x000fe2000bf26070 */
[----:B------:R-:W-:-:S06]  /*1f80*/  IMAD.X R26, RZ, RZ, R2, P2 ;  /* 0x000000ffff1a7224 */ /* 0x000fcc00010e0602 */
[----:B------:R-:W-:Y:S06]  /*1f90*/  @P0 BRA `(.L_x_412) ;  /* 0x00000000002c0947 */ /* 0x000fec0003800000 */
[----:B01234-:R-:W0:Y:S01]  /*1fa0*/  LDS R22, [R0+0xc60] ;  /* 0x000c600000167984 */ /* 0x01fe220000000800 */
[----:B------:R-:W1:Y:S01]  /*1fb0*/  LDCU.64 UR8, c[0x0][0x398] ;  /* 0x00007300ff0877ac */ /* 0x000e620008000a00 */
[----:B------:R-:W-:Y:S02]  /*1fc0*/  IMAD R17, R24, UR10, RZ ;  /* 0x0000000a18117c24 */ /* 0x000fe4000f8e02ff */
[----:B------:R-:W-:Y:S02]  /*1fd0*/  IMAD.MOV.U32 R16, RZ, RZ, R14 ;  /* 0x000000ffff107224 */ /* 0x000fe400078e000e */
[C---:B------:R-:W-:Y:S02]  /*1fe0*/  IMAD R19, R20.reuse, UR11, R17 ;  /* 0x0000000b14137c24 */ /* 0x040fe4000f8e0211 */
[----:B------:R-:W-:Y:S02]  /*1ff0*/  IMAD.MOV.U32 R17, RZ, RZ, R15 ;  /* 0x000000ffff117224 */ /* 0x000fe400078e000f */
[----:B------:R-:W-:-:S04]  /*2000*/  IMAD.WIDE.U32 R16, R20, UR10, R16 ;  /* 0x0000000a14107c25 */ /* 0x000fc8000f8e0010 */
[----:B------:R-:W-:Y:S01]  /*2010*/  IMAD.IADD R17, R17, 0x1, R19 ;  /* 0x0000000111117824 */ /* 0x000fe200078e0213 */
[----:B-1----:R-:W-:-:S04]  /*2020*/  LEA R18, P0, R16, UR8, 0x2 ;  /* 0x0000000810127c11 */ /* 0x002fc8000f8010ff */
[----:B------:R-:W-:-:S05]  /*2030*/  LEA.HI.X R19, R16, UR9, R17, 0x2, P0 ;  /* 0x0000000910137c11 */ /* 0x000fca00080f1411 */
[----:B0-----:R0:W-:Y:S04]  /*2040*/  STG.E desc[UR14][R18.64], R22 ;  /* 0x0000001612007986 */ /* 0x0011e8000c10190e */
.L_x_412:
[----:B------:R-:W-:Y:S05]  /*2050*/  BSYNC.RECONVERGENT B0 ;  /* 0x0000000000007941 */ /* 0x000fea0003800200 */
.L_x_411:
[----:B------:R-:W-:Y:S01]  /*2060*/  ISETP.GE.U32.OR.EX P0, PT, R26, UR13, P5, P1 ;  /* 0x0000000d1a007c0c */ /* 0x000fe2000af06510 */
[----:B------:R-:W-:Y:S01]  /*2070*/  BSSY.RECONVERGENT B0, `(.L_x_413) ;  /* 0x0000010000007945 */ /* 0x000fe20003800200 */
[----:B------:R-:W-:-:S04]  /*2080*/  IADD3 R20, P2, PT, R3, 0x1, RZ ;  /* 0x0000000103147810 */ /* 0x000fc80007f5e0ff */
[----:B------:R-:W-:Y:S01]  /*2090*/  ISETP.GE.U32.AND P1, PT, R20, UR12, PT ;  /* 0x0000000c14007c0c */ /* 0x000fe2000bf26070 */
[----:B01234-:R-:W-:-:S06]  /*20a0*/  IMAD.X R22, RZ, RZ, R2, P2 ;  /* 0x000000ffff167224 */ /* 0x01ffcc00010e0602 */
[----:B------:R-:W-:Y:S06]  /*20b0*/  @P0 BRA `(.L_x_414) ;  /* 0x00000000002c0947 */ /* 0x000fec0003800000 */
[----:B------:R-:W0:Y:S01]  /*20c0*/  LDS R24, [R0+0xe70] ;  /* 0x000e700000187984 */ /* 0x000e220000000800 */
        /* <DEDUP_REMOVED lines=10> */
.L_x_414:
[----:B------:R-:W-:Y:S05]  /*2170*/  BSYNC.RECONVERGENT B0 ;  /* 0x0000000000007941 */ /* 0x000fea0003800200 */
.L_x_413:
[----:B------:R-:W-:Y:S01]  /*2180*/  BAR.SYNC.DEFER_BLOCKING 0x0 ;  /* 0x0000000000007b1d */ /* 0x000fe20000010000 */
[----:B------:R-:W-:Y:S02]  /*2190*/  ISETP.GE.U32.OR.EX P1, PT, R22, UR13, P5, P1 ;  /* 0x0000000d16007c0c */ /* 0x000fe4000af26510 */
[C---:B------:R-:W-:Y:S02]  /*21a0*/  IADD3 R16, P0, PT, R3.reuse, 0x9, RZ ;  /* 0x0000000903107810 */ /* 0x040fe40007f1e0ff */
[----:B------:R-:W-:Y:S01]  /*21b0*/  IADD3 R12, P6, PT, R3, 0x11, RZ ;  /* 0x00000011030c7810 */ /* 0x000fe20007fde0ff */
[----:B------:R-:W-:Y:S01]  /*21c0*/  BSSY.RECONVERGENT B0, `(.L_x_415) ;  /* 0x0000014000007945 */ /* 0x000fe20003800200 */
[----:B------:R1:W-:Y:S04]  /*21d0*/  STS [R4], R29 ;  /* 0x0000001d04007388 */ /* 0x0003e80000000800 */
[----:B------:R1:W-:Y:S04]  /*21e0*/  STS [R4+0x10], R27 ;  /* 0x0000101b04007388 */ /* 0x0003e80000000800 */
[----:B------:R1:W-:Y:S04]  /*21f0*/  STS [R4+0x20], R25 ;  /* 0x0000201904007388 */ /* 0x0003e80000000800 */
[----:B------:R1:W-:Y:S04]  /*2200*/  STS [R4+0x30], R23 ;  /* 0x0000301704007388 */ /* 0x0003e80000000800 */
[----:B------:R1:W-:Y:S04]  /*2210*/  STS [R4+0x40], R21 ;  /* 0x0000401504007388 */ /* 0x0003e80000000800 */
[----:B------:R1:W-:Y:S04]  /*2220*/  STS [R4+0x50], R13 ;  /* 0x0000500d04007388 */ /* 0x0003e80000000800 */
[----:B------:R1:W-:Y:S04]  /*2230*/  STS [R4+0x60], R11 ;  /* 0x0000600b04007388 */ /* 0x0003e80000000800 */
[----:B------:R1:W-:Y:S01]  /*2240*/  STS [R4+0x70], R9 ;  /* 0x0000700904007388 */ /* 0x0003e20000000800 */
[----:B------:R-:W-:Y:S06]  /*2250*/  BAR.SYNC.DEFER_BLOCKING 0x0 ;  /* 0x0000000000007b1d */ /* 0x000fec0000010000 */
[----:B------:R-:W-:Y:S05]  /*2260*/  @P1 BRA `(.L_x_416) ;  /* 0x0000000000241947 */ /* 0x000fea0003800000 */
[----:B-1----:R-:W1:Y:S01]  /*2270*/  LDS R9, [R0] ;  /* 0x0000000000097984 */ /* 0x002e620000000800 */
[----:B------:R-:W0:Y:S01]  /*2280*/  LDCU.64 UR8, c[0x0][0x398] ;  /* 0x00007300ff0877ac */ /* 0x000e220008000a00 */
[----:B------:R-:W-:-:S04]  /*2290*/  IMAD R11, R22, UR10, RZ ;  /* 0x0000000a160b7c24 */ /* 0x000fc8000f8e02ff */
[C---:B------:R-:W-:Y:S02]  /*22a0*/  IMAD R11, R20.reuse, UR11, R11 ;  /* 0x0000000b140b7c24 */ /* 0x040fe4000f8e020b */
[----:B------:R-:W-:-:S04]  /*22b0*/  IMAD.WIDE.U32 R20, R20, UR10, R14 ;  /* 0x0000000a14147c25 */ /* 0x000fc8000f8e000e */
[----:B------:R-:W-:Y:S01]  /*22c0*/  IMAD.IADD R11, R21, 0x1, R11 ;  /* 0x00000001150b7824 */ /* 0x000fe200078e020b */
[----:B0-----:R-:W-:-:S04]  /*22d0*/  LEA R18, P1, R20, UR8, 0x2 ;  /* 0x0000000814127c11 */ /* 0x001fc8000f8210ff */
[----:B------:R-:W-:-:S05]  /*22e0*/  LEA.HI.X R19, R20, UR9, R11, 0x2, P1 ;  /* 0x0000000914137c11 */ /* 0x000fca00088f140b */
[----:B-1----:R2:W-:Y:S04]  /*22f0*/  STG.E desc[UR14][R18.64], R9 ;  /* 0x0000000912007986 */ /* 0x0025e8000c10190e */
.L_x_416:
[----:B------:R-:W-:Y:S05]  /*2300*/  BSYNC.RECONVERGENT B0 ;  /* 0x0000000000007941 */ /* 0x000fea0003800200 */
.L_x_415:
[--C-:B------:R-:W-:Y:S01]  /*2310*/  IMAD.X R17, RZ, RZ, R2.reuse, P0 ;  /* 0x000000ffff117224 */ /* 0x100fe200000e0602 */
[C---:B-1----:R-:W-:Y:S01]  /*2320*/  IADD3 R13, P4, PT, R3.reuse, 0x19, RZ ;  /* 0x00000019030d7810 */ /* 0x042fe20007f9e0ff */
[--C-:B0-----:R-:W-:Y:S01]  /*2330*/  IMAD.X R24, RZ, RZ, R2.reuse, P6 ;  /* 0x000000ffff187224 */ /* 0x101fe200030e0602 */
[----:B------:R-:W-:Y:S01]  /*2340*/  ISETP.GE.U32.AND P6, PT, R16, UR12, PT ;  /* 0x0000000c10007c0c */ /* 0x000fe2000bfc6070 */
[----:B------:R-:W-:Y:S01]  /*2350*/  BSSY.RECONVERGENT B0, `(.L_x_417) ;  /* 0x0000025000007945 */ /* 0x000fe20003800200 */
[C---:B------:R-:W-:Y:S01]  /*2360*/  IADD3 R11, P3, PT, R3.reuse, 0x21, RZ ;  /* 0x00000021030b7810 */ /* 0x040fe20007f7e0ff */
[--C-:B--2---:R-:W-:Y:S01]  /*2370*/  IMAD.X R19, RZ, RZ, R2.reuse, P4 ;  /* 0x000000ffff137224 */ /* 0x104fe200020e0602 */
[C---:B------:R-:W-:Y:S02]  /*2380*/  IADD3 R9, P2, PT, R3.reuse, 0x29, RZ ;  /* 0x0000002903097810 */ /* 0x040fe40007f5e0ff */
[C---:B------:R-:W-:Y:S01]  /*2390*/  IADD3 R4, P1, PT, R3.reuse, 0x31, RZ ;  /* 0x0000003103047810 */ /* 0x040fe20007f3e0ff */
[--C-:B------:R-:W-:Y:S01]  /*23a0*/  IMAD.X R20, RZ, RZ, R2.reuse, P3 ;  /* 0x000000ffff147224 */ /* 0x100fe200018e0602 */
[----:B------:R-:W-:Y:S01]  /*23b0*/  IADD3 R18, P0, PT, R3, 0x39, RZ ;  /* 0x0000003903127810 */ /* 0x000fe20007f1e0ff */
[--C-:B------:R-:W-:Y:S01]  /*23c0*/  IMAD.X R21, RZ, RZ, R2.reuse, P2 ;  /* 0x000000ffff157224 */ /* 0x100fe200010e0602 */
[----:B------:R-:W-:Y:S01]  /*23d0*/  ISETP.GE.U32.OR.EX P6, PT, R17, UR13, P5, P6 ;  /* 0x0000000d11007c0c */ /* 0x000fe2000afc6560 */
[--C-:B------:R-:W-:Y:S01]  /*23e0*/  IMAD.X R22, RZ, RZ, R2.reuse, P1 ;  /* 0x000000ffff167224 */ /* 0x100fe200008e0602 */
[----:B------:R-:W-:Y:S01]  /*23f0*/  ISETP.GE.U32.AND P4, PT, R12, UR12, PT ;  /* 0x0000000c0c007c0c */ /* 0x000fe2000bf86070 */
[----:B------:R-:W-:Y:S01]  /*2400*/  IMAD.X R23, RZ, RZ, R2, P0 ;  /* 0x000000ffff177224 */ /* 0x000fe200000e0602 */
[----:B------:R-:W-:-:S02]  /*2410*/  P2R R2, PR, RZ, 0x40 ;  /* 0x00000040ff027803 */ /* 0x000fc40000000000 */
[----:B------:R-:W-:Y:S02]  /*2420*/  ISETP.GE.U32.AND P3, PT, R13, UR12, PT ;  /* 0x0000000c0d007c0c */ /* 0x000fe4000bf66070 */
[----:B------:R-:W-:Y:S02]  /*2430*/  ISETP.GE.U32.AND P2, PT, R11, UR12, PT ;  /* 0x0000000c0b007c0c */ /* 0x000fe4000bf46070 */
[----:B------:R-:W-:Y:S02]  /*2440*/  ISETP.GE.U32.AND P1, PT, R9, UR12, PT ;  /* 0x0000000c09007c0c */ /* 0x000fe4000bf26070 */
[----:B------:R-:W-:Y:S02]  /*2450*/  ISETP.GE.U32.AND P0, PT, R4, UR12, PT ;  /* 0x0000000c04007c0c */ /* 0x000fe4000bf06070 */
[----:B------:R-:W-:Y:S02]  /*2460*/  ISETP.GE.U32.AND P6, PT, R18, UR12, PT ;  /* 0x0000000c12007c0c */ /* 0x000fe4000bfc6070 */
[----:B------:R-:W-:-:S02]  /*2470*/  ISETP.GE.U32.OR.EX P4, PT, R24, UR13, P5, P4 ;  /* 0x0000000d18007c0c */ /* 0x000fc4000af86540 */
[----:B------:R-:W-:Y:S02]  /*2480*/  ISETP.GE.U32.OR.EX P3, PT, R19, UR13, P5, P3 ;  /* 0x0000000d13007c0c */ /* 0x000fe4000af66530 */
[----:B------:R-:W-:Y:S02]  /*2490*/  ISETP.GE.U32.OR.EX P2, PT, R20, UR13, P5, P2 ;  /* 0x0000000d14007c0c */ /* 0x000fe4000af46520 */
[----:B------:R-:W-:Y:S02]  /*24a0*/  ISETP.GE.U32.OR.EX P1, PT, R21, UR13, P5, P1 ;  /* 0x0000000d15007c0c */ /* 0x000fe4000af26510 */
[----:B------:R-:W-:Y:S02]  /*24b0*/  ISETP.GE.U32.OR.EX P0, PT, R22, UR13, P5, P0 ;  /* 0x0000000d16007c0c */ /* 0x000fe4000af06500 */
[----:B------:R-:W-:Y:S02]  /*24c0*/  ISETP.GE.U32.OR.EX P6, PT, R23, UR13, P5, P6 ;  /* 0x0000000d17007c0c */ /* 0x000fe4000afc6560 */
[----:B------:R-:W-:-:S13]  /*24d0*/  ISETP.NE.AND P5, PT, R2, RZ, PT ;  /* 0x000000ff0200720c */ /* 0x000fda0003fa5270 */
[----:B------:R-:W-:Y:S05]  /*24e0*/  @P5 BRA `(.L_x_418) ;  /* 0x00000000002c5947 */ /* 0x000fea0003800000 */
        /* <DEDUP_REMOVED lines=11> */
.L_x_418:
[----:B------:R-:W-:Y:S05]  /*25a0*/  BSYNC.RECONVERGENT B0 ;  /* 0x0000000000007941 */ /* 0x000fea0003800200 */
.L_x_417:
[----:B------:R-:W-:Y:S04]  /*25b0*/  BSSY.RECONVERGENT B0, `(.L_x_419) ;  /* 0x000000d000007945 */ /* 0x000fe80003800200 */
[----:B------:R-:W-:Y:S05]  /*25c0*/  @P4 BRA `(.L_x_420) ;  /* 0x00000000002c4947 */ /* 0x000fea0003800000 */
        /* <DEDUP_REMOVED lines=11> */
.L_x_420:
[----:B------:R-:W-:Y:S05]  /*2680*/  BSYNC.RECONVERGENT B0 ;  /* 0x0000000000007941 */ /* 0x000fea0003800200 */
.L_x_419:
[----:B------:R-:W-:Y:S04]  /*2690*/  BSSY.RECONVERGENT B0, `(.L_x_421) ;  /* 0x000000d000007945 */ /* 0x000fe80003800200 */
[----:B------:R-:W-:Y:S05]  /*26a0*/  @P3 BRA `(.L_x_422) ;  /* 0x00000000002c3947 */ /* 0x000fea0003800000 */
[----:B------:R-:W2:Y:S01]  /*26b0*/  LDS R17, [R0+0x630] ;  /* 0x0006300000117984 */ /* 0x000ea20000000800 */
[----:B------:R-:W3:Y:S01]  /*26c0*/  LDCU.64 UR8, c[0x0][0x398] ;  /* 0x00007300ff0877ac */ /* 0x000ee20008000a00 */
[----:B------:R-:W-:Y:S02]  /*26d0*/  IMAD R12, R19, UR10, RZ ;  /* 0x0000000a130c7c24 */ /* 0x000fe4000f8e02ff */
[----:B01----:R-:W-:Y:S02]  /*26e0*/  IMAD.MOV.U32 R2, RZ, RZ, R14 ;  /* 0x000000ffff027224 */ /* 0x003fe400078e000e */
[----:B------:R-:W-:Y:S02]  /*26f0*/  IMAD.MOV.U32 R3, RZ, RZ, R15 ;  /* 0x000000ffff037224 */ /* 0x000fe400078e000f */
[C---:B------:R-:W-:Y:S02]  /*2700*/  IMAD R19, R13.reuse, UR11, R12 ;  /* 0x0000000b0d137c24 */ /* 0x040fe4000f8e020c */
[----:B------:R-:W-:-:S04]  /*2710*/  IMAD.WIDE.U32 R12, R13, UR10, R2 ;  /* 0x0000000a0d0c7c25 */ /* 0x000fc8000f8e0002 */
[----:B------:R-:W-:Y:S01]  /*2720*/  IMAD.IADD R3, R13, 0x1, R19 ;  /* 0x000000010d037824 */ /* 0x000fe200078e0213 */
[----:B---3--:R-:W-:-:S04]  /*2730*/  LEA R2, P3, R12, UR8, 0x2 ;  /* 0x000000080c027c11 */ /* 0x008fc8000f8610ff */
[----:B------:R-:W-:-:S05]  /*2740*/  LEA.HI.X R3, R12, UR9, R3, 0x2, P3 ;  /* 0x000000090c037c11 */ /* 0x000fca00098f1403 */
[----:B--2---:R2:W-:Y:S04]  /*2750*/  STG.E desc[UR14][R2.64], R17 ;  /* 0x0000001102007986 */ /* 0x0045e8000c10190e */
.L_x_422:
[----:B------:R-:W-:Y:S05]  /*2760*/  BSYNC.RECONVERGENT B0 ;  /* 0x0000000000007941 */ /* 0x000fea0003800200 */
.L_x_421:
[----:B------:R-:W-:Y:S04]  /*2770*/  BSSY.RECONVERGENT B0, `(.L_x_423) ;  /* 0x000000d000007945 */ /* 0x000fe80003800200 */
[----:B------:R-:W-:Y:S05]  /*2780*/  @P2 BRA `(.L_x_424) ;  /* 0x00000000002c2947 */ /* 0x000fea0003800000 */
[----:B--2---:R-:W2:Y:S01]  /*2790*/  LDS R17, [R0+0x840] ;  /* 0x0008400000117984 */ /* 0x004ea20000000800 */
[----:B------:R-:W3:Y:S01]  /*27a0*/  LDCU.64 UR8, c[0x0][0x398] ;  /* 0x00007300ff0877ac */ /* 0x000ee20008000a00 */
[----:B------:R-:W-:Y:S02]  /*27b0*/  IMAD R20, R20, UR10, RZ ;  /* 0x0000000a14147c24 */ /* 0x000fe4000f8e02ff */
[----:B------:R-:W-:Y:S02]  /*27c0*/  IMAD.MOV.U32 R12, RZ, RZ, R14 ;  /* 0x000000ffff0c7224 */ /* 0x000fe400078e000e */
[----:B------:R-:W-:Y:S02]  /*27d0*/  IMAD.MOV.U32 R13, RZ, RZ, R15 ;  /* 0x000000ffff0d7224 */ /* 0x000fe400078e000f */
[C---:B01----:R-:W-:Y:S02]  /*27e0*/  IMAD R3, R11.reuse, UR11, R20 ;  /* 0x0000000b0b037c24 */ /* 0x043fe4000f8e0214 */
[----:B------:R-:W-:-:S04]  /*27f0*/  IMAD.WIDE.U32 R12, R11, UR10, R12 ;  /* 0x0000000a0b0c7c25 */ /* 0x000fc8000f8e000c */
[----:B------:R-:W-:Y:S01]  /*2800*/  IMAD.IADD R3, R13, 0x1, R3 ;  /* 0x000000010d037824 */ /* 0x000fe200078e0203 */
[----:B---3--:R-:W-:-:S04]  /*2810*/  LEA R2, P2, R12, UR8, 0x2 ;  /* 0x000000080c027c11 */ /* 0x008fc8000f8410ff */
[----:B------:R-:W-:-:S05]  /*2820*/  LEA.HI.X R3, R12, UR9, R3, 0x2, P2 ;  /* 0x000000090c037c11 */ /* 0x000fca00090f1403 */
[----:B--2---:R3:W-:Y:S04]  /*2830*/  STG.E desc[UR14][R2.64], R17 ;  /* 0x0000001102007986 */ /* 0x0047e8000c10190e */
.L_x_424:
[----:B------:R-:W-:Y:S05]  /*2840*/  BSYNC.RECONVERGENT B0 ;  /* 0x0000000000007941 */ /* 0x000fea0003800200 */
.L_x_423:
[----:B------:R-:W-:Y:S04]  /*2850*/  BSSY.RECONVERGENT B0, `(.L_x_425) ;  /* 0x000000d000007945 */ /* 0x000fe80003800200 */
[----:B------:R-:W-:Y:S05]  /*2860*/  @P1 BRA `(.L_x_426) ;  /* 0x00000000002c1947 */ /* 0x000fea0003800000 */
[----:B------:R-:W4:Y:S01]  /*2870*/  LDS R11, [R0+0xa50] ;  /* 0x000a5000000b7984 */ /* 0x000f220000000800 */
[----:B------:R-:W5:Y:S01]  /*2880*/  LDCU.64 UR8, c[0x0][0x398] ;  /* 0x00007300ff0877ac */ /* 0x000f620008000a00 */
[----:B------:R-:W-:Y:S02]  /*2890*/  IMAD R12, R21, UR10, RZ ;  /* 0x0000000a150c7c24 */ /* 0x000fe4000f8e02ff */
[----:B0123--:R-:W-:Y:S02]  /*28a0*/  IMAD.MOV.U32 R2, RZ, RZ, R14 ;  /* 0x000000ffff027224 */ /* 0x00ffe400078e000e */
[----:B------:R-:W-:Y:S02]  /*28b0*/  IMAD.MOV.U32 R3, RZ, RZ, R15 ;  /* 0x000000ffff037224 */ /* 0x000fe400078e000f */
[C---:B------:R-:W-:Y:S02]  /*28c0*/  IMAD R13, R9.reuse, UR11, R12 ;  /* 0x0000000b090d7c24 */ /* 0x040fe4000f8e020c */
[----:B------:R-:W-:-:S04]  /*28d0*/  IMAD.WIDE.U32 R2, R9, UR10, R2 ;  /* 0x0000000a09027c25 */ /* 0x000fc8000f8e0002 */
[----:B------:R-:W-:Y:S01]  /*28e0*/  IMAD.IADD R3, R3, 0x1, R13 ;  /* 0x0000000103037824 */ /* 0x000fe200078e020d */
[----:B-----5:R-:W-:-:S04]  /*28f0*/  LEA R12, P1, R2, UR8, 0x2 ;  /* 0x00000008020c7c11 */ /* 0x020fc8000f8210ff */
[----:B------:R-:W-:-:S05]  /*2900*/  LEA.HI.X R13, R2, UR9, R3, 0x2, P1 ;  /* 0x00000009020d7c11 */ /* 0x000fca00088f1403 */
[----:B----4-:R4:W-:Y:S04]  /*2910*/  STG.E desc[UR14][R12.64], R11 ;  /* 0x0000000b0c007986 */ /* 0x0109e8000c10190e */
.L_x_426:
[----:B------:R-:W-:Y:S05]  /*2920*/  BSYNC.RECONVERGENT B0 ;  /* 0x0000000000007941 */ /* 0x000fea0003800200 */
.L_x_425:
[----:B------:R-:W-:Y:S04]  /*2930*/  BSSY.RECONVERGENT B0, `(.L_x_427) ;  /* 0x000000d000007945 */ /* 0x000fe80003800200 */
[----:B------:R-:W-:Y:S05]  /*2940*/  @P0 BRA `(.L_x_428) ;  /* 0x00000000002c0947 */ /* 0x000fea0003800000 */
[----:B------:R-:W5:Y:S01]  /*2950*/  LDS R9, [R0+0xc60] ;  /* 0x000c600000097984 */ /* 0x000f620000000800 */
[----:B------:R-:W0:Y:S01]  /*2960*/  LDCU.64 UR8, c[0x0][0x398] ;  /* 0x00007300ff0877ac */ /* 0x000e220008000a00 */
[----:B----4-:R-:W-:Y:S02]  /*2970*/  IMAD R11, R22, UR10, RZ ;  /* 0x0000000a160b7c24 */ /* 0x010fe4000f8e02ff */
[----:B0123--:R-:W-:Y:S02]  /*2980*/  IMAD.MOV.U32 R2, RZ, RZ, R14 ;  /* 0x000000ffff027224 */ /* 0x00ffe400078e000e */
[----:B------:R-:W-:Y:S02]  /*2990*/  IMAD.MOV.U32 R3, RZ, RZ, R15 ;  /* 0x000000ffff037224 */ /* 0x000fe400078e000f */
[C---:B------:R-:W-:Y:S02]  /*29a0*/  IMAD R11, R4.reuse, UR11, R11 ;  /* 0x0000000b040b7c24 */ /* 0x040fe4000f8e020b */
[----:B------:R-:W-:-:S04]  /*29b0*/  IMAD.WIDE.U32 R2, R4, UR10, R2 ;  /* 0x0000000a04027c25 */ /* 0x000fc8000f8e0002 */
[----:B------:R-:W-:Y:S01]  /*29c0*/  IMAD.IADD R3, R3, 0x1, R11 ;  /* 0x0000000103037824 */ /* 0x000fe200078e020b */
[----:B------:R-:W-:-:S04]  /*29d0*/  LEA R12, P0, R2, UR8, 0x2 ;  /* 0x00000008020c7c11 */ /* 0x000fc8000f8010ff */
[----:B------:R-:W-:-:S05]  /*29e0*/  LEA.HI.X R13, R2, UR9, R3, 0x2, P0 ;  /* 0x00000009020d7c11 */ /* 0x000fca00080f1403 */
[----:B-----5:R0:W-:Y:S04]  /*29f0*/  STG.E desc[UR14][R12.64], R9 ;  /* 0x000000090c007986 */ /* 0x0201e8000c10190e */
.L_x_428:
[----:B------:R-:W-:Y:S05]  /*2a00*/  BSYNC.RECONVERGENT B0 ;  /* 0x0000000000007941 */ /* 0x000fea0003800200 */
.L_x_427:
[----:B------:R-:W-:Y:S04]  /*2a10*/  BSSY.RECONVERGENT B0, `(.L_x_429) ;  /* 0x000000d000007945 */ /* 0x000fe80003800200 */
[----:B------:R-:W-:Y:S05]  /*2a20*/  @P6 BRA `(.L_x_430) ;  /* 0x00000000002c6947 */ /* 0x000fea0003800000 */
[----:B0-----:R-:W0:Y:S01]  /*2a30*/  LDS R9, [R0+0xe70] ;  /* 0x000e700000097984 */ /* 0x001e220000000800 */
[----:B------:R-:W4:Y:S01]  /*2a40*/  LDCU.64 UR8, c[0x0][0x398] ;  /* 0x00007300ff0877ac */ /* 0x000f220008000a00 */
[----:B------:R-:W-:Y:S02]  /*2a50*/  IMAD R23, R23, UR10, RZ ;  /* 0x0000000a17177c24 */ /* 0x000fe4000f8e02ff */
[----:B-123--:R-:W-:Y:S02]  /*2a60*/  IMAD.MOV.U32 R2, RZ, RZ, R14 ;  /* 0x000000ffff027224 */ /* 0x00efe400078e000e */
[----:B------:R-:W-:Y:S02]  /*2a70*/  IMAD.MOV.U32 R3, RZ, RZ, R15 ;  /* 0x000000ffff037224 */ /* 0x000fe400078e000f */
[C---:B------:R-:W-:Y:S02]  /*2a80*/  IMAD R23, R18.reuse, UR11, R23 ;  /* 0x0000000b12177c24 */ /* 0x040fe4000f8e0217 */
[----:B------:R-:W-:-:S04]  /*2a90*/  IMAD.WIDE.U32 R2, R18, UR10, R2 ;  /* 0x0000000a12027c25 */ /* 0x000fc8000f8e0002 */
[----:B------:R-:W-:Y:S01]  /*2aa0*/  IMAD.IADD R3, R3, 0x1, R23 ;  /* 0x0000000103037824 */ /* 0x000fe200078e0217 */
[----:B----4-:R-:W-:-:S04]  /*2ab0*/  LEA R12, P0, R2, UR8, 0x2 ;  /* 0x00000008020c7c11 */ /* 0x010fc8000f8010ff */
[----:B------:R-:W-:-:S05]  /*2ac0*/  LEA.HI.X R13, R2, UR9, R3, 0x2, P0 ;  /* 0x00000009020d7c11 */ /* 0x000fca00080f1403 */
[----:B0-----:R0:W-:Y:S04]  /*2ad0*/  STG.E desc[UR14][R12.64], R9 ;  /* 0x000000090c007986 */ /* 0x0011e8000c10190e */
.L_x_430:
[----:B------:R-:W-:Y:S05]  /*2ae0*/  BSYNC.RECONVERGENT B0 ;  /* 0x0000000000007941 */ /* 0x000fea0003800200 */
.L_x_429:
[----:B------:R-:W5:Y:S02]  /*2af0*/  LDCU.64 UR8, c[0x0][0x3a8] ;  /* 0x00007500ff0877ac */ /* 0x000f640008000a00 */
[----:B-----5:R-:W-:-:S04]  /*2b00*/  UISETP.NE.U32.AND UP0, UPT, UR8, URZ, UPT ;  /* 0x000000ff0800728c */ /* 0x020fc8000bf05070 */
[----:B------:R-:W-:Y:S01]  /*2b10*/  UISETP.NE.AND.EX UP0, UPT, UR9, URZ, UPT, UP0 ;  /* 0x000000ff0900728c */ /* 0x000fe2000bf05300 */
[----:B------:R-:W-:Y:S08]  /*2b20*/  BAR.SYNC.DEFER_BLOCKING 0x0 ;  /* 0x0000000000007b1d */ /* 0x000ff00000010000 */
[----:B------:R-:W-:Y:S05]  /*2b30*/  BRA.U !UP0, `(.L_x_431) ;  /* 0x0000000108887547 */ /* 0x000fea000b800000 */
[----:B0123--:R-:W0:Y:S01]  /*2b40*/  SHFL.DOWN PT, R3, R10, 0x10, 0x1f ;  /* 0x0a001f000a037f89 */ /* 0x00fe2200000e0000 */
[----:B------:R-:W-:Y:S01]  /*2b50*/  LOP3.LUT P0, RZ, R8, 0x1f, RZ, 0xc0, !PT ;  /* 0x0000001f08ff7812 */ /* 0x000fe2000780c0ff */
[----:B------:R-:W-:-:S12]  /*2b60*/  BSSY B0, `(.L_x_431) ;  /* 0x000001f000007945 */ /* 0x000fd80003800000 */
[----:B------:R-:W-:-:S05]  /*2b70*/  @!P0 LEA R4, R7, R6, 0x18 ;  /* 0x0000000607048211 */ /* 0x000fca00078ec0ff */
[----:B------:R-:W-:Y:S01]  /*2b80*/  @!P0 IMAD R4, R5, 0x4, R4 ;  /* 0x0000000405048824 */ /* 0x000fe200078e0204 */
[----:B0-----:R-:W-:-:S05]  /*2b90*/  FMNMX R3, R3, R10, !PT ;  /* 0x0000000a03037209 */ /* 0x001fca0007800000 */
[----:B------:R-:W0:Y:S02]  /*2ba0*/  SHFL.DOWN PT, R0, R3, 0x8, 0x1f ;  /* 0x09001f0003007f89 */ /* 0x000e2400000e0000 */
[----:B0-----:R-:W-:-:S05]  /*2bb0*/  FMNMX R0, R3, R0, !PT ;  /* 0x0000000003007209 */ /* 0x001fca0007800000 */
[----:B------:R-:W0:Y:S02]  /*2bc0*/  SHFL.DOWN PT, R9, R0, 0x4, 0x1f ;  /* 0x08801f0000097f89 */ /* 0x000e2400000e0000 */
[----:B0-----:R-:W-:-:S05]  /*2bd0*/  FMNMX R9, R0, R9, !PT ;  /* 0x0000000900097209 */ /* 0x001fca0007800000 */
[----:B------:R-:W0:Y:S02]  /*2be0*/  SHFL.DOWN PT, R2, R9, 0x2, 0x1f ;  /* 0x08401f0009027f89 */ /* 0x000e2400000e0000 */
[----:B0-----:R-:W-:-:S05]  /*2bf0*/  FMNMX R2, R9, R2, !PT ;  /* 0x0000000209027209 */ /* 0x001fca0007800000 */
[----:B----4-:R-:W0:Y:S02]  /*2c00*/  SHFL.DOWN PT, R11, R2, 0x1, 0x1f ;  /* 0x08201f00020b7f89 */ /* 0x010e2400000e0000 */
        /* <DEDUP_REMOVED lines=15> */
.L_x_438:
[----:B------:R-:W-:Y:S02]  /*2d00*/  ISETP.NE.AND P0, PT, R8, RZ, PT ;  /* 0x000000ff0800720c */ /* 0x000fe40003f05270 */
[----:B-1----:R-:W-:-:S11]  /*2d10*/  FMNMX R5, R3, R2, !PT ;  /* 0x0000000203057209 */ /* 0x002fd60007800000 */
[----:B------:R-:W-:Y:S05]  /*2d20*/  @P0 BRA `(.L_x_432) ;  /* 0x0000000000080947 */ /* 0x000fea0003800000 */
[----:B0-----:R-:W0:Y:S02]  /*2d30*/  LDC.64 R2, c[0x0][0x3a8] ;  /* 0x0000ea00ff027b82 */ /* 0x001e240000000a00 */
[----:B0-----:R1:W-:Y:S02]  /*2d40*/  REDG.E.MAX.S32.STRONG.GPU desc[UR14][R2.64], R5 ;  /* 0x000000050200798e */ /* 0x0013e4000d12e30e */
.L_x_432:
[----:B------:R-:W-:Y:S05]  /*2d50*/  BSYNC B0 ;  /* 0x0000000000007941 */ /* 0x000fea0003800000 */
.L_x_431:
        /* <DEDUP_REMOVED lines=10> */
[----:B0123--:R-:W-:-:S07]  /*2e00*/  MOV R2, 0x2e20 ;  /* 0x00002e2000027802 */ /* 0x00ffce0000000f00 */
[----:B----4-:R-:W-:Y:S05]  /*2e10*/  CALL.REL.NOINC `($__internal_9_$__cuda_sm20_rcp_rn_f32_slowpath) ;  /* 0x00000004007c7944 */ /* 0x010fea0003c00000 */
[----:B------:R-:W-:Y:S05]  /*2e20*/  BRA `(.L_x_435) ;  /* 0x0000000000147947 */ /* 0x000fea0003800000 */
.L_x_434:
[----:B-1----:R-:W1:Y:S01]  /*2e30*/  MUFU.RCP R5, UR5 ;  /* 0x0000000500057d08 */ /* 0x002e620008001000 */
[----:B------:R-:W-:-:S04]  /*2e40*/  IMAD.U32 R0, RZ, RZ, UR5 ;  /* 0x00000005ff007e24 */ /* 0x000fc8000f8e00ff */
[----:B-1----:R-:W-:-:S04]  /*2e50*/  FFMA R0, R5, R0, -1 ;  /* 0xbf80000005007423 */ /* 0x002fc80000000000 */
[----:B------:R-:W-:-:S04]  /*2e60*/  FADD.FTZ R0, -R0, -RZ ;  /* 0x800000ff00007221 */ /* 0x000fc80000010100 */
[----:B------:R-:W-:-:S07]  /*2e70*/  FFMA R5, R5, R0, R5 ;  /* 0x0000000005057223 */ /* 0x000fce0000000005 */
.L_x_435:
[----:B0-23--:R-:W0:Y:S02]  /*2e80*/  LDC.64 R2, c[0x0][0x3b0] ;  /* 0x0000ec00ff027b82 */ /* 0x00de240000000a00 */
[----:B0-----:R-:W-:Y:S01]  /*2e90*/  STG.E desc[UR14][R2.64], R5 ;  /* 0x0000000502007986 */ /* 0x001fe2000c10190e */
[----:B------:R-:W-:Y:S05]  /*2ea0*/  EXIT ;  /* 0x000000000000794d */ /* 0x000fea0003800000 */
.L_x_433:
[----:B------:R-:W-:Y:S02]  /*2eb0*/  IMAD.MOV.U32 R5, RZ, RZ, 0x2 ;  /* 0x00000002ff057424 */ /* 0x000fe400078e00ff */
[----:B------:R-:W-:Y:S02]  /*2ec0*/  IMAD.MOV.U32 R7, RZ, RZ, 0x1f ;  /* 0x0000001fff077424 */ /* 0x000fe400078e00ff */
[----:B------:R-:W-:-:S07]  /*2ed0*/  IMAD.MOV.U32 R4, RZ, RZ, -0x1 ;  /* 0xffffffffff047424 */ /* 0x000fce00078e00ff */
[----:B01----:R-:W-:Y:S05]  /*2ee0*/  WARPSYNC.COLLECTIVE R4, `(.L_x_436) ;  /* 0x0000000004087348 */ /* 0x003fea0003c00000 */
[----:B01----:R0:W1:Y:S02]  /*2ef0*/  SHFL.DOWN P0, R2, R0, R5, R7 ;  /* 0x0800000500027389 */ /* 0x0030640000000007 */
[----:B01----:R-:W-:Y:S05]  /*2f00*/  ENDCOLLECTIVE ;  /* 0x000000000000791b */ /* 0x003fea0003800000 */
.L_x_436:
[----:B------:R-:W-:Y:S02]  /*2f10*/  IMAD.MOV.U32 R5, RZ, RZ, 0x1 ;  /* 0x00000001ff057424 */ /* 0x000fe400078e00ff */
[----:B------:R-:W-:-:S05]  /*2f20*/  IMAD.MOV.U32 R3, RZ, RZ, R2 ;  /* 0x000000ffff037224 */ /* 0x000fca00078e0002 */
[----:B------:R-:W-:-:S05]  /*2f30*/  FMNMX R3, R3, R0, !PT ;  /* 0x0000000003037209 */ /* 0x000fca0007800000 */
[----:B------:R-:W-:-:S07]  /*2f40*/  IMAD.MOV.U32 R0, RZ, RZ, R3 ;  /* 0x000000ffff007224 */ /* 0x000fce00078e0003 */
[----:B------:R-:W-:Y:S05]  /*2f50*/  WARPSYNC.COLLECTIVE R4, `(.L_x_437) ;  /* 0x0000000004087348 */ /* 0x000fea0003c00000 */
[----:B------:R0:W1:Y:S02]  /*2f60*/  SHFL.DOWN P0, R2, R0, R5, R7 ;  /* 0x0800000500027389 */ /* 0x0000640000000007 */
[----:B01----:R-:W-:Y:S05]  /*2f70*/  ENDCOLLECTIVE ;  /* 0x000000000000791b */ /* 0x003fea0003800000 */
.L_x_437:
[----:B------:R-:W-:Y:S05]  /*2f80*/  BRA `(.L_x_438) ;  /* 0xfffffffc005c7947 */ /* 0x000fea000383ffff */
        .weak           $__internal_8_$__cuda_sm20_div_u64
        .type           $__internal_8_$__cuda_sm20_div_u64,@function
        .size           $__internal_8_$__cuda_sm20_div_u64,($__internal_9_$__cuda_sm20_rcp_rn_f32_slowpath - $__internal_8_$__cuda_sm20_div_u64)
$__internal_8_$__cuda_sm20_div_u64:
        /* <DEDUP_REMOVED lines=71> */
[----:B------:R-:W-:Y:S11]  /*3400*/  RET.REL.NODEC R2 `(_ZN18transformer_engine6detail50_GLOBAL__N__0b005ce5_17_cast_transpose_cu_f1c1739d29cast_transpose_general_kernelILm4ELm4E13__nv_bfloat16fEEvPKT1_PKfPT2_SA_S8_PfSB_mm) ;  /* 0xffffffc802fc7950 */ /* 0x000ff60003c3ffff */
        .weak           $__internal_9_$__cuda_sm20_rcp_rn_f32_slowpath
        .type           $__internal_9_$__cuda_sm20_rcp_rn_f32_slowpath,@function
        .size           $__internal_9_$__cuda_sm20_rcp_rn_f32_slowpath,(.L_x_1149 - $__internal_9_$__cuda_sm20_rcp_rn_f32_slowpath)
$__internal_9_$__cuda_sm20_rcp_rn_f32_slowpath:
        /* <DEDUP_REMOVED lines=15> */
.L_x_439:
        /* <DEDUP_REMOVED lines=33> */
.L_x_441:
[----:B------:R0:W1:Y:S02]  /*3710*/  MUFU.RCP R3, R0 ;  /* 0x0000000000037308 */ /* 0x0000640000001000 */
.L_x_440:
[----:B-1-3--:R-:W-:Y:S02]  /*3720*/  IMAD.MOV.U32 R5, RZ, RZ, R3 ;  /* 0x000000ffff057224 */ /* 0x00afe400078e0003 */
[----:B------:R-:W-:-:S04]  /*3730*/  IMAD.MOV.U32 R3, RZ, RZ, 0x0 ;  /* 0x00000000ff037424 */ /* 0x000fc800078e00ff */
[----:B0-2---:R-:W-:Y:S05]  /*3740*/  RET.REL.NODEC R2 `(_ZN18transformer_engine6detail50_GLOBAL__N__0b005ce5_17_cast_transpose_cu_f1c1739d29cast_transpose_general_kernelILm4ELm4E13__nv_bfloat16fEEvPKT1_PKfPT2_SA_S8_PfSB_mm) ;  /* 0xffffffc8022c7950 */ /* 0x005fea0003c3ffff */
.L_x_442:
        /* <DEDUP_REMOVED lines=11> */
.L_x_1149:


//--------------------- .text._ZN18transformer_engine6detail50_GLOBAL__N__0b005ce5_17_cast_transpose_cu_f1c1739d29cast_transpose_general_kernelILm4ELm4E6__half13__nv_fp8_e4m3EEvPKT1_PKfPT2_SB_S9_PfSC_mm --------------------------
	.section	.text._ZN18transformer_engine6detail50_GLOBAL__N__0b005ce5_17_cast_transpose_cu_f1c1739d29cast_transpose_general_kernelILm4ELm4E6__half13__nv_fp8_e4m3EEvPKT1_PKfPT2_SB_S9_PfSC_mm,"ax",@progbits
	.align	128
.text._ZN18transformer_engine6detail50_GLOBAL__N__0b005ce5_17_cast_transpose_cu_f1c1739d29cast_transpose_general_kernelILm4ELm4E6__half13__nv_fp8_e4m3EEvPKT1_PKfPT2_SB_S9_PfSC_mm:
        .type           _ZN18transformer_engine6detail50_GLOBAL__N__0b005ce5_17_cast_transpose_cu_f1c1739d29cast_transpose_general_kernelILm4ELm4E6__half13__nv_fp8_e4m3EEvPKT1_PKfPT2_SB_S9_PfSC_mm,@function
        .size           _ZN18transformer_engine6detail50_GLOBAL__N__0b005ce5_17_cast_transpose_cu_f1c1739d29cast_transpose_general_kernelILm4ELm4E6__half13__nv_fp8_e4m3EEvPKT1_PKfPT2_SB_S9_PfSC_mm,(.L_x_1152 - _ZN18transformer_engine6detail50_GLOBAL__N__0b005ce5_17_cast_transpose_cu_f1c1739d29cast_transpose_general_kernelILm4ELm4E6__half13__nv_fp8_e4m3EEvPKT1_PKfPT2_SB_S9_PfSC_mm)
        .other          _ZN18transformer_engine6detail50_GLOBAL__N__0b005ce5_17_cast_transpose_cu_f1c1739d29cast_transpose_general_kernelILm4ELm4E6__half13__nv_fp8_e4m3EEvPKT1_PKfPT2_SB_S9_PfSC_mm,@"STO_CUDA_ENTRY STV_DEFAULT"
_ZN18transformer_engine6detail50_GLOBAL__N__0b005ce5_17_cast_transpose_cu_f1c1739d29cast_transpose_general_kernelILm4ELm4E6__half13__nv_fp8_e4m3EEvPKT1_PKfPT2_SB_S9_PfSC_mm:
        /* <DEDUP_REMOVED lines=10> */
.L_x_443:
        /* <DEDUP_REMOVED lines=36> */
.L_x_444:
[----:B------:R-:W-:-:S07]  /*02e0*/  MOV R4, 0x300 ;  /* 0x0000030000047802 */ /* 0x000fce0000000f00 */
[----:B------:R-:W-:Y:S05]  /*02f0*/  CALL.REL.NOINC `($__internal_10_$__cuda_sm20_div_u64) ;  /* 0x0000008000f87944 */ /* 0x000fea0003c00000 */
        /* <DEDUP_REMOVED lines=11> */
.L_x_445:
        /* <DEDUP_REMOVED lines=39> */
[----:B--2---:R-:W-:Y:S02]  /*0620*/  @!P0 HADD2.F32 R5, -RZ, R2.H0_H0 ;  /* 0x20000002ff058230 */ /* 0x004fe40000004100 */
[----:B---3--:R-:W-:-:S03]  /*0630*/  @!P1 HADD2.F32 R15, -RZ, R7.H0_H0 ;  /* 0x20000007ff0f9230 */ /* 0x008fc60000004100 */
        /* <DEDUP_REMOVED lines=12> */
.L_x_447:
[----:B------:R-:W-:Y:S05]  /*0700*/  BSYNC.RECONVERGENT B0 ;  /* 0x0000000000007941 */ /* 0x000fea0003800200 */
.L_x_446:
        /* <DEDUP_REMOVED lines=27> */
[----:B--2---:R-:W-:Y:S02]  /*08c0*/  @!P0 HADD2.F32 R5, -RZ, R5.H0_H0 ;  /* 0x20000005ff058230 */ /* 0x004fe40000004100 */
[----:B---3--:R-:W-:-:S03]  /*08d0*/  @!P1 HADD2.F32 R15, -RZ, R7.H0_H0 ;  /* 0x20000007ff0f9230 */ /* 0x008fc60000004100 */
[----:B------:R-:W-:Y:S01]  /*08e0*/  @!P0 FMUL R10, R5, UR5 ;  /* 0x00000005050a8c20 */ /* 0x000fe20008400000 */
[----:B------:R-:W-:Y:S02]  /*08f0*/  IADD3.X R7, PT, PT, R11, UR13, RZ, P2, !PT ;  /* 0x0000000d0b077c10 */ /* 0x000fe400097fe4ff */
[----:B------:R-:W-:Y:S01]  /*0900*/  @!P0 FMNMX R2, R2, |R5|, !PT ;  /* 0x4000000502028209 */ /* 0x000fe20007800000 */
[----:B------:R-:W-:Y:S01]  /*0910*/  @!P1 FMUL R14, R15, UR5 ;  /* 0x000000050f0e9c20 */ /* 0x000fe20008400000 */
[----:B------:R-:W-:Y:S02]  /*0920*/  @!P0 F2FP.SATFINITE.E4M3.F32.PACK_AB_MERGE_C R11, RZ, R10, RZ ;  /* 0x0000000aff0b823e */ /* 0x000fe400048070ff */
[----:B------:R-:W-:Y:S02]  /*0930*/  @!P1 LOP3.LUT R10, R4, 0xffff00ff, RZ, 0xc0, !PT ;  /* 0xffff00ff040a9812 */ /* 0x000fe400078ec0ff */
[----:B------:R-:W-:Y:S01]  /*0940*/  @!P1 F2FP.SATFINITE.E4M3.F32.PACK_AB_MERGE_C R17, RZ, R14, RZ ;  /* 0x0000000eff11923e */ /* 0x000fe200048070ff */
[----:B------:R1:W-:Y:S01]  /*0950*/  @!P0 STG.E.U8 desc[UR14][R6.64], R11 ;  /* 0x0000000b06008986 */ /* 0x0003e2000c10110e */
[----:B------:R-:W-:Y:S01]  /*0960*/  @!P0 IMAD.SHL.U32 R5, R11, 0x100, RZ ;  /* 0x000001000b058824 */ /* 0x000fe200078e00ff */
[----:B------:R-:W-:-:S02]  /*0970*/  @!P1 FMNMX R2, R2, |R15|, !PT ;  /* 0x4000000f02029209 */ /* 0x000fc40007800000 */
[----:B------:R1:W-:Y:S01]  /*0980*/  @!P1 STG.E.U8 desc[UR14][R6.64+0x1], R17 ;  /* 0x0000011106009986 */ /* 0x0003e2000c10110e */
[----:B------:R-:W-:Y:S01]  /*0990*/  @!P1 IMAD.SHL.U32 R9, R17, 0x100, RZ ;  /* 0x0000010011099824 */ /* 0x000fe200078e00ff */
[----:B------:R-:W-:-:S04]  /*09a0*/  @!P0 LOP3.LUT R3, R8, 0xffff, R5, 0xf8, !PT ;  /* 0x0000ffff08038812 */ /* 0x000fc800078ef805 */
[----:B------:R-:W-:-:S07]  /*09b0*/  @!P1 LOP3.LUT R4, R10, 0xffff, R9, 0xf8, !PT ;  /* 0x0000ffff0a049812 */ /* 0x000fce00078ef809 */
.L_x_449:
[----:B------:R-:W-:Y:S05]  /*09c0*/  BSYNC.RECONVERGENT B0 ;  /* 0x0000000000007941 */ /* 0x000fea0003800200 */
.L_x_448:
        /* <DEDUP_REMOVED lines=37> */
[----:B------:R-:W-:Y:S01]  /*0c20*/  @!P0 IMAD.U32 R5, R11, 0x10000, RZ ;  /* 0x000100000b058824 */ /* 0x000fe200078e00ff */
[----:B------:R-:W-:-:S02]  /*0c30*/  @!P1 FMNMX R2, R2, |R15|, !PT ;  /* 0x4000000f02029209 */ /* 0x000fc40007800000 */
[----:B------:R2:W-:Y:S01]  /*0c40*/  @!P1 STG.E.U8 desc[UR14][R6.64+0x1], R17 ;  /* 0x0000011106009986 */ /* 0x0005e2000c10110e */
[----:B------:R-:W-:Y:S01]  /*0c50*/  @!P1 IMAD.U32 R9, R17, 0x10000, RZ ;  /* 0x0001000011099824 */ /* 0x000fe200078e00ff */
[----:B------:R-:W-:-:S04]  /*0c60*/  @!P0 LOP3.LUT R3, R8, 0xff0000, R5, 0xf8, !PT ;  /* 0x00ff000008038812 */ /* 0x000fc800078ef805 */
[----:B------:R-:W-:-:S07]  /*0c70*/  @!P1 LOP3.LUT R4, R10, 0xff0000, R9, 0xf8, !PT ;  /* 0x00ff00000a049812 */ /* 0x000fce00078ef809 */
.L_x_451:
[----:B------:R-:W-:Y:S05]  /*0c80*/  BSYNC.RECONVERGENT B0 ;  /* 0x0000000000007941 */ /* 0x000fea0003800200 */
.L_x_450:
        /* <DEDUP_REMOVED lines=37> */
[----:B------:R-:W-:-:S02]  /*0ee0*/  @!P0 LOP3.LUT R5, R11, 0xffff, RZ, 0xc0, !PT ;  /* 0x0000ffff0b058812 */ /* 0x000fc400078ec0ff */
[----:B------:R-:W-:Y:S01]  /*0ef0*/  @!P1 LOP3.LUT R9, R17, 0xffff, RZ, 0xc0, !PT ;  /* 0x0000ffff11099812 */ /* 0x000fe200078ec0ff */
[----:B------:R3:W-:Y:S01]  /*0f00*/  @!P1 STG.E.U8 desc[UR14][R6.64+0x1], R17 ;  /* 0x0000011106009986 */ /* 0x0007e2000c10110e */
[----:B------:R-:W-:Y:S01]  /*0f10*/  @!P1 FMNMX R2, R2, |R15|, !PT ;  /* 0x4000000f02029209 */ /* 0x000fe20007800000 */
[----:B------:R-:W-:Y:S02]  /*0f20*/  @!P0 IMAD R3, R5, 0x1000000, R8 ;  /* 0x0100000005038824 */ /* 0x000fe400078e0208 */
[----:B------:R-:W-:-:S07]  /*0f30*/  @!P1 IMAD R4, R9, 0x1000000, R10 ;  /* 0x0100000009049824 */ /* 0x000fce00078e020a */
.L_x_453:
[----:B------:R-:W-:Y:S05]  /*0f40*/  BSYNC.RECONVERGENT B0 ;  /* 0x0000000000007941 */ /* 0x000fea0003800200 */
.L_x_452:
        /* <DEDUP_REMOVED lines=29> */
[----:B------:R-:W-:Y:S02]  /*1120*/  IADD3.X R9, PT, PT, R15, UR13, RZ, P2, !PT ;  /* 0x0000000d0f097c10 */ /* 0x000fe400097fe4ff */
[----:B------:R-:W-:Y:S01]  /*1130*/  @!P0 FMNMX R2, R2, |R7|, !PT ;  /* 0x4000000702028209 */ /* 0x000fe20007800000 */
[----:B------:R-:W-:Y:S01]  /*1140*/  @!P1 FMUL R16, R17, UR5 ;  /* 0x0000000511109c20 */ /* 0x000fe20008400000 */
[----:B------:R-:W-:Y:S02]  /*1150*/  @!P0 F2FP.SATFINITE.E4M3.F32.PACK_AB_MERGE_C R15, RZ, R14, RZ ;  /* 0x0000000eff0f823e */ /* 0x000fe400048070ff */
[----:B------:R-:W-:Y:S02]  /*1160*/  @!P1 FMNMX R2, R2, |R17|, !PT ;  /* 0x4000001102029209 */ /* 0x000fe40007800000 */
[----:B------:R-:W-:Y:S01]  /*1170*/  @!P1 F2FP.SATFINITE.E4M3.F32.PACK_AB_MERGE_C R19, RZ, R16, RZ ;  /* 0x00000010ff13923e */ /* 0x000fe200048070ff */
[----:B------:R0:W-:Y:S01]  /*1180*/  @!P0 STG.E.U8 desc[UR14][R8.64], R15 ;  /* 0x0000000f08008986 */ /* 0x0001e2000c10110e */
[----:B------:R-:W-:-:S02]  /*1190*/  @!P0 LOP3.LUT R5, R15, 0xff, RZ, 0xc0, !PT ;  /* 0x000000ff0f058812 */ /* 0x000fc400078ec0ff */
[----:B------:R-:W-:Y:S01]  /*11a0*/  @!P1 LOP3.LUT R6, R19, 0xff, RZ, 0xc0, !PT ;  /* 0x000000ff13069812 */ /* 0x000fe200078ec0ff */
[----:B------:R0:W-:Y:S06]  /*11b0*/  @!P1 STG.E.U8 desc[UR14][R8.64+0x1], R19 ;  /* 0x0000011308009986 */ /* 0x0001ec000c10110e */
.L_x_455:
[----:B------:R-:W-:Y:S05]  /*11c0*/  BSYNC.RECONVERGENT B0 ;  /* 0x0000000000007941 */ /* 0x000fea0003800200 */
.L_x_454:
        /* <DEDUP_REMOVED lines=43> */
.L_x_457:
[----:B------:R-:W-:Y:S05]  /*1480*/  BSYNC.RECONVERGENT B0 ;  /* 0x0000000000007941 */ /* 0x000fea0003800200 */
.L_x_456:
        /* <DEDUP_REMOVED lines=43> */
.L_x_459:
[----:B------:R-:W-:Y:S05]  /*1740*/  BSYNC.RECONVERGENT B0 ;  /* 0x0000000000007941 */ /* 0x000fea0003800200 */
.L_x_458:
        /* <DEDUP_REMOVED lines=43> */
.L_x_461:
[----:B------:R-:W-:Y:S05]  /*1a00*/  BSYNC.RECONVERGENT B0 ;  /* 0x0000000000007941 */ /* 0x000fea0003800200 */
.L_x_460:
        /* <DEDUP_REMOVED lines=39> */
.L_x_463:
[----:B------:R-:W-:Y:S05]  /*1c80*/  BSYNC.RECONVERGENT B0 ;  /* 0x0000000000007941 */ /* 0x000fea0003800200 */
.L_x_462:
        /* <DEDUP_REMOVED lines=43> */
.L_x_465:
[----:B------:R-:W-:Y:S05]  /*1f40*/  BSYNC.RECONVERGENT B0 ;  /* 0x0000000000007941 */ /* 0x000fea0003800200 */
.L_x_464:
        /* <DEDUP_REMOVED lines=43> */
.L_x_467:
[----:B------:R-:W-:Y:S05]  /*2200*/  BSYNC.RECONVERGENT B0 ;  /* 0x0000000000007941 */ /* 0x000fea0003800200 */
.L_x_466:
        /* <DEDUP_REMOVED lines=43> */
.L_x_469:
[----:B------:R-:W-:Y:S05]  /*24c0*/  BSYNC.RECONVERGENT B0 ;  /* 0x0000000000007941 */ /* 0x000fea0003800200 */
.L_x_468:
        /* <DEDUP_REMOVED lines=39> */
.L_x_471:
[----:B------:R-:W-:Y:S05]  /*2740*/  BSYNC.RECONVERGENT B0 ;  /* 0x0000000000007941 */ /* 0x000fea0003800200 */
.L_x_470:
        /* <DEDUP_REMOVED lines=43> */
.L_x_473:
[----:B------:R-:W-:Y:S05]  /*2a00*/  BSYNC.RECONVERGENT B0 ;  /* 0x0000000000007941 */ /* 0x000fea0003800200 */
.L_x_472:
        /* <DEDUP_REMOVED lines=43> */
.L_x_475:
[----:B------:R-:W-:Y:S05]  /*2cc0*/  BSYNC.RECONVERGENT B0 ;  /* 0x0000000000007941 */ /* 0x000fea0003800200 */
.L_x_474:
        /* <DEDUP_REMOVED lines=43> */
.L_x_477:
[----:B------:R-:W-:Y:S05]  /*2f80*/  BSYNC.RECONVERGENT B0 ;  /* 0x0000000000007941 */ /* 0x000fea0003800200 */
.L_x_476:
        /* <DEDUP_REMOVED lines=26> */
[----:B--2---:R-:W-:-:S03]  /*3130*/  @!P0 HADD2.F32 R19, -RZ, R17.H0_H0 ;  /* 0x20000011ff138230 */ /* 0x004fc60000004100 */
[----:B------:R-:W-:Y:S01]  /*3140*/  IADD3.X R17, PT, PT, R21, UR13, RZ, P2, !PT ;  /* 0x0000000d15117c10 */ /* 0x000fe200097fe4ff */
[----:B---3--:R-:W-:Y:S02]  /*3150*/  @!P1 HADD2.F32 R25, -RZ, R20.H0_H0 ;  /* 0x20000014ff199230 */ /* 0x008fe40000004100 */
[----:B------:R-:W-:Y:S01]  /*3160*/  @!P0 FMUL R20, R19, UR5 ;  /* 0x0000000513148c20 */ /* 0x000fe20008400000 */
[----:B------:R-:W-:Y:S02]  /*3170*/  @!P0 FMNMX R2, R2, |R19|, !PT ;  /* 0x4000001302028209 */ /* 0x000fe40007800000 */
[----:B------:R-:W-:Y:S02]  /*3180*/  @!P1 FMUL R22, R25, UR5 ;  /* 0x0000000519169c20 */ /* 0x000fe40008400000 */
[----:B------:R-:W-:Y:S02]  /*3190*/  @!P0 F2FP.SATFINITE.E4M3.F32.PACK_AB_MERGE_C R21, RZ, R20, RZ ;  /* 0x00000014ff15823e */ /* 0x000fe400048070ff */
[----:B------:R-:W-:-:S02]  /*31a0*/  @!P1 FMNMX R2, R2, |R25|, !PT ;  /* 0x4000001902029209 */ /* 0x000fc40007800000 */
[----:B------:R-:W-:Y:S01]  /*31b0*/  @!P1 F2FP.SATFINITE.E4M3.F32.PACK_AB_MERGE_C R27, RZ, R22, RZ ;  /* 0x00000016ff1b923e */ /* 0x000fe200048070ff */
[----:B------:R0:W-:Y:S01]  /*31c0*/  @!P0 STG.E.U8 desc[UR14][R16.64], R21 ;  /* 0x0000001510008986 */ /* 0x0001e2000c10110e */
[----:B------:R-:W-:Y:S02]  /*31d0*/  @!P0 LOP3.LUT R11, R21, 0xff, RZ, 0xc0, !PT ;  /* 0x000000ff150b8812 */ /* 0x000fe400078ec0ff */
[----:B------:R-:W-:Y:S01]  /*31e0*/  @!P1 LOP3.LUT R18, R27, 0xff, RZ, 0xc0, !PT ;  /* 0x000000ff1b129812 */ /* 0x000fe200078ec0ff */
[----:B------:R0:W-:Y:S06]  /*31f0*/  @!P1 STG.E.U8 desc[UR14][R16.64+0x1], R27 ;  /* 0x0000011b10009986 */ /* 0x0001ec000c10110e */
.L_x_479:
[----:B------:R-:W-:Y:S05]  /*3200*/  BSYNC.RECONVERGENT B0 ;  /* 0x0000000000007941 */ /* 0x000fea0003800200 */
.L_x_478:
        /* <DEDUP_REMOVED lines=27> */
[----:B--2---:R-:W-:Y:S01]  /*33c0*/  @!P0 HADD2.F32 R21, -RZ, R17.H0_H0 ;  /* 0x20000011ff158230 */ /* 0x004fe20000004100 */
[----:B------:R-:W-:Y:S01]  /*33d0*/  IADD3.X R17, PT, PT, R25, UR13, RZ, P2, !PT ;  /* 0x0000000d19117c10 */ /* 0x000fe200097fe4ff */
[----:B---3--:R-:W-:-:S03]  /*33e0*/  @!P1 HADD2.F32 R19, -RZ, R19.H0_H0 ;  /* 0x20000013ff139230 */ /* 0x008fc60000004100 */
[----:B------:R-:W-:Y:S01]  /*33f0*/  @!P0 FMUL R20, R21, UR5 ;  /* 0x0000000515148c20 */ /* 0x000fe20008400000 */
[----:B------:R-:W-:Y:S02]  /*3400*/  @!P0 FMNMX R2, R2, |R21|, !PT ;  /* 0x4000001502028209 */ /* 0x000fe40007800000 */
[----:B------:R-:W-:Y:S01]  /*3410*/  @!P1 LOP3.LUT R21, R18, 0xffff00ff, RZ, 0xc0, !PT ;  /* 0xffff00ff12159812 */ /* 0x000fe200078ec0ff */
[----:B------:R-:W-:Y:S01]  /*3420*/  @!P1 FMUL R22, R19, UR5 ;  /* 0x0000000513169c20 */ /* 0x000fe20008400000 */
[----:B------:R-:W-:Y:S02]  /*3430*/  @!P0 F2FP.SATFINITE.E4M3.F32.PACK_AB_MERGE_C R25, RZ, R20, RZ ;  /* 0x00000014ff19823e */ /* 0x000fe400048070ff */
[----:B------:R-:W-:Y:S02]  /*3440*/  @!P1 FMNMX R2, R2, |R19|, !PT ;  /* 0x4000001302029209 */ /* 0x000fe40007800000 */
[----:B------:R-:W-:Y:S01]  /*3450*/  @!P1 F2FP.SATFINITE.E4M3.F32.PACK_AB_MERGE_C R27, RZ, R22, RZ ;  /* 0x00000016ff1b923e */ /* 0x000fe200048070ff */
[----:B------:R1:W-:Y:S01]  /*3460*/  @!P0 STG.E.U8 desc[UR14][R16.64], R25 ;  /* 0x0000001910008986 */ /* 0x0003e2000c10110e */
[----:B------:R-:W-:-:S03]  /*3470*/  @!P0 IMAD.SHL.U32 R14, R25, 0x100, RZ ;  /* 0x00000100190e8824 */ /* 0x000fc600078e00ff */
[----:B------:R1:W-:Y:S01]  /*3480*/  @!P1 STG.E.U8 desc[UR14][R16.64+0x1], R27 ;  /* 0x0000011b10009986 */ /* 0x0003e2000c10110e */
[----:B------:R-:W-:Y:S01]  /*3490*/  @!P1 IMAD.SHL.U32 R20, R27, 0x100, RZ ;  /* 0x000001001b149824 */ /* 0x000fe200078e00ff */
[----:B------:R-:W-:-:S04]  /*34a0*/  @!P0 LOP3.LUT R11, R15, 0xffff, R14, 0xf8, !PT ;  /* 0x0000ffff0f0b8812 */ /* 0x000fc800078ef80e */
[----:B------:R-:W-:-:S07]  /*34b0*/  @!P1 LOP3.LUT R18, R21, 0xffff, R20, 0xf8, !PT ;  /* 0x0000ffff15129812 */ /* 0x000fce00078ef814 */
.L_x_481:
[----:B------:R-:W-:Y:S05]  /*34c0*/  BSYNC.RECONVERGENT B0 ;  /* 0x0000000000007941 */ /* 0x000fea0003800200 */
.L_x_480:
        /* <DEDUP_REMOVED lines=38> */
[----:B------:R-:W-:-:S03]  /*3730*/  @!P0 IMAD.U32 R14, R25, 0x10000, RZ ;  /* 0x00010000190e8824 */ /* 0x000fc600078e00ff */
[----:B------:R1:W-:Y:S01]  /*3740*/  @!P1 STG.E.U8 desc[UR14][R16.64+0x1], R27 ;  /* 0x0000011b10009986 */ /* 0x0003e2000c10110e */
[----:B------:R-:W-:Y:S01]  /*3750*/  @!P1 IMAD.U32 R20, R27, 0x10000, RZ ;  /* 0x000100001b149824 */ /* 0x000fe200078e00ff */
[----:B------:R-:W-:-:S04]  /*3760*/  @!P0 LOP3.LUT R11, R15, 0xff0000, R14, 0xf8, !PT ;  /* 0x00ff00000f0b8812 */ /* 0x000fc800078ef80e */
[----:B------:R-:W-:-:S07]  /*3770*/  @!P1 LOP3.LUT R18, R21, 0xff0000, R20, 0xf8, !PT ;  /* 0x00ff000015129812 */ /* 0x000fce00078ef814 */
.L_x_483:
[----:B------:R-:W-:Y:S05]  /*3780*/  BSYNC.RECONVERGENT B0 ;  /* 0x0000000000007941 */ /* 0x000fea0003800200 */
.L_x_482:
        /* <DEDUP_REMOVED lines=38> */
[----:B------:R-:W-:-:S02]  /*39f0*/  @!P0 LOP3.LUT R14, R25, 0xffff, RZ, 0xc0, !PT ;  /* 0x0000ffff190e8812 */ /* 0x000fc400078ec0ff */
[----:B------:R-:W-:Y:S01]  /*3a00*/  @!P1 LOP3.LUT R20, R27, 0xffff, RZ, 0xc0, !PT ;  /* 0x0000ffff1b149812 */ /* 0x000fe200078ec0ff */
[----:B------:R1:W-:Y:S02]  /*3a10*/  @!P1 STG.E.U8 desc[UR14][R16.64+0x1], R27 ;  /* 0x0000011b10009986 */ /* 0x0003e4000c10110e */
[----:B------:R-:W-:Y:S02]  /*3a20*/  @!P0 IMAD R11, R14, 0x1000000, R15 ;  /* 0x010000000e0b8824 */ /* 0x000fe400078e020f */
[----:B------:R-:W-:-:S07]  /*3a30*/  @!P1 IMAD R18, R20, 0x1000000, R21 ;  /* 0x0100000014129824 */ /* 0x000fce00078e0215 */
.L_x_485:
[----:B------:R-:W-:Y:S05]  /*3a40*/  BSYNC.RECONVERGENT B0 ;  /* 0x0000000000007941 */ /* 0x000fea0003800200 */
.L_x_484:
        /* <DEDUP_REMOVED lines=27> */
[----:B--2---:R-:W-:Y:S02]  /*3c00*/  @!P0 HADD2.F32 R21, -RZ, R21.H0_H0 ;  /* 0x20000015ff158230 */ /* 0x004fe40000004100 */
[----:B---3--:R-:W-:-:S03]  /*3c10*/  @!P1 HADD2.F32 R27, -RZ, R22.H0_H0 ;  /* 0x20000016ff1b9230 */ /* 0x008fc60000004100 */
        /* <DEDUP_REMOVED lines=10> */
.L_x_487:
[----:B------:R-:W-:Y:S05]  /*3cc0*/  BSYNC.RECONVERGENT B0 ;  /* 0x0000000000007941 */ /* 0x000fea0003800200 */
.L_x_486:
        /* <DEDUP_REMOVED lines=28> */
[----:B--2---:R-:W-:Y:S02]  /*3e90*/  @!P0 HADD2.F32 R25, -RZ, R21.H0_H0 ;  /* 0x20000015ff198230 */ /* 0x004fe40000004100 */
        /* <DEDUP_REMOVED lines=14> */
.L_x_489:
[----:B------:R-:W-:Y:S05]  /*3f80*/  BSYNC.RECONVERGENT B0 ;  /* 0x0000000000007941 */ /* 0x000fea0003800200 */
.L_x_488:
        /* <DEDUP_REMOVED lines=43> */
.L_x_491:
[----:B------:R-:W-:Y:S05]  /*4240*/  BSYNC.RECONVERGENT B0 ;  /* 0x0000000000007941 */ /* 0x000fea0003800200 */
.L_x_490:
        /* <DEDUP_REMOVED lines=43> */
.L_x_493:
[----:B------:R-:W-:Y:S05]  /*4500*/  BSYNC.RECONVERGENT B0 ;  /* 0x0000000000007941 */ /* 0x000fea0003800200 */
.L_x_492:
        /* <DEDUP_REMOVED lines=39> */
.L_x_495:
[----:B------:R-:W-:Y:S05]  /*4780*/  BSYNC.RECONVERGENT B0 ;  /* 0x0000000000007941 */ /* 0x000fea0003800200 */
.L_x_494:
        /* <DEDUP_REMOVED lines=43> */
.L_x_497:
[----:B------:R-:W-:Y:S05]  /*4a40*/  BSYNC.RECONVERGENT B0 ;  /* 0x0000000000007941 */ /* 0x000fea0003800200 */
.L_x_496:
        /* <DEDUP_REMOVED lines=43> */
.L_x_499:
[----:B------:R-:W-:Y:S05]  /*4d00*/  BSYNC.RECONVERGENT B0 ;  /* 0x0000000000007941 */ /* 0x000fea0003800200 */
.L_x_498:
        /* <DEDUP_REMOVED lines=43> */
.L_x_501:
[----:B------:R-:W-:Y:S05]  /*4fc0*/  BSYNC.RECONVERGENT B0 ;  /* 0x0000000000007941 */ /* 0x000fea0003800200 */
.L_x_500:
        /* <DEDUP_REMOVED lines=39> */
.L_x_503:
[----:B------:R-:W-:Y:S05]  /*5240*/  BSYNC.RECONVERGENT B0 ;  /* 0x0000000000007941 */ /* 0x000fea0003800200 */
.L_x_502:
        /* <DEDUP_REMOVED lines=46> */
.L_x_505:
[----:B------:R-:W-:Y:S05]  /*5530*/  BSYNC.RECONVERGENT B0 ;  /* 0x0000000000007941 */ /* 0x000fea0003800200 */
.L_x_504:
        /* <DEDUP_REMOVED lines=46> */
.L_x_507:
[----:B------:R-:W-:Y:S05]  /*5820*/  BSYNC.RECONVERGENT B0 ;  /* 0x0000000000007941 */ /* 0x000fea0003800200 */
.L_x_506:
        /* <DEDUP_REMOVED lines=46> */
.L_x_509:
[----:B------:R-:W-:Y:S05]  /*5b10*/  BSYNC.RECONVERGENT B0 ;  /* 0x0000000000007941 */ /* 0x000fea0003800200 */
.L_x_508:
        /* <DEDUP_REMOVED lines=60> */
.L_x_511:
[----:B------:R-:W-:Y:S05]  /*5ee0*/  BSYNC.RECONVERGENT B0 ;  /* 0x0000000000007941 */ /* 0x000fea0003800200 */
.L_x_510:
        /* <DEDUP_REMOVED lines=36> */
.L_x_513:
[----:B------:R-:W-:Y:S05]  /*6130*/  BSYNC.RECONVERGENT B0 ;  /* 0x0000000000007941 */ /* 0x000fea0003800200 */
.L_x_512:
        /* <DEDUP_REMOVED lines=36> */
.L_x_515:
[----:B------:R-:W-:Y:S05]  /*6380*/  BSYNC.RECONVERGENT B0 ;  /* 0x0000000000007941 */ /* 0x000fea0003800200 */
.L_x_514:
        /* <DEDUP_REMOVED lines=36> */
.L_x_517:
[----:B------:R-:W-:Y:S05]  /*65d0*/  BSYNC.RECONVERGENT B0 ;  /* 0x0000000000007941 */ /* 0x000fea0003800200 */
.L_x_516:
        /* <DEDUP_REMOVED lines=36> */
.L_x_519:
[----:B------:R-:W-:Y:S05]  /*6820*/  BSYNC.RECONVERGENT B0 ;  /* 0x0000000000007941 */ /* 0x000fea0003800200 */
.L_x_518:
        /* <DEDUP_REMOVED lines=36> */
.L_x_521:
[----:B------:R-:W-:Y:S05]  /*6a70*/  BSYNC.RECONVERGENT B0 ;  /* 0x0000000000007941 */ /* 0x000fea0003800200 */
.L_x_520:
        /* <DEDUP_REMOVED lines=36> */
.L_x_523:
[----:B------:R-:W-:Y:S05]  /*6cc0*/  BSYNC.RECONVERGENT B0 ;  /* 0x0000000000007941 */ /* 0x000fea0003800200 */
.L_x_522:
        /* <DEDUP_REMOVED lines=36> */
.L_x_525:
[----:B------:R-:W-:Y:S05]  /*6f10*/  BSYNC.RECONVERGENT B0 ;  /* 0x0000000000007941 */ /* 0x000fea0003800200 */
.L_x_524:
        /* <DEDUP_REMOVED lines=56> */
.L_x_527:
[----:B------:R-:W-:Y:S05]  /*72a0*/  BSYNC.RECONVERGENT B0 ;  /* 0x0000000000007941 */ /* 0x000fea0003800200 */
.L_x_526:
        /* <DEDUP_REMOVED lines=32> */
.L_x_529:
[----:B------:R-:W-:Y:S05]  /*74b0*/  BSYNC.RECONVERGENT B0 ;  /* 0x0000000000007941 */ /* 0x000fea0003800200 */
.L_x_528:
        /* <DEDUP_REMOVED lines=32> */
.L_x_531:
[----:B------:R-:W-:Y:S05]  /*76c0*/  BSYNC.RECONVERGENT B0 ;  /* 0x0000000000007941 */ /* 0x000fea0003800200 */
.L_x_530:
        /* <DEDUP_REMOVED lines=50> */
.L_x_533:
[----:B------:R-:W-:Y:S05]  /*79f0*/  BSYNC.RECONVERGENT B0 ;  /* 0x0000000000007941 */ /* 0x000fea0003800200 */
.L_x_532:
        /* <DEDUP_REMOVED lines=32> */
.L_x_535:
[----:B------:R-:W-:Y:S05]  /*7c00*/  BSYNC.RECONVERGENT B0 ;  /* 0x0000000000007941 */ /* 0x000fea0003800200 */
.L_x_534:
        /* <DEDUP_REMOVED lines=32> */
.L_x_537:
[----:B------:R-:W-:Y:S05]  /*7e10*/  BSYNC.RECONVERGENT B0 ;  /* 0x0000000000007941 */ /* 0x000fea0003800200 */
.L_x_536:
        /* <DEDUP_REMOVED lines=32> */
.L_x_539:
[----:B------:R-:W-:Y:S05]  /*8020*/  BSYNC.RECONVERGENT B0 ;  /* 0x0000000000007941 */ /* 0x000fea0003800200 */
.L_x_538:
        /* <DEDUP_REMOVED lines=32> */
.L_x_541:
[----:B------:R-:W-:Y:S05]  /*8230*/  BSYNC.RECONVERGENT B0 ;  /* 0x0000000000007941 */ /* 0x000fea0003800200 */
.L_x_540:
        /* <DEDUP_REMOVED lines=33> */
.L_x_549:
[----:B------:R-:W-:Y:S02]  /*8450*/  ISETP.NE.AND P0, PT, R14, RZ, PT ;  /* 0x000000ff0e00720c */ /* 0x000fe40003f05270 */
[----:B-1----:R-:W-:-:S11]  /*8460*/  FMNMX R5, R3, R2, !PT ;  /* 0x0000000203057209 */ /* 0x002fd60007800000 */
[----:B------:R-:W-:Y:S05]  /*8470*/  @P0 BRA `(.L_x_543) ;  /* 0x0000000000080947 */ /* 0x000fea0003800000 */
[----:B0-----:R-:W0:Y:S02]  /*8480*/  LDC.64 R2, c[0x0][0x3a8] ;  /* 0x0000ea00ff027b82 */ /* 0x001e240000000a00 */
[----:B0-----:R1:W-:Y:S02]  /*8490*/  REDG.E.MAX.S32.STRONG.GPU desc[UR14][R2.64], R5 ;  /* 0x000000050200798e */ /* 0x0013e4000d12e30e */
.L_x_543:
[----:B------:R-:W-:Y:S05]  /*84a0*/  BSYNC B0 ;  /* 0x0000000000007941 */ /* 0x000fea0003800000 */
.L_x_542:
        /* <DEDUP_REMOVED lines=11> */
[----:B0---4-:R-:W-:Y:S05]  /*8560*/  CALL.REL.NOINC `($__internal_11_$__cuda_sm20_rcp_rn_f32_slowpath) ;  /* 0x00000004007c7944 */ /* 0x011fea0003c00000 */
[----:B------:R-:W-:Y:S05]  /*8570*/  BRA `(.L_x_546) ;  /* 0x0000000000147947 */ /* 0x000fea0003800000 */
.L_x_545:
[----:B01--4-:R-:W0:Y:S01]  /*8580*/  MUFU.RCP R5, UR5 ;  /* 0x0000000500057d08 */ /* 0x013e220008001000 */
[----:B------:R-:W-:-:S04]  /*8590*/  IMAD.U32 R0, RZ, RZ, UR5 ;  /* 0x00000005ff007e24 */ /* 0x000fc8000f8e00ff */
[----:B0-----:R-:W-:-:S04]  /*85a0*/  FFMA R0, R5, R0, -1 ;  /* 0xbf80000005007423 */ /* 0x001fc80000000000 */
[----:B------:R-:W-:-:S04]  /*85b0*/  FADD.FTZ R0, -R0, -RZ ;  /* 0x800000ff00007221 */ /* 0x000fc80000010100 */
[----:B------:R-:W-:-:S07]  /*85c0*/  FFMA R5, R5, R0, R5 ;  /* 0x0000000005057223 */ /* 0x000fce0000000005 */
.L_x_546:
[----:B------:R-:W0:Y:S02]  /*85d0*/  LDC.64 R2, c[0x0][0x3b0] ;  /* 0x0000ec00ff027b82 */ /* 0x000e240000000a00 */
[----:B0-----:R-:W-:Y:S01]  /*85e0*/  STG.E desc[UR14][R2.64], R5 ;  /* 0x0000000502007986 */ /* 0x001fe2000c10190e */
[----:B------:R-:W-:Y:S05]  /*85f0*/  EXIT ;  /* 0x000000000000794d */ /* 0x000fea0003800000 */
.L_x_544:
[----:B------:R-:W-:Y:S02]  /*8600*/  IMAD.MOV.U32 R5, RZ, RZ, 0x2 ;  /* 0x00000002ff057424 */ /* 0x000fe400078e00ff */
[----:B------:R-:W-:Y:S02]  /*8610*/  IMAD.MOV.U32 R7, RZ, RZ, 0x1f ;  /* 0x0000001fff077424 */ /* 0x000fe400078e00ff */
[----:B------:R-:W-:-:S07]  /*8620*/  IMAD.MOV.U32 R4, RZ, RZ, -0x1 ;  /* 0xffffffffff047424 */ /* 0x000fce00078e00ff */
[----:B01----:R-:W-:Y:S05]  /*8630*/  WARPSYNC.COLLECTIVE R4, `(.L_x_547) ;  /* 0x0000000004087348 */ /* 0x003fea0003c00000 */
[----:B01----:R0:W1:Y:S02]  /*8640*/  SHFL.DOWN P0, R2, R0, R5, R7 ;  /* 0x0800000500027389 */ /* 0x0030640000000007 */
[----:B01----:R-:W-:Y:S05]  /*8650*/  ENDCOLLECTIVE ;  /* 0x000000000000791b */ /* 0x003fea0003800000 */
.L_x_547:
[----:B------:R-:W-:Y:S02]  /*8660*/  IMAD.MOV.U32 R5, RZ, RZ, 0x1 ;  /* 0x00000001ff057424 */ /* 0x000fe400078e00ff */
[----:B------:R-:W-:-:S05]  /*8670*/  IMAD.MOV.U32 R3, RZ, RZ, R2 ;  /* 0x000000ffff037224 */ /* 0x000fca00078e0002 */
[----:B------:R-:W-:-:S05]  /*8680*/  FMNMX R3, R3, R0, !PT ;  /* 0x0000000003037209 */ /* 0x000fca0007800000 */
[----:B------:R-:W-:-:S07]  /*8690*/  IMAD.MOV.U32 R0, RZ, RZ, R3 ;  /* 0x000000ffff007224 */ /* 0x000fce00078e0003 */
[----:B------:R-:W-:Y:S05]  /*86a0*/  WARPSYNC.COLLECTIVE R4, `(.L_x_548) ;  /* 0x0000000004087348 */ /* 0x000fea0003c00000 */
[----:B------:R0:W1:Y:S02]  /*86b0*/  SHFL.DOWN P0, R2, R0, R5, R7 ;  /* 0x0800000500027389 */ /* 0x0000640000000007 */
[----:B01----:R-:W-:Y:S05]  /*86c0*/  ENDCOLLECTIVE ;  /* 0x000000000000791b */ /* 0x003fea0003800000 */
.L_x_548:
[----:B------:R-:W-:Y:S05]  /*86d0*/  BRA `(.L_x_549) ;  /* 0xfffffffc005c7947 */ /* 0x000fea000383ffff */
        .weak           $__internal_10_$__cuda_sm20_div_u64
        .type           $__internal_10_$__cuda_sm20_div_u64,@function
        .size           $__internal_10_$__cuda_sm20_div_u64,($__internal_11_$__cuda_sm20_rcp_rn_f32_slowpath - $__internal_10_$__cuda_sm20_div_u64)
$__internal_10_$__cuda_sm20_div_u64:
        /* <DEDUP_REMOVED lines=71> */
[----:B------:R-:W-:Y:S11]  /*8b50*/  RET.REL.NODEC R2 `(_ZN18transformer_engine6detail50_GLOBAL__N__0b005ce5_17_cast_transpose_cu_f1c1739d29cast_transpose_general_kernelILm4ELm4E6__half13__nv_fp8_e4m3EEvPKT1_PKfPT2_SB_S9_PfSC_mm) ;  /* 0xffffff7402287950 */ /* 0x000ff60003c3ffff */
        .weak           $__internal_11_$__cuda_sm20_rcp_rn_f32_slowpath
        .type           $__internal_11_$__cuda_sm20_rcp_rn_f32_slowpath,@function
        .size           $__internal_11_$__cuda_sm20_rcp_rn_f32_slowpath,(.L_x_1152 - $__internal_11_$__cuda_sm20_rcp_rn_f32_slowpath)
$__internal_11_$__cuda_sm20_rcp_rn_f32_slowpath:
        /* <DEDUP_REMOVED lines=15> */
.L_x_550:
        /* <DEDUP_REMOVED lines=33> */
.L_x_552:
[----:B------:R0:W1:Y:S02]  /*8e60*/  MUFU.RCP R3, R0 ;  /* 0x0000000000037308 */ /* 0x0000640000001000 */
.L_x_551:
[----:B-1-3--:R-:W-:Y:S02]  /*8e70*/  IMAD.MOV.U32 R5, RZ, RZ, R3 ;  /* 0x000000ffff057224 */ /* 0x00afe400078e0003 */
[----:B------:R-:W-:-:S04]  /*8e80*/  IMAD.MOV.U32 R3, RZ, RZ, 0x0 ;  /* 0x00000000ff037424 */ /* 0x000fc800078e00ff */
[----:B0-2---:R-:W-:Y:S05]  /*8e90*/  RET.REL.NODEC R2 `(_ZN18transformer_engine6detail50_GLOBAL__N__0b005ce5_17_cast_transpose_cu_f1c1739d29cast_transpose_general_kernelILm4ELm4E6__half13__nv_fp8_e4m3EEvPKT1_PKfPT2_SB_S9_PfSC_mm) ;  /* 0xffffff7002587950 */ /* 0x005fea0003c3ffff */
.L_x_553:
        /* <DEDUP_REMOVED lines=14> */
.L_x_1152:


//--------------------- .text._ZN18transformer_engine6detail50_GLOBAL__N__0b005ce5_17_cast_transpose_cu_f1c1739d29cast_transpose_general_kernelILm4ELm4E6__half13__nv_fp8_e5m2EEvPKT1_PKfPT2_SB_S9_PfSC_mm --------------------------
	.section	.text._ZN18transformer_engine6detail50_GLOBAL__N__0b005ce5_17_cast_transpose_cu_f1c1739d29cast_transpose_general_kernelILm4ELm4E6__half13__nv_fp8_e5m2EEvPKT1_PKfPT2_SB_S9_PfSC_mm,"ax",@progbits
	.align	128
.text._ZN18transformer_engine6detail50_GLOBAL__N__0b005ce5_17_cast_transpose_cu_f1c1739d29cast_transpose_general_kernelILm4ELm4E6__half13__nv_fp8_e5m2EEvPKT1_PKfPT2_SB_S9_PfSC_mm:
        .type           _ZN18transformer_engine6detail50_GLOBAL__N__0b005ce5_17_cast_transpose_cu_f1c1739d29cast_transpose_general_kernelILm4ELm4E6__half13__nv_fp8_e5m2EEvPKT1_PKfPT2_SB_S9_PfSC_mm,@function
        .size           _ZN18transformer_engine6detail50_GLOBAL__N__0b005ce5_17_cast_transpose_cu_f1c1739d29cast_transpose_general_kernelILm4ELm4E6__half13__nv_fp8_e5m2EEvPKT1_PKfPT2_SB_S9_PfSC_mm,(.L_x_1155 - _ZN18transformer_engine6detail50_GLOBAL__N__0b005ce5_17_cast_transpose_cu_f1c1739d29cast_transpose_general_kernelILm4ELm4E6__half13__nv_fp8_e5m2EEvPKT1_PKfPT2_SB_S9_PfSC_mm)
        .other          _ZN18transformer_engine6detail50_GLOBAL__N__0b005ce5_17_cast_transpose_cu_f1c1739d29cast_transpose_general_kernelILm4ELm4E6__half13__nv_fp8_e5m2EEvPKT1_PKfPT2_SB_S9_PfSC_mm,@"STO_CUDA_ENTRY STV_DEFAULT"
_ZN18transformer_engine6detail50_GLOBAL__N__0b005ce5_17_cast_transpose_cu_f1c1739d29cast_transpose_general_kernelILm4ELm4E6__half13__nv_fp8_e5m2EEvPKT1_PKfPT2_SB_S9_PfSC_mm:
        /* <DEDUP_REMOVED lines=10> */
.L_x_554:
        /* <DEDUP_REMOVED lines=36> */
.L_x_555:
[----:B------:R-:W-:-:S07]  /*02e0*/  MOV R4, 0x300 ;  /* 0x0000030000047802 */ /* 0x000fce0000000f00 */
[----:B------:R-:W-:Y:S05]  /*02f0*/  CALL.REL.NOINC `($__internal_12_$__cuda_sm20_div_u64) ;  /* 0x0000008000f87944 */ /* 0x000fea0003c00000 */
        /* <DEDUP_REMOVED lines=11> */
.L_x_556:
        /* <DEDUP_REMOVED lines=53> */
.L_x_558:
[----:B------:R-:W-:Y:S05]  /*0700*/  BSYNC.RECONVERGENT B0 ;  /* 0x0000000000007941 */ /* 0x000fea0003800200 */
.L_x_557:
        /* <DEDUP_REMOVED lines=33> */
[----:B------:R-:W-:Y:S02]  /*0920*/  @!P0 F2FP.SATFINITE.E5M2.F32.PACK_AB_MERGE_C R11, RZ, R10, RZ ;  /* 0x0000000aff0b823e */ /* 0x000fe400048060ff */
[----:B------:R-:W-:Y:S02]  /*0930*/  @!P1 LOP3.LUT R10, R4, 0xffff00ff, RZ, 0xc0, !PT ;  /* 0xffff00ff040a9812 */ /* 0x000fe400078ec0ff */
[----:B------:R-:W-:Y:S01]  /*0940*/  @!P1 F2FP.SATFINITE.E5M2.F32.PACK_AB_MERGE_C R17, RZ, R14, RZ ;  /* 0x0000000eff11923e */ /* 0x000fe200048060ff */
[----:B------:R1:W-:Y:S01]  /*0950*/  @!P0 STG.E.U8 desc[UR14][R6.64], R11 ;  /* 0x0000000b06008986 */ /* 0x0003e2000c10110e */
[----:B------:R-:W-:Y:S01]  /*0960*/  @!P0 IMAD.SHL.U32 R5, R11, 0x100, RZ ;  /* 0x000001000b058824 */ /* 0x000fe200078e00ff */
[----:B------:R-:W-:-:S02]  /*0970*/  @!P1 FMNMX R2, R2, |R15|, !PT ;  /* 0x4000000f02029209 */ /* 0x000fc40007800000 */
[----:B------:R1:W-:Y:S01]  /*0980*/  @!P1 STG.E.U8 desc[UR14][R6.64+0x1], R17 ;  /* 0x0000011106009986 */ /* 0x0003e2000c10110e */
[----:B------:R-:W-:Y:S01]  /*0990*/  @!P1 IMAD.SHL.U32 R9, R17, 0x100, RZ ;  /* 0x0000010011099824 */ /* 0x000fe200078e00ff */
[----:B------:R-:W-:-:S04]  /*09a0*/  @!P0 LOP3.LUT R3, R8, 0xffff, R5, 0xf8, !PT ;  /* 0x0000ffff08038812 */ /* 0x000fc800078ef805 */
[----:B------:R-:W-:-:S07]  /*09b0*/  @!P1 LOP3.LUT R4, R10, 0xffff, R9, 0xf8, !PT ;  /* 0x0000ffff0a049812 */ /* 0x000fce00078ef809 */
.L_x_560:
[----:B------:R-:W-:Y:S05]  /*09c0*/  BSYNC.RECONVERGENT B0 ;  /* 0x0000000000007941 */ /* 0x000fea0003800200 */
.L_x_559:
        /* <DEDUP_REMOVED lines=37> */
[----:B------:R-:W-:Y:S01]  /*0c20*/  @!P0 IMAD.U32 R5, R11, 0x10000, RZ ;  /* 0x000100000b058824 */ /* 0x000fe200078e00ff */
[----:B------:R-:W-:-:S02]  /*0c30*/  @!P1 FMNMX R2, R2, |R15|, !PT ;  /* 0x4000000f02029209 */ /* 0x000fc40007800000 */
[----:B------:R2:W-:Y:S01]  /*0c40*/  @!P1 STG.E.U8 desc[UR14][R6.64+0x1], R17 ;  /* 0x0000011106009986 */ /* 0x0005e2000c10110e */
[----:B------:R-:W-:Y:S01]  /*0c50*/  @!P1 IMAD.U32 R9, R17, 0x10000, RZ ;  /* 0x0001000011099824 */ /* 0x000fe200078e00ff */
[----:B------:R-:W-:-:S04]  /*0c60*/  @!P0 LOP3.LUT R3, R8, 0xff0000, R5, 0xf8, !PT ;  /* 0x00ff000008038812 */ /* 0x000fc800078ef805 */
[----:B------:R-:W-:-:S07]  /*0c70*/  @!P1 LOP3.LUT R4, R10, 0xff0000, R9, 0xf8, !PT ;  /* 0x00ff00000a049812 */ /* 0x000fce00078ef809 */
.L_x_562:
[----:B------:R-:W-:Y:S05]  /*0c80*/  BSYNC.RECONVERGENT B0 ;  /* 0x0000000000007941 */ /* 0x000fea0003800200 */
.L_x_561:
        /* <DEDUP_REMOVED lines=37> */
[----:B------:R-:W-:-:S02]  /*0ee0*/  @!P0 LOP3.LUT R5, R11, 0xffff, RZ, 0xc0, !PT ;  /* 0x0000ffff0b058812 */ /* 0x000fc400078ec0ff */
[----:B------:R-:W-:Y:S01]  /*0ef0*/  @!P1 LOP3.LUT R9, R17, 0xffff, RZ, 0xc0, !PT ;  /* 0x0000ffff11099812 */ /* 0x000fe200078ec0ff */
[----:B------:R3:W-:Y:S01]  /*0f00*/  @!P1 STG.E.U8 desc[UR14][R6.64+0x1], R17 ;  /* 0x0000011106009986 */ /* 0x0007e2000c10110e */
[----:B------:R-:W-:Y:S01]  /*0f10*/  @!P1 FMNMX R2, R2, |R15|, !PT ;  /* 0x4000000f02029209 */ /* 0x000fe20007800000 */
[----:B------:R-:W-:Y:S02]  /*0f20*/  @!P0 IMAD R3, R5, 0x1000000, R8 ;  /* 0x0100000005038824 */ /* 0x000fe400078e0208 */
[----:B------:R-:W-:-:S07]  /*0f30*/  @!P1 IMAD R4, R9, 0x1000000, R10 ;  /* 0x0100000009049824 */ /* 0x000fce00078e020a */
.L_x_564:
[----:B------:R-:W-:Y:S05]  /*0f40*/  BSYNC.RECONVERGENT B0 ;  /* 0x0000000000007941 */ /* 0x000fea0003800200 */
.L_x_563:
        /* <DEDUP_REMOVED lines=32> */
[----:B------:R-:W-:Y:S02]  /*1150*/  @!P0 F2FP.SATFINITE.E5M2.F32.PACK_AB_MERGE_C R15, RZ, R14, RZ ;  /* 0x0000000eff0f823e */ /* 0x000fe400048060ff */
[----:B------:R-:W-:Y:S02]  /*1160*/  @!P1 FMNMX R2, R2, |R17|, !PT ;  /* 0x4000001102029209 */ /* 0x000fe40007800000 */
[----:B------:R-:W-:Y:S01]  /*1170*/  @!P1 F2FP.SATFINITE.E5M2.F32.PACK_AB_MERGE_C R19, RZ, R16, RZ ;  /* 0x00000010ff13923e */ /* 0x000fe200048060ff */
[----:B------:R0:W-:Y:S01]  /*1180*/  @!P0 STG.E.U8 desc[UR14][R8.64], R15 ;  /* 0x0000000f08008986 */ /* 0x0001e2000c10110e */
[----:B------:R-:W-:-:S02]  /*1190*/  @!P0 LOP3.LUT R5, R15, 0xff, RZ, 0xc0, !PT ;  /* 0x000000ff0f058812 */ /* 0x000fc400078ec0ff */
[----:B------:R-:W-:Y:S01]  /*11a0*/  @!P1 LOP3.LUT R6, R19, 0xff, RZ, 0xc0, !PT ;  /* 0x000000ff13069812 */ /* 0x000fe200078ec0ff */
[----:B------:R0:W-:Y:S06]  /*11b0*/  @!P1 STG.E.U8 desc[UR14][R8.64+0x1], R19 ;  /* 0x0000011308009986 */ /* 0x0001ec000c10110e */
.L_x_566:
[----:B------:R-:W-:Y:S05]  /*11c0*/  BSYNC.RECONVERGENT B0 ;  /* 0x0000000000007941 */ /* 0x000fea0003800200 */
.L_x_565:
        /* <DEDUP_REMOVED lines=43> */
.L_x_568:
[----:B------:R-:W-:Y:S05]  /*1480*/  BSYNC.RECONVERGENT B0 ;  /* 0x0000000000007941 */ /* 0x000fea0003800200 */
.L_x_567:
        /* <DEDUP_REMOVED lines=43> */
.L_x_570:
[----:B------:R-:W-:Y:S05]  /*1740*/  BSYNC.RECONVERGENT B0 ;  /* 0x0000000000007941 */ /* 0x000fea0003800200 */
.L_x_569:
        /* <DEDUP_REMOVED lines=43> */
.L_x_572:
[----:B------:R-:W-:Y:S05]  /*1a00*/  BSYNC.RECONVERGENT B0 ;  /* 0x0000000000007941 */ /* 0x000fea0003800200 */
.L_x_571:
        /* <DEDUP_REMOVED lines=39> */
.L_x_574:
[----:B------:R-:W-:Y:S05]  /*1c80*/  BSYNC.RECONVERGENT B0 ;  /* 0x0000000000007941 */ /* 0x000fea0003800200 */
.L_x_573:
        /* <DEDUP_REMOVED lines=43> */
.L_x_576:
[----:B------:R-:W-:Y:S05]  /*1f40*/  BSYNC.RECONVERGENT B0 ;  /* 0x0000000000007941 */ /* 0x000fea0003800200 */
.L_x_575:
        /* <DEDUP_REMOVED lines=43> */
.L_x_578:
[----:B------:R-:W-:Y:S05]  /*2200*/  BSYNC.RECONVERGENT B0 ;  /* 0x0000000000007941 */ /* 0x000fea0003800200 */
.L_x_577:
        /* <DEDUP_REMOVED lines=43> */
.L_x_580:
[----:B------:R-:W-:Y:S05]  /*24c0*/  BSYNC.RECONVERGENT B0 ;  /* 0x0000000000007941 */ /* 0x000fea0003800200 */
.L_x_579:
        /* <DEDUP_REMOVED lines=39> */
.L_x_582:
[----:B------:R-:W-:Y:S05]  /*2740*/  BSYNC.RECONVERGENT B0 ;  /* 0x0000000000007941 */ /* 0x000fea0003800200 */
.L_x_581:
        /* <DEDUP_REMOVED lines=43> */
.L_x_584:
[----:B------:R-:W-:Y:S05]  /*2a00*/  BSYNC.RECONVERGENT B0 ;  /* 0x0000000000007941 */ /* 0x000fea0003800200 */
.L_x_583:
        /* <DEDUP_REMOVED lines=43> */
.L_x_586:
[----:B------:R-:W-:Y:S05]  /*2cc0*/  BSYNC.RECONVERGENT B0 ;  /* 0x0000000000007941 */ /* 0x000fea0003800200 */
.L_x_585:
        /* <DEDUP_REMOVED lines=43> */
.L_x_588:
[----:B------:R-:W-:Y:S05]  /*2f80*/  BSYNC.RECONVERGENT B0 ;  /* 0x0000000000007941 */ /* 0x000fea0003800200 */
.L_x_587:
        /* <DEDUP_REMOVED lines=32> */
[----:B------:R-:W-:Y:S02]  /*3190*/  @!P0 F2FP.SATFINITE.E5M2.F32.PACK_AB_MERGE_C R21, RZ, R20, RZ ;  /* 0x00000014ff15823e */ /* 0x000fe400048060ff */
[----:B------:R-:W-:-:S02]  /*31a0*/  @!P1 FMNMX R2, R2, |R25|, !PT ;  /* 0x4000001902029209 */ /* 0x000fc40007800000 */
[----:B------:R-:W-:Y:S01]  /*31b0*/  @!P1 F2FP.SATFINITE.E5M2.F32.PACK_AB_MERGE_C R27, RZ, R22, RZ ;  /* 0x00000016ff1b923e */ /* 0x000fe200048060ff */
[----:B------:R0:W-:Y:S01]  /*31c0*/  @!P0 STG.E.U8 desc[UR14][R16.64], R21 ;  /* 0x0000001510008986 */ /* 0x0001e2000c10110e */
[----:B------:R-:W-:Y:S02]  /*31d0*/  @!P0 LOP3.LUT R11, R21, 0xff, RZ, 0xc0, !PT ;  /* 0x000000ff150b8812 */ /* 0x000fe400078ec0ff */
[----:B------:R-:W-:Y:S01]  /*31e0*/  @!P1 LOP3.LUT R18, R27, 0xff, RZ, 0xc0, !PT ;  /* 0x000000ff1b129812 */ /* 0x000fe200078ec0ff */
[----:B------:R0:W-:Y:S06]  /*31f0*/  @!P1 STG.E.U8 desc[UR14][R16.64+0x1], R27 ;  /* 0x0000011b10009986 */ /* 0x0001ec000c10110e */
.L_x_590:
[----:B------:R-:W-:Y:S05]  /*3200*/  BSYNC.RECONVERGENT B0 ;  /* 0x0000000000007941 */ /* 0x000fea0003800200 */
.L_x_589:
        /* <DEDUP_REMOVED lines=34> */
[----:B------:R-:W-:Y:S02]  /*3430*/  @!P0 F2FP.SATFINITE.E5M2.F32.PACK_AB_MERGE_C R25, RZ, R20, RZ ;  /* 0x00000014ff19823e */ /* 0x000fe400048060ff */
[----:B------:R-:W-:Y:S02]  /*3440*/  @!P1 FMNMX R2, R2, |R19|, !PT ;  /* 0x4000001302029209 */ /* 0x000fe40007800000 */
[----:B------:R-:W-:Y:S01]  /*3450*/  @!P1 F2FP.SATFINITE.E5M2.F32.PACK_AB_MERGE_C R27, RZ, R22, RZ ;  /* 0x00000016ff1b923e */ /* 0x000fe200048060ff */
[----:B------:R1:W-:Y:S01]  /*3460*/  @!P0 STG.E.U8 desc[UR14][R16.64], R25 ;  /* 0x0000001910008986 */ /* 0x0003e2000c10110e */
[----:B------:R-:W-:-:S03]  /*3470*/  @!P0 IMAD.SHL.U32 R14, R25, 0x100, RZ ;  /* 0x00000100190e8824 */ /* 0x000fc600078e00ff */
[----:B------:R1:W-:Y:S01]  /*3480*/  @!P1 STG.E.U8 desc[UR14][R16.64+0x1], R27 ;  /* 0x0000011b10009986 */ /* 0x0003e2000c10110e */
[----:B------:R-:W-:Y:S01]  /*3490*/  @!P1 IMAD.SHL.U32 R20, R27, 0x100, RZ ;  /* 0x000001001b149824 */ /* 0x000fe200078e00ff */
[----:B------:R-:W-:-:S04]  /*34a0*/  @!P0 LOP3.LUT R11, R15, 0xffff, R14, 0xf8, !PT ;  /* 0x0000ffff0f0b8812 */ /* 0x000fc800078ef80e */
[----:B------:R-:W-:-:S07]  /*34b0*/  @!P1 LOP3.LUT R18, R21, 0xffff, R20, 0xf8, !PT ;  /* 0x0000ffff15129812 */ /* 0x000fce00078ef814 */
.L_x_592:
[----:B------:R-:W-:Y:S05]  /*34c0*/  BSYNC.RECONVERGENT B0 ;  /* 0x0000000000007941 */ /* 0x000fea0003800200 */
.L_x_591:
        /* <DEDUP_REMOVED lines=38> */
[----:B------:R-:W-:-:S03]  /*3730*/  @!P0 IMAD.U32 R14, R25, 0x10000, RZ ;  /* 0x00010000190e8824 */ /* 0x000fc600078e00ff */
[----:B------:R1:W-:Y:S01]  /*3740*/  @!P1 STG.E.U8 desc[UR14][R16.64+0x1], R27 ;  /* 0x0000011b10009986 */ /* 0x0003e2000c10110e */
[----:B------:R-:W-:Y:S01]  /*3750*/  @!P1 IMAD.U32 R20, R27, 0x10000, RZ ;  /* 0x000100001b149824 */ /* 0x000fe200078e00ff */
[----:B------:R-:W-:-:S04]  /*3760*/  @!P0 LOP3.LUT R11, R15, 0xff0000, R14, 0xf8, !PT ;  /* 0x00ff00000f0b8812 */ /* 0x000fc800078ef80e */
[----:B------:R-:W-:-:S07]  /*3770*/  @!P1 LOP3.LUT R18, R21, 0xff0000, R20, 0xf8, !PT ;  /* 0x00ff000015129812 */ /* 0x000fce00078ef814 */
.L_x_594:
[----:B------:R-:W-:Y:S05]  /*3780*/  BSYNC.RECONVERGENT B0 ;  /* 0x0000000000007941 */ /* 0x000fea0003800200 */
.L_x_593:
        /* <DEDUP_REMOVED lines=38> */
[----:B------:R-:W-:-:S02]  /*39f0*/  @!P0 LOP3.LUT R14, R25, 0xffff, RZ, 0xc0, !PT ;  /* 0x0000ffff190e8812 */ /* 0x000fc400078ec0ff */
[----:B------:R-:W-:Y:S01]  /*3a00*/  @!P1 LOP3.LUT R20, R27, 0xffff, RZ, 0xc0, !PT ;  /* 0x0000ffff1b149812 */ /* 0x000fe200078ec0ff */
[----:B------:R1:W-:Y:S02]  /*3a10*/  @!P1 STG.E.U8 desc[UR14][R16.64+0x1], R27 ;  /* 0x0000011b10009986 */ /* 0x0003e4000c10110e */
[----:B------:R-:W-:Y:S02]  /*3a20*/  @!P0 IMAD R11, R14, 0x1000000, R15 ;  /* 0x010000000e0b8824 */ /* 0x000fe400078e020f */
[----:B------:R-:W-:-:S07]  /*3a30*/  @!P1 IMAD R18, R20, 0x1000000, R21 ;  /* 0x0100000014129824 */ /* 0x000fce00078e0215 */
.L_x_596:
[----:B------:R-:W-:Y:S05]  /*3a40*/  BSYNC.RECONVERGENT B0 ;  /* 0x0000000000007941 */ /* 0x000fea0003800200 */
.L_x_595:
        /* <DEDUP_REMOVED lines=39> */
.L_x_598:
[----:B------:R-:W-:Y:S05]  /*3cc0*/  BSYNC.RECONVERGENT B0 ;  /* 0x0000000000007941 */ /* 0x000fea0003800200 */
.L_x_597:
        /* <DEDUP_REMOVED lines=43> */
.L_x_600:
[----:B------:R-:W-:Y:S05]  /*3f80*/  BSYNC.RECONVERGENT B0 ;  /* 0x0000000000007941 */ /* 0x000fea0003800200 */
.L_x_599:
        /* <DEDUP_REMOVED lines=43> */
.L_x_602:
[----:B------:R-:W-:Y:S05]  /*4240*/  BSYNC.RECONVERGENT B0 ;  /* 0x0000000000007941 */ /* 0x000fea0003800200 */
.L_x_601:
        /* <DEDUP_REMOVED lines=43> */
.L_x_604:
[----:B------:R-:W-:Y:S05]  /*4500*/  BSYNC.RECONVERGENT B0 ;  /* 0x0000000000007941 */ /* 0x000fea0003800200 */
.L_x_603:
        /* <DEDUP_REMOVED lines=39> */
.L_x_606:
[----:B------:R-:W-:Y:S05]  /*4780*/  BSYNC.RECONVERGENT B0 ;  /* 0x0000000000007941 */ /* 0x000fea0003800200 */
.L_x_605:
        /* <DEDUP_REMOVED lines=43> */
.L_x_608:
[----:B------:R-:W-:Y:S05]  /*4a40*/  BSYNC.RECONVERGENT B0 ;  /* 0x0000000000007941 */ /* 0x000fea0003800200 */
.L_x_607:
        /* <DEDUP_REMOVED lines=43> */
.L_x_610:
[----:B------:R-:W-:Y:S05]  /*4d00*/  BSYNC.RECONVERGENT B0 ;  /* 0x0000000000007941 */ /* 0x000fea0003800200 */
.L_x_609:
        /* <DEDUP_REMOVED lines=43> */
.L_x_612:
[----:B------:R-:W-:Y:S05]  /*4fc0*/  BSYNC.RECONVERGENT B0 ;  /* 0x0000000000007941 */ /* 0x000fea0003800200 */
.L_x_611:
        /* <DEDUP_REMOVED lines=39> */
.L_x_614:
[----:B------:R-:W-:Y:S05]  /*5240*/  BSYNC.RECONVERGENT B0 ;  /* 0x0000000000007941 */ /* 0x000fea0003800200 */
.L_x_613:
        /* <DEDUP_REMOVED lines=46> */
.L_x_616:
[----:B------:R-:W-:Y:S05]  /*5530*/  BSYNC.RECONVERGENT B0 ;  /* 0x0000000000007941 */ /* 0x000fea0003800200 */
.L_x_615:
        /* <DEDUP_REMOVED lines=46> */
.L_x_618:
[----:B------:R-:W-:Y:S05]  /*5820*/  BSYNC.RECONVERGENT B0 ;  /* 0x0000000000007941 */ /* 0x000fea0003800200 */
.L_x_617:
        /* <DEDUP_REMOVED lines=46> */
.L_x_620:
[----:B------:R-:W-:Y:S05]  /*5b10*/  BSYNC.RECONVERGENT B0 ;  /* 0x0000000000007941 */ /* 0x000fea0003800200 */
.L_x_619:
        /* <DEDUP_REMOVED lines=60> */
.L_x_622:
[----:B------:R-:W-:Y:S05]  /*5ee0*/  BSYNC.RECONVERGENT B0 ;  /* 0x0000000000007941 */ /* 0x000fea0003800200 */
.L_x_621:
        /* <DEDUP_REMOVED lines=36> */
.L_x_624:
[----:B------:R-:W-:Y:S05]  /*6130*/  BSYNC.RECONVERGENT B0 ;  /* 0x0000000000007941 */ /* 0x000fea0003800200 */
.L_x_623:
        /* <DEDUP_REMOVED lines=36> */
.L_x_626:
[----:B------:R-:W-:Y:S05]  /*6380*/  BSYNC.RECONVERGENT B0 ;  /* 0x0000000000007941 */ /* 0x000fea0003800200 */
.L_x_625:
        /* <DEDUP_REMOVED lines=36> */
.L_x_628:
[----:B------:R-:W-:Y:S05]  /*65d0*/  BSYNC.RECONVERGENT B0 ;  /* 0x0000000000007941 */ /* 0x000fea0003800200 */
.L_x_627:
        /* <DEDUP_REMOVED lines=36> */
.L_x_630:
[----:B------:R-:W-:Y:S05]  /*6820*/  BSYNC.RECONVERGENT B0 ;  /* 0x0000000000007941 */ /* 0x000fea0003800200 */
.L_x_629:
        /* <DEDUP_REMOVED lines=36> */
.L_x_632:
[----:B------:R-:W-:Y:S05]  /*6a70*/  BSYNC.RECONVERGENT B0 ;  /* 0x0000000000007941 */ /* 0x000fea0003800200 */
.L_x_631:
        /* <DEDUP_REMOVED lines=36> */
.L_x_634:
[----:B------:R-:W-:Y:S05]  /*6cc0*/  BSYNC.RECONVERGENT B0 ;  /* 0x0000000000007941 */ /* 0x000fea0003800200 */
.L_x_633:
        /* <DEDUP_REMOVED lines=36> */
.L_x_636:
[----:B------:R-:W-:Y:S05]  /*6f10*/  BSYNC.RECONVERGENT B0 ;  /* 0x0000000000007941 */ /* 0x000fea0003800200 */
.L_x_635:
        /* <DEDUP_REMOVED lines=56> */
.L_x_638:
[----:B------:R-:W-:Y:S05]  /*72a0*/  BSYNC.RECONVERGENT B0 ;  /* 0x0000000000007941 */ /* 0x000fea0003800200 */
.L_x_637:
        /* <DEDUP_REMOVED lines=32> */
.L_x_640:
[----:B------:R-:W-:Y:S05]  /*74b0*/  BSYNC.RECONVERGENT B0 ;  /* 0x0000000000007941 */ /* 0x000fea0003800200 */
.L_x_639:
        /* <DEDUP_REMOVED lines=32> */
.L_x_642:
[----:B------:R-:W-:Y:S05]  /*76c0*/  BSYNC.RECONVERGENT B0 ;  /* 0x0000000000007941 */ /* 0x000fea0003800200 */
.L_x_641:
        /* <DEDUP_REMOVED lines=50> */
.L_x_644:
[----:B------:R-:W-:Y:S05]  /*79f0*/  BSYNC.RECONVERGENT B0 ;  /* 0x0000000000007941 */ /* 0x000fea0003800200 */
.L_x_643:
        /* <DEDUP_REMOVED lines=32> */
.L_x_646:
[----:B------:R-:W-:Y:S05]  /*7c00*/  BSYNC.RECONVERGENT B0 ;  /* 0x0000000000007941 */ /* 0x000fea0003800200 */
.L_x_645:
        /* <DEDUP_REMOVED lines=32> */
.L_x_648:
[----:B------:R-:W-:Y:S05]  /*7e10*/  BSYNC.RECONVERGENT B0 ;  /* 0x0000000000007941 */ /* 0x000fea0003800200 */
.L_x_647:
        /* <DEDUP_REMOVED lines=32> */
.L_x_650:
[----:B------:R-:W-:Y:S05]  /*8020*/  BSYNC.RECONVERGENT B0 ;  /* 0x0000000000007941 */ /* 0x000fea0003800200 */
.L_x_649:
        /* <DEDUP_REMOVED lines=32> */
.L_x_652:
[----:B------:R-:W-:Y:S05]  /*8230*/  BSYNC.RECONVERGENT B0 ;  /* 0x0000000000007941 */ /* 0x000fea0003800200 */
.L_x_651:
        /* <DEDUP_REMOVED lines=33> */
.L_x_660:
[----:B------:R-:W-:Y:S02]  /*8450*/  ISETP.NE.AND P0, PT, R14, RZ, PT ;  /* 0x000000ff0e00720c */ /* 0x000fe40003f05270 */
[----:B-1----:R-:W-:-:S11]  /*8460*/  FMNMX R5, R3, R2, !PT ;  /* 0x0000000203057209 */ /* 0x002fd60007800000 */
[----:B------:R-:W-:Y:S05]  /*8470*/  @P0 BRA `(.L_x_654) ;  /* 0x0000000000080947 */ /* 0x000fea0003800000 */
[----:B0-----:R-:W0:Y:S02]  /*8480*/  LDC.64 R2, c[0x0][0x3a8] ;  /* 0x0000ea00ff027b82 */ /* 0x001e240000000a00 */
[----:B0-----:R1:W-:Y:S02]  /*8490*/  REDG.E.MAX.S32.STRONG.GPU desc[UR14][R2.64], R5 ;  /* 0x000000050200798e */ /* 0x0013e4000d12e30e */
.L_x_654:
[----:B------:R-:W-:Y:S05]  /*84a0*/  BSYNC B0 ;  /* 0x0000000000007941 */ /* 0x000fea0003800000 */
.L_x_653:
        /* <DEDUP_REMOVED lines=11> */
[----:B0---4-:R-:W-:Y:S05]  /*8560*/  CALL.REL.NOINC `($__internal_13_$__cuda_sm20_rcp_rn_f32_slowpath) ;  /* 0x00000004007c7944 */ /* 0x011fea0003c00000 */
[----:B------:R-:W-:Y:S05]  /*8570*/  BRA `(.L_x_657) ;  /* 0x0000000000147947 */ /* 0x000fea0003800000 */
.L_x_656:
[----:B01--4-:R-:W0:Y:S01]  /*8580*/  MUFU.RCP R5, UR5 ;  /* 0x0000000500057d08 */ /* 0x013e220008001000 */
[----:B------:R-:W-:-:S04]  /*8590*/  IMAD.U32 R0, RZ, RZ, UR5 ;  /* 0x00000005ff007e24 */ /* 0x000fc8000f8e00ff */
[----:B0-----:R-:W-:-:S04]  /*85a0*/  FFMA R0, R5, R0, -1 ;  /* 0xbf80000005007423 */ /* 0x001fc80000000000 */
[----:B------:R-:W-:-:S04]  /*85b0*/  FADD.FTZ R0, -R0, -RZ ;  /* 0x800000ff00007221 */ /* 0x000fc80000010100 */
[----:B------:R-:W-:-:S07]  /*85c0*/  FFMA R5, R5, R0, R5 ;  /* 0x0000000005057223 */ /* 0x000fce0000000005 */
.L_x_657:
[----:B------:R-:W0:Y:S02]  /*85d0*/  LDC.64 R2, c[0x0][0x3b0] ;  /* 0x0000ec00ff027b82 */ /* 0x000e240000000a00 */
[----:B0-----:R-:W-:Y:S01]  /*85e0*/  STG.E desc[UR14][R2.64], R5 ;  /* 0x0000000502007986 */ /* 0x001fe2000c10190e */
[----:B------:R-:W-:Y:S05]  /*85f0*/  EXIT ;  /* 0x000000000000794d */ /* 0x000fea0003800000 */
.L_x_655:
[----:B------:R-:W-:Y:S02]  /*8600*/  IMAD.MOV.U32 R5, RZ, RZ, 0x2 ;  /* 0x00000002ff057424 */ /* 0x000fe400078e00ff */
[----:B------:R-:W-:Y:S02]  /*8610*/  IMAD.MOV.U32 R7, RZ, RZ, 0x1f ;  /* 0x0000001fff077424 */ /* 0x000fe400078e00ff */
[----:B------:R-:W-:-:S07]  /*8620*/  IMAD.MOV.U32 R4, RZ, RZ, -0x1 ;  /* 0xffffffffff047424 */ /* 0x000fce00078e00ff */
[----:B01----:R-:W-:Y:S05]  /*8630*/  WARPSYNC.COLLECTIVE R4, `(.L_x_658) ;  /* 0x0000000004087348 */ /* 0x003fea0003c00000 */
[----:B01----:R0:W1:Y:S02]  /*8640*/  SHFL.DOWN P0, R2, R0, R5, R7 ;  /* 0x0800000500027389 */ /* 0x0030640000000007 */
[----:B01----:R-:W-:Y:S05]  /*8650*/  ENDCOLLECTIVE ;  /* 0x000000000000791b */ /* 0x003fea0003800000 */
.L_x_658:
[----:B------:R-:W-:Y:S02]  /*8660*/  IMAD.MOV.U32 R5, RZ, RZ, 0x1 ;  /* 0x00000001ff057424 */ /* 0x000fe400078e00ff */
[----:B------:R-:W-:-:S05]  /*8670*/  IMAD.MOV.U32 R3, RZ, RZ, R2 ;  /* 0x000000ffff037224 */ /* 0x000fca00078e0002 */
[----:B------:R-:W-:-:S05]  /*8680*/  FMNMX R3, R3, R0, !PT ;  /* 0x0000000003037209 */ /* 0x000fca0007800000 */
[----:B------:R-:W-:-:S07]  /*8690*/  IMAD.MOV.U32 R0, RZ, RZ, R3 ;  /* 0x000000ffff007224 */ /* 0x000fce00078e0003 */
[----:B------:R-:W-:Y:S05]  /*86a0*/  WARPSYNC.COLLECTIVE R4, `(.L_x_659) ;  /* 0x0000000004087348 */ /* 0x000fea0003c00000 */
[----:B------:R0:W1:Y:S02]  /*86b0*/  SHFL.DOWN P0, R2, R0, R5, R7 ;  /* 0x0800000500027389 */ /* 0x0000640000000007 */
[----:B01----:R-:W-:Y:S05]  /*86c0*/  ENDCOLLECTIVE ;  /* 0x000000000000791b */ /* 0x003fea0003800000 */
.L_x_659:
[----:B------:R-:W-:Y:S05]  /*86d0*/  BRA `(.L_x_660) ;  /* 0xfffffffc005c7947 */ /* 0x000fea000383ffff */
        .weak           $__internal_12_$__cuda_sm20_div_u64
        .type           $__internal_12_$__cuda_sm20_div_u64,@function
        .size           $__internal_12_$__cuda_sm20_div_u64,($__internal_13_$__cuda_sm20_rcp_rn_f32_slowpath - $__internal_12_$__cuda_sm20_div_u64)
$__internal_12_$__cuda_sm20_div_u64:
        /* <DEDUP_REMOVED lines=71> */
[----:B------:R-:W-:Y:S11]  /*8b50*/  RET.REL.NODEC R2 `(_ZN18transformer_engine6detail50_GLOBAL__N__0b005ce5_17_cast_transpose_cu_f1c1739d29cast_transpose_general_kernelILm4ELm4E6__half13__nv_fp8_e5m2EEvPKT1_PKfPT2_SB_S9_PfSC_mm) ;  /* 0xffffff7402287950 */ /* 0x000ff60003c3ffff */
        .weak           $__internal_13_$__cuda_sm20_rcp_rn_f32_slowpath
        .type           $__internal_13_$__cuda_sm20_rcp_rn_f32_slowpath,@function
        .size           $__internal_13_$__cuda_sm20_rcp_rn_f32_slowpath,(.L_x_1155 - $__internal_13_$__cuda_sm20_rcp_rn_f32_slowpath)
$__internal_13_$__cuda_sm20_rcp_rn_f32_slowpath:
        /* <DEDUP_REMOVED lines=15> */
.L_x_661:
        /* <DEDUP_REMOVED lines=33> */
.L_x_663:
[----:B------:R0:W1:Y:S02]  /*8e60*/  MUFU.RCP R3, R0 ;  /* 0x0000000000037308 */ /* 0x0000640000001000 */
.L_x_662:
[----:B-1-3--:R-:W-:Y:S02]  /*8e70*/  IMAD.MOV.U32 R5, RZ, RZ, R3 ;  /* 0x000000ffff057224 */ /* 0x00afe400078e0003 */
[----:B------:R-:W-:-:S04]  /*8e80*/  IMAD.MOV.U32 R3, RZ, RZ, 0x0 ;  /* 0x00000000ff037424 */ /* 0x000fc800078e00ff */
[----:B0-2---:R-:W-:Y:S05]  /*8e90*/  RET.REL.NODEC R2 `(_ZN18transformer_engine6detail50_GLOBAL__N__0b005ce5_17_cast_transpose_cu_f1c1739d29cast_transpose_general_kernelILm4ELm4E6__half13__nv_fp8_e5m2EEvPKT1_PKfPT2_SB_S9_PfSC_mm) ;  /* 0xffffff7002587950 */ /* 0x005fea0003c3ffff */
.L_x_664:
        /* <DEDUP_REMOVED lines=14> */
.L_x_1155:


//--------------------- .text._ZN18transformer_engine6detail50_GLOBAL__N__0b005ce5_17_cast_transpose_cu_f1c1739d29cast_transpose_general_kernelILm4ELm4E6__half13__nv_bfloat16EEvPKT1_PKfPT2_SB_S9_PfSC_mm --------------------------
	.section	.text._ZN18transformer_engine6detail50_GLOBAL__N__0b005ce5_17_cast_transpose_cu_f1c1739d29cast_transpose_general_kernelILm4ELm4E6__half13__nv_bfloat16EEvPKT1_PKfPT2_SB_S9_PfSC_mm,"ax",@progbits
	.align	128
.text._ZN18transformer_engine6detail50_GLOBAL__N__0b005ce5_17_cast_transpose_cu_f1c1739d29cast_transpose_general_kernelILm4ELm4E6__half13__nv_bfloat16EEvPKT1_PKfPT2_SB_S9_PfSC_mm:
        .type           _ZN18transformer_engine6detail50_GLOBAL__N__0b005ce5_17_cast_transpose_cu_f1c1739d29cast_transpose_general_kernelILm4ELm4E6__half13__nv_bfloat16EEvPKT1_PKfPT2_SB_S9_PfSC_mm,@function
        .size           _ZN18transformer_engine6detail50_GLOBAL__N__0b005ce5_17_cast_transpose_cu_f1c1739d29cast_transpose_general_kernelILm4ELm4E6__half13__nv_bfloat16EEvPKT1_PKfPT2_SB_S9_PfSC_mm,(.L_x_1158 - _ZN18transformer_engine6detail50_GLOBAL__N__0b005ce5_17_cast_transpose_cu_f1c1739d29cast_transpose_general_kernelILm4ELm4E6__half13__nv_bfloat16EEvPKT1_PKfPT2_SB_S9_PfSC_mm)
        .other          _ZN18transformer_engine6detail50_GLOBAL__N__0b005ce5_17_cast_transpose_cu_f1c1739d29cast_transpose_general_kernelILm4ELm4E6__half13__nv_bfloat16EEvPKT1_PKfPT2_SB_S9_PfSC_mm,@"STO_CUDA_ENTRY STV_DEFAULT"
_ZN18transformer_engine6detail50_GLOBAL__N__0b005ce5_17_cast_transpose_cu_f1c1739d29cast_transpose_general_kernelILm4ELm4E6__half13__nv_bfloat16EEvPKT1_PKfPT2_SB_S9_PfSC_mm:
        /* <DEDUP_REMOVED lines=10> */
.L_x_665:
        /* <DEDUP_REMOVED lines=36> */
.L_x_666:
[----:B------:R-:W-:-:S07]  /*02e0*/  MOV R5, 0x300 ;  /* 0x0000030000057802 */ /* 0x000fce0000000f00 */
[----:B------:R-:W-:Y:S05]  /*02f0*/  CALL.REL.NOINC `($__internal_14_$__cuda_sm20_div_u64) ;  /* 0x0000004c00247944 */ /* 0x000fea0003c00000 */
        /* <DEDUP_REMOVED lines=11> */
.L_x_667:
        /* <DEDUP_REMOVED lines=40> */
[----:B--2---:R-:W-:Y:S02]  /*0630*/  @!P1 HADD2.F32 R14, -RZ, R6.H0_H0 ;  /* 0x20000006ff0e9230 */ /* 0x004fe40000004100 */
[----:B---3--:R-:W-:-:S03]  /*0640*/  @!P0 HADD2.F32 R10, -RZ, R3.H0_H0 ;  /* 0x20000003ff0a8230 */ /* 0x008fc60000004100 */
        /* <DEDUP_REMOVED lines=13> */
.L_x_669:
[----:B------:R-:W-:Y:S05]  /*0720*/  BSYNC.RECONVERGENT B0 ;  /* 0x0000000000007941 */ /* 0x000fea0003800200 */
.L_x_668:
        /* <DEDUP_REMOVED lines=27> */
[----:B--2---:R-:W-:Y:S01]  /*08e0*/  @!P0 HADD2.F32 R10, -RZ, R6.H0_H0 ;  /* 0x20000006ff0a8230 */ /* 0x004fe20000004100 */
[----:B-1----:R-:W-:Y:S01]  /*08f0*/  IADD3 R6, P2, PT, R15, UR16, RZ ;  /* 0x000000100f067c10 */ /* 0x002fe2000ff5e0ff */
[----:B---3--:R-:W-:-:S03]  /*0900*/  @!P1 HADD2.F32 R14, -RZ, R7.H0_H0 ;  /* 0x20000007ff0e9230 */ /* 0x008fc60000004100 */
        /* <DEDUP_REMOVED lines=11> */
.L_x_671:
[----:B------:R-:W-:Y:S05]  /*09c0*/  BSYNC.RECONVERGENT B0 ;  /* 0x0000000000007941 */ /* 0x000fea0003800200 */
.L_x_670:
        /* <DEDUP_REMOVED lines=41> */
.L_x_673:
[----:B------:R-:W-:Y:S05]  /*0c60*/  BSYNC.RECONVERGENT B0 ;  /* 0x0000000000007941 */ /* 0x000fea0003800200 */
.L_x_672:
        /* <DEDUP_REMOVED lines=41> */
.L_x_675:
[----:B------:R-:W-:Y:S05]  /*0f00*/  BSYNC.RECONVERGENT B0 ;  /* 0x0000000000007941 */ /* 0x000fea0003800200 */
.L_x_674:
        /* <DEDUP_REMOVED lines=41> */
.L_x_677:
[----:B------:R-:W-:Y:S05]  /*11a0*/  BSYNC.RECONVERGENT B0 ;  /* 0x0000000000007941 */ /* 0x000fea0003800200 */
.L_x_676:
        /* <DEDUP_REMOVED lines=41> */
.L_x_679:
[----:B------:R-:W-:Y:S05]  /*1440*/  BSYNC.RECONVERGENT B0 ;  /* 0x0000000000007941 */ /* 0x000fea0003800200 */
.L_x_678:
        /* <DEDUP_REMOVED lines=28> */
[----:B--2---:R-:W-:Y:S02]  /*1610*/  @!P0 HADD2.F32 R20, -RZ, R19.H0_H0 ;  /* 0x20000013ff148230 */ /* 0x004fe40000004100 */
        /* <DEDUP_REMOVED lines=12> */
.L_x_681:
[----:B------:R-:W-:Y:S05]  /*16e0*/  BSYNC.RECONVERGENT B0 ;  /* 0x0000000000007941 */ /* 0x000fea0003800200 */
.L_x_680:
        /* <DEDUP_REMOVED lines=41> */
.L_x_683:
[----:B------:R-:W-:Y:S05]  /*1980*/  BSYNC.RECONVERGENT B0 ;  /* 0x0000000000007941 */ /* 0x000fea0003800200 */
.L_x_682:
        /* <DEDUP_REMOVED lines=29> */
[----:B--2---:R-:W-:Y:S02]  /*1b60*/  @!P0 HADD2.F32 R22, -RZ, R22.H0_H0 ;  /* 0x20000016ff168230 */ /* 0x004fe40000004100 */
[----:B---3--:R-:W-:-:S03]  /*1b70*/  @!P1 HADD2.F32 R24, -RZ, R24.H0_H0 ;  /* 0x20000018ff189230 */ /* 0x008fc60000004100 */
        /* <DEDUP_REMOVED lines=10> */
.L_x_685:
[----:B------:R-:W-:Y:S05]  /*1c20*/  BSYNC.RECONVERGENT B0 ;  /* 0x0000000000007941 */ /* 0x000fea0003800200 */
.L_x_684:
        /* <DEDUP_REMOVED lines=29> */
[----:B---3--:R-:W-:Y:S02]  /*1e00*/  @!P0 HADD2.F32 R22, -RZ, R21.H0_H0 ;  /* 0x20000015ff168230 */ /* 0x008fe40000004100 */
[----:B----4-:R-:W-:-:S03]  /*1e10*/  @!P1 HADD2.F32 R24, -RZ, R23.H0_H0 ;  /* 0x20000017ff189230 */ /* 0x010fc60000004100 */
        /* <DEDUP_REMOVED lines=10> */
.L_x_687:
[----:B------:R-:W-:Y:S05]  /*1ec0*/  BSYNC.RECONVERGENT B0 ;  /* 0x0000000000007941 */ /* 0x000fea0003800200 */
.L_x_686:
        /* <DEDUP_REMOVED lines=41> */
.L_x_689:
[----:B------:R-:W-:Y:S05]  /*2160*/  BSYNC.RECONVERGENT B0 ;  /* 0x0000000000007941 */ /* 0x000fea0003800200 */
.L_x_688:
        /* <DEDUP_REMOVED lines=41> */
.L_x_691:
[----:B------:R-:W-:Y:S05]  /*2400*/  BSYNC.RECONVERGENT B0 ;  /* 0x0000000000007941 */ /* 0x000fea0003800200 */
.L_x_690:
        /* <DEDUP_REMOVED lines=41> */
.L_x_693:
[----:B------:R-:W-:Y:S05]  /*26a0*/  BSYNC.RECONVERGENT B0 ;  /* 0x0000000000007941 */ /* 0x000fea0003800200 */
.L_x_692:
        /* <DEDUP_REMOVED lines=44> */
.L_x_695:
[----:B------:R-:W-:Y:S05]  /*2970*/  BSYNC.RECONVERGENT B0 ;  /* 0x0000000000007941 */ /* 0x000fea0003800200 */
.L_x_694:
        /* <DEDUP_REMOVED lines=41> */
.L_x_697:
[----:B------:R-:W-:Y:S05]  /*2c10*/  BSYNC.RECONVERGENT B0 ;  /* 0x0000000000007941 */ /* 0x000fea0003800200 */
.L_x_696:
        /* <DEDUP_REMOVED lines=44> */
.L_x_699:
[----:B------:R-:W-:Y:S05]  /*2ee0*/  BSYNC.RECONVERGENT B0 ;  /* 0x0000000000007941 */ /* 0x000fea0003800200 */
.L_x_698:
        /* <DEDUP_REMOVED lines=49> */
.L_x_701:
[----:B------:R-:W-:Y:S05]  /*3200*/  BSYNC.RECONVERGENT B0 ;  /* 0x0000000000007941 */ /* 0x000fea0003800200 */
.L_x_700:
        /* <DEDUP_REMOVED lines=25> */
.L_x_703:
[----:B------:R-:W-:Y:S05]  /*33a0*/  BSYNC.RECONVERGENT B0 ;  /* 0x0000000000007941 */ /* 0x000fea0003800200 */
.L_x_702:
        /* <DEDUP_REMOVED lines=25> */
.L_x_705:
[----:B------:R-:W-:Y:S05]  /*3540*/  BSYNC.RECONVERGENT B0 ;  /* 0x0000000000007941 */ /* 0x000fea0003800200 */
.L_x_704:
        /* <DEDUP_REMOVED lines=25> */
.L_x_707:
[----:B------:R-:W-:Y:S05]  /*36e0*/  BSYNC.RECONVERGENT B0 ;  /* 0x0000000000007941 */ /* 0x000fea0003800200 */
.L_x_706:
        /* <DEDUP_REMOVED lines=25> */
.L_x_709:
[----:B------:R-:W-:Y:S05]  /*3880*/  BSYNC.RECONVERGENT B0 ;  /* 0x0000000000007941 */ /* 0x000fea0003800200 */
.L_x_708:
        /* <DEDUP_REMOVED lines=25> */
.L_x_711:
[----:B------:R-:W-:Y:S05]  /*3a20*/  BSYNC.RECONVERGENT B0 ;  /* 0x0000000000007941 */ /* 0x000fea0003800200 */
.L_x_710:
        /* <DEDUP_REMOVED lines=25> */
.L_x_713:
[----:B------:R-:W-:Y:S05]  /*3bc0*/  BSYNC.RECONVERGENT B0 ;  /* 0x0000000000007941 */ /* 0x000fea0003800200 */
.L_x_712:
        /* <DEDUP_REMOVED lines=25> */
.L_x_715:
[----:B------:R-:W-:Y:S05]  /*3d60*/  BSYNC.RECONVERGENT B0 ;  /* 0x0000000000007941 */ /* 0x000fea0003800200 */
.L_x_714:
        /* <DEDUP_REMOVED lines=41> */
.L_x_717:
[----:B------:R-:W-:Y:S05]  /*4000*/  BSYNC.RECONVERGENT B0 ;  /* 0x0000000000007941 */ /* 0x000fea0003800200 */
.L_x_716:
        /* <DEDUP_REMOVED lines=21> */
.L_x_719:
[----:B------:R-:W-:Y:S05]  /*4160*/  BSYNC.RECONVERGENT B0 ;  /* 0x0000000000007941 */ /* 0x000fea0003800200 */
.L_x_718:
        /* <DEDUP_REMOVED lines=43> */
.L_x_721:
[----:B------:R-:W-:Y:S05]  /*4420*/  BSYNC.RECONVERGENT B0 ;  /* 0x0000000000007941 */ /* 0x000fea0003800200 */
.L_x_720:
        /* <DEDUP_REMOVED lines=21> */
.L_x_723:
[----:B------:R-:W-:Y:S05]  /*4580*/  BSYNC.RECONVERGENT B0 ;  /* 0x0000000000007941 */ /* 0x000fea0003800200 */
.L_x_722:
        /* <DEDUP_REMOVED lines=21> */
.L_x_725:
[----:B------:R-:W-:Y:S05]  /*46e0*/  BSYNC.RECONVERGENT B0 ;  /* 0x0000000000007941 */ /* 0x000fea0003800200 */
.L_x_724:
        /* <DEDUP_REMOVED lines=21> */
.L_x_727:
[----:B------:R-:W-:Y:S05]  /*4840*/  BSYNC.RECONVERGENT B0 ;  /* 0x0000000000007941 */ /* 0x000fea0003800200 */
.L_x_726:
        /* <DEDUP_REMOVED lines=21> */
.L_x_729:
[----:B------:R-:W-:Y:S05]  /*49a0*/  BSYNC.RECONVERGENT B0 ;  /* 0x0000000000007941 */ /* 0x000fea0003800200 */
.L_x_728:
        /* <DEDUP_REMOVED lines=19> */
.L_x_731:
[----:B------:R-:W-:Y:S05]  /*4ae0*/  BSYNC.RECONVERGENT B0 ;  /* 0x0000000000007941 */ /* 0x000fea0003800200 */
.L_x_730:
        /* <DEDUP_REMOVED lines=33> */
.L_x_739:
[----:B------:R-:W-:Y:S02]  /*4d00*/  ISETP.NE.AND P0, PT, R0, RZ, PT ;  /* 0x000000ff0000720c */ /* 0x000fe40003f05270 */
[----:B-1----:R-:W-:-:S11]  /*4d10*/  FMNMX R5, R3, R4, !PT ;  /* 0x0000000403057209 */ /* 0x002fd60007800000 */
[----:B------:R-:W-:Y:S05]  /*4d20*/  @P0 BRA `(.L_x_733) ;  /* 0x0000000000080947 */ /* 0x000fea0003800000 */
[----:B0-----:R-:W0:Y:S02]  /*4d30*/  LDC.64 R2, c[0x0][0x3a8] ;  /* 0x0000ea00ff027b82 */ /* 0x001e240000000a00 */
[----:B0-----:R1:W-:Y:S02]  /*4d40*/  REDG.E.MAX.S32.STRONG.GPU desc[UR14][R2.64], R5 ;  /* 0x000000050200798e */ /* 0x0013e4000d12e30e */
.L_x_733:
[----:B------:R-:W-:Y:S05]  /*4d50*/  BSYNC B0 ;  /* 0x0000000000007941 */ /* 0x000fea0003800000 */
.L_x_732:
        /* <DEDUP_REMOVED lines=11> */
[----:B0-234-:R-:W-:Y:S05]  /*4e10*/  CALL.REL.NOINC `($__internal_15_$__cuda_sm20_rcp_rn_f32_slowpath) ;  /* 0x00000004007c7944 */ /* 0x01dfea0003c00000 */
[----:B------:R-:W-:Y:S05]  /*4e20*/  BRA `(.L_x_736) ;  /* 0x0000000000147947 */ /* 0x000fea0003800000 */
.L_x_735:
[----:B01-34-:R-:W0:Y:S01]  /*4e30*/  MUFU.RCP R5, UR8 ;  /* 0x0000000800057d08 */ /* 0x01be220008001000 */
[----:B------:R-:W-:-:S04]  /*4e40*/  IMAD.U32 R0, RZ, RZ, UR8 ;  /* 0x00000008ff007e24 */ /* 0x000fc8000f8e00ff */
[----:B0-----:R-:W-:-:S04]  /*4e50*/  FFMA R0, R5, R0, -1 ;  /* 0xbf80000005007423 */ /* 0x001fc80000000000 */
[----:B------:R-:W-:-:S04]  /*4e60*/  FADD.FTZ R0, -R0, -RZ ;  /* 0x800000ff00007221 */ /* 0x000fc80000010100 */
[----:B------:R-:W-:-:S07]  /*4e70*/  FFMA R5, R5, R0, R5 ;  /* 0x0000000005057223 */ /* 0x000fce0000000005 */
.L_x_736:
[----:B------:R-:W0:Y:S02]  /*4e80*/  LDC.64 R2, c[0x0][0x3b0] ;  /* 0x0000ec00ff027b82 */ /* 0x000e240000000a00 */
[----:B0-----:R-:W-:Y:S01]  /*4e90*/  STG.E desc[UR14][R2.64], R5 ;  /* 0x0000000502007986 */ /* 0x001fe2000c10190e */
[----:B------:R-:W-:Y:S05]  /*4ea0*/  EXIT ;  /* 0x000000000000794d */ /* 0x000fea0003800000 */
.L_x_734:
[----:B------:R-:W-:Y:S02]  /*4eb0*/  IMAD.MOV.U32 R6, RZ, RZ, 0x2 ;  /* 0x00000002ff067424 */ /* 0x000fe400078e00ff */
[----:B------:R-:W-:Y:S02]  /*4ec0*/  IMAD.MOV.U32 R7, RZ, RZ, 0x1f ;  /* 0x0000001fff077424 */ /* 0x000fe400078e00ff */
[----:B------:R-:W-:-:S07]  /*4ed0*/  IMAD.MOV.U32 R5, RZ, RZ, -0x1 ;  /* 0xffffffffff057424 */ /* 0x000fce00078e00ff */
[----:B012---:R-:W-:Y:S05]  /*4ee0*/  WARPSYNC.COLLECTIVE R5, `(.L_x_737) ;  /* 0x0000000005087348 */ /* 0x007fea0003c00000 */
[----:B-1----:R1:W3:Y:S02]  /*4ef0*/  SHFL.DOWN P0, R4, R2, R6, R7 ;  /* 0x0800000602047389 */ /* 0x0022e40000000007 */
[----:B0123--:R-:W-:Y:S05]  /*4f00*/  ENDCOLLECTIVE ;  /* 0x000000000000791b */ /* 0x00ffea0003800000 */
.L_x_737:
[----:B------:R-:W-:Y:S02]  /*4f10*/  IMAD.MOV.U32 R6, RZ, RZ, 0x1 ;  /* 0x00000001ff067424 */ /* 0x000fe400078e00ff */
[----:B------:R-:W-:-:S05]  /*4f20*/  IMAD.MOV.U32 R3, RZ, RZ, R4 ;  /* 0x000000ffff037224 */ /* 0x000fca00078e0004 */
[----:B------:R-:W-:-:S05]  /*4f30*/  FMNMX R3, R3, R2, !PT ;  /* 0x0000000203037209 */ /* 0x000fca0007800000 */
[----:B------:R-:W-:-:S07]  /*4f40*/  IMAD.MOV.U32 R2, RZ, RZ, R3 ;  /* 0x000000ffff027224 */ /* 0x000fce00078e0003 */
[----:B------:R-:W-:Y:S05]  /*4f50*/  WARPSYNC.COLLECTIVE R5, `(.L_x_738) ;  /* 0x0000000005087348 */ /* 0x000fea0003c00000 */
[----:B------:R0:W1:Y:S02]  /*4f60*/  SHFL.DOWN P0, R4, R2, R6, R7 ;  /* 0x0800000602047389 */ /* 0x0000640000000007 */
[----:B01----:R-:W-:Y:S05]  /*4f70*/  ENDCOLLECTIVE ;  /* 0x000000000000791b */ /* 0x003fea0003800000 */
.L_x_738:
[----:B------:R-:W-:Y:S05]  /*4f80*/  BRA `(.L_x_739) ;  /* 0xfffffffc005c7947 */ /* 0x000fea000383ffff */
        .weak           $__internal_14_$__cuda_sm20_div_u64
        .type           $__internal_14_$__cuda_sm20_div_u64,@function
        .size           $__internal_14_$__cuda_sm20_div_u64,($__internal_15_$__cuda_sm20_rcp_rn_f32_slowpath - $__internal_14_$__cuda_sm20_div_u64)
$__internal_14_$__cuda_sm20_div_u64:
        /* <DEDUP_REMOVED lines=71> */
[----:B------:R-:W-:Y:S11]  /*5400*/  RET.REL.NODEC R2 `(_ZN18transformer_engine6detail50_GLOBAL__N__0b005ce5_17_cast_transpose_cu_f1c1739d29cast_transpose_general_kernelILm4ELm4E6__half13__nv_bfloat16EEvPKT1_PKfPT2_SB_S9_PfSC_mm) ;  /* 0xffffffa802fc7950 */ /* 0x000ff60003c3ffff */
        .weak           $__internal_15_$__cuda_sm20_rcp_rn_f32_slowpath
        .type           $__internal_15_$__cuda_sm20_rcp_rn_f32_slowpath,@function
        .size           $__internal_15_$__cuda_sm20_rcp_rn_f32_slowpath,(.L_x_1158 - $__internal_15_$__cuda_sm20_rcp_rn_f32_slowpath)
$__internal_15_$__cuda_sm20_rcp_rn_f32_slowpath:
        /* <DEDUP_REMOVED lines=15> */
.L_x_740:
        /* <DEDUP_REMOVED lines=33> */
.L_x_742:
[----:B------:R0:W1:Y:S02]  /*5710*/  MUFU.RCP R3, R0 ;  /* 0x0000000000037308 */ /* 0x0000640000001000 */
.L_x_741:
[----:B-1-3--:R-:W-:Y:S02]  /*5720*/  IMAD.MOV.U32 R5, RZ, RZ, R3 ;  /* 0x000000ffff057224 */ /* 0x00afe400078e0003 */
[----:B------:R-:W-:-:S04]  /*5730*/  IMAD.MOV.U32 R3, RZ, RZ, 0x0 ;  /* 0x00000000ff037424 */ /* 0x000fc800078e00ff */
[----:B0-2---:R-:W-:Y:S05]  /*5740*/  RET.REL.NODEC R2 `(_ZN18transformer_engine6detail50_GLOBAL__N__0b005ce5_17_cast_transpose_cu_f1c1739d29cast_transpose_general_kernelILm4ELm4E6__half13__nv_bfloat16EEvPKT1_PKfPT2_SB_S9_PfSC_mm) ;  /* 0xffffffa8022c7950 */ /* 0x005fea0003c3ffff */
.L_x_743:
        /* <DEDUP_REMOVED lines=11> */
.L_x_1158:


//--------------------- .text._ZN18transformer_engine6detail50_GLOBAL__N__0b005ce5_17_cast_transpose_cu_f1c1739d29cast_transpose_general_kernelILm4ELm4E6__halfS3_EEvPKT1_PKfPT2_SA_S8_PfSB_mm --------------------------
	.section	.text._ZN18transformer_engine6detail50_GLOBAL__N__0b005ce5_17_cast_transpose_cu_f1c1739d29cast_transpose_general_kernelILm4ELm4E6__halfS3_EEvPKT1_PKfPT2_SA_S8_PfSB_mm,"ax",@progbits
	.align	128
.text._ZN18transformer_engine6detail50_GLOBAL__N__0b005ce5_17_cast_transpose_cu_f1c1739d29cast_transpose_general_kernelILm4ELm4E6__halfS3_EEvPKT1_PKfPT2_SA_S8_PfSB_mm:
        .type           _ZN18transformer_engine6detail50_GLOBAL__N__0b005ce5_17_cast_transpose_cu_f1c1739d29cast_transpose_general_kernelILm4ELm4E6__halfS3_EEvPKT1_PKfPT2_SA_S8_PfSB_mm,@function
        .size           _ZN18transformer_engine6detail50_GLOBAL__N__0b005ce5_17_cast_transpose_cu_f1c1739d29cast_transpose_general_kernelILm4ELm4E6__halfS3_EEvPKT1_PKfPT2_SA_S8_PfSB_mm,(.L_x_1161 - _ZN18transformer_engine6detail50_GLOBAL__N__0b005ce5_17_cast_transpose_cu_f1c1739d29cast_transpose_general_kernelILm4ELm4E6__halfS3_EEvPKT1_PKfPT2_SA_S8_PfSB_mm)
        .other          _ZN18transformer_engine6detail50_GLOBAL__N__0b005ce5_17_cast_transpose_cu_f1c1739d29cast_transpose_general_kernelILm4ELm4E6__halfS3_EEvPKT1_PKfPT2_SA_S8_PfSB_mm,@"STO_CUDA_ENTRY STV_DEFAULT"
_ZN18transformer_engine6detail50_GLOBAL__N__0b005ce5_17_cast_transpose_cu_f1c1739d29cast_transpose_general_kernelILm4ELm4E6__halfS3_EEvPKT1_PKfPT2_SA_S8_PfSB_mm:
        /* <DEDUP_REMOVED lines=10> */
.L_x_744:
        /* <DEDUP_REMOVED lines=36> */
.L_x_745:
[----:B------:R-:W-:-:S07]  /*02e0*/  MOV R5, 0x300 ;  /* 0x0000030000057802 */ /* 0x000fce0000000f00 */
[----:B------:R-:W-:Y:S05]  /*02f0*/  CALL.REL.NOINC `($__internal_16_$__cuda_sm20_div_u64) ;  /* 0x0000004c00247944 */ /* 0x000fea0003c00000 */
        /* <DEDUP_REMOVED lines=11> */
.L_x_746:
        /* <DEDUP_REMOVED lines=55> */
.L_x_748:
[----:B------:R-:W-:Y:S05]  /*0720*/  BSYNC.RECONVERGENT B0 ;  /* 0x0000000000007941 */ /* 0x000fea0003800200 */
.L_x_747:
        /* <DEDUP_REMOVED lines=41> */
.L_x_750:
[----:B------:R-:W-:Y:S05]  /*09c0*/  BSYNC.RECONVERGENT B0 ;  /* 0x0000000000007941 */ /* 0x000fea0003800200 */
.L_x_749:
        /* <DEDUP_REMOVED lines=41> */
.L_x_752:
[----:B------:R-:W-:Y:S05]  /*0c60*/  BSYNC.RECONVERGENT B0 ;  /* 0x0000000000007941 */ /* 0x000fea0003800200 */
.L_x_751:
        /* <DEDUP_REMOVED lines=41> */
.L_x_754:
[----:B------:R-:W-:Y:S05]  /*0f00*/  BSYNC.RECONVERGENT B0 ;  /* 0x0000000000007941 */ /* 0x000fea0003800200 */
.L_x_753:
        /* <DEDUP_REMOVED lines=41> */
.L_x_756:
[----:B------:R-:W-:Y:S05]  /*11a0*/  BSYNC.RECONVERGENT B0 ;  /* 0x0000000000007941 */ /* 0x000fea0003800200 */
.L_x_755:
        /* <DEDUP_REMOVED lines=41> */
.L_x_758:
[----:B------:R-:W-:Y:S05]  /*1440*/  BSYNC.RECONVERGENT B0 ;  /* 0x0000000000007941 */ /* 0x000fea0003800200 */
.L_x_757:
        /* <DEDUP_REMOVED lines=41> */
.L_x_760:
[----:B------:R-:W-:Y:S05]  /*16e0*/  BSYNC.RECONVERGENT B0 ;  /* 0x0000000000007941 */ /* 0x000fea0003800200 */
.L_x_759:
        /* <DEDUP_REMOVED lines=41> */
.L_x_762:
[----:B------:R-:W-:Y:S05]  /*1980*/  BSYNC.RECONVERGENT B0 ;  /* 0x0000000000007941 */ /* 0x000fea0003800200 */
.L_x_761:
        /* <DEDUP_REMOVED lines=41> */
.L_x_764:
[----:B------:R-:W-:Y:S05]  /*1c20*/  BSYNC.RECONVERGENT B0 ;  /* 0x0000000000007941 */ /* 0x000fea0003800200 */
.L_x_763:
        /* <DEDUP_REMOVED lines=41> */
.L_x_766:
[----:B------:R-:W-:Y:S05]  /*1ec0*/  BSYNC.RECONVERGENT B0 ;  /* 0x0000000000007941 */ /* 0x000fea0003800200 */
.L_x_765:
        /* <DEDUP_REMOVED lines=41> */
.L_x_768:
[----:B------:R-:W-:Y:S05]  /*2160*/  BSYNC.RECONVERGENT B0 ;  /* 0x0000000000007941 */ /* 0x000fea0003800200 */
.L_x_767:
        /* <DEDUP_REMOVED lines=41> */
.L_x_770:
[----:B------:R-:W-:Y:S05]  /*2400*/  BSYNC.RECONVERGENT B0 ;  /* 0x0000000000007941 */ /* 0x000fea0003800200 */
.L_x_769:
        /* <DEDUP_REMOVED lines=41> */
.L_x_772:
[----:B------:R-:W-:Y:S05]  /*26a0*/  BSYNC.RECONVERGENT B0 ;  /* 0x0000000000007941 */ /* 0x000fea0003800200 */
.L_x_771:
        /* <DEDUP_REMOVED lines=44> */
.L_x_774:
[----:B------:R-:W-:Y:S05]  /*2970*/  BSYNC.RECONVERGENT B0 ;  /* 0x0000000000007941 */ /* 0x000fea0003800200 */
.L_x_773:
        /* <DEDUP_REMOVED lines=41> */
.L_x_776:
[----:B------:R-:W-:Y:S05]  /*2c10*/  BSYNC.RECONVERGENT B0 ;  /* 0x0000000000007941 */ /* 0x000fea0003800200 */
.L_x_775:
        /* <DEDUP_REMOVED lines=44> */
.L_x_778:
[----:B------:R-:W-:Y:S05]  /*2ee0*/  BSYNC.RECONVERGENT B0 ;  /* 0x0000000000007941 */ /* 0x000fea0003800200 */
.L_x_777:
        /* <DEDUP_REMOVED lines=49> */
.L_x_780:
[----:B------:R-:W-:Y:S05]  /*3200*/  BSYNC.RECONVERGENT B0 ;  /* 0x0000000000007941 */ /* 0x000fea0003800200 */
.L_x_779:
        /* <DEDUP_REMOVED lines=25> */
.L_x_782:
[----:B------:R-:W-:Y:S05]  /*33a0*/  BSYNC.RECONVERGENT B0 ;  /* 0x0000000000007941 */ /* 0x000fea0003800200 */
.L_x_781:
        /* <DEDUP_REMOVED lines=25> */
.L_x_784:
[----:B------:R-:W-:Y:S05]  /*3540*/  BSYNC.RECONVERGENT B0 ;  /* 0x0000000000007941 */ /* 0x000fea0003800200 */
.L_x_783:
        /* <DEDUP_REMOVED lines=25> */
.L_x_786:
[----:B------:R-:W-:Y:S05]  /*36e0*/  BSYNC.RECONVERGENT B0 ;  /* 0x0000000000007941 */ /* 0x000fea0003800200 */
.L_x_785:
        /* <DEDUP_REMOVED lines=25> */
.L_x_788:
[----:B------:R-:W-:Y:S05]  /*3880*/  BSYNC.RECONVERGENT B0 ;  /* 0x0000000000007941 */ /* 0x000fea0003800200 */
.L_x_787:
        /* <DEDUP_REMOVED lines=25> */
.L_x_790:
[----:B------:R-:W-:Y:S05]  /*3a20*/  BSYNC.RECONVERGENT B0 ;  /* 0x0000000000007941 */ /* 0x000fea0003800200 */
.L_x_789:
        /* <DEDUP_REMOVED lines=25> */
.L_x_792:
[----:B------:R-:W-:Y:S05]  /*3bc0*/  BSYNC.RECONVERGENT B0 ;  /* 0x0000000000007941 */ /* 0x000fea0003800200 */
.L_x_791:
        /* <DEDUP_REMOVED lines=25> */
.L_x_794:
[----:B------:R-:W-:Y:S05]  /*3d60*/  BSYNC.RECONVERGENT B0 ;  /* 0x0000000000007941 */ /* 0x000fea0003800200 */
.L_x_793:
        /* <DEDUP_REMOVED lines=41> */
.L_x_796:
[----:B------:R-:W-:Y:S05]  /*4000*/  BSYNC.RECONVERGENT B0 ;  /* 0x0000000000007941 */ /* 0x000fea0003800200 */
.L_x_795:
        /* <DEDUP_REMOVED lines=21> */
.L_x_798:
[----:B------:R-:W-:Y:S05]  /*4160*/  BSYNC.RECONVERGENT B0 ;  /* 0x0000000000007941 */ /* 0x000fea0003800200 */
.L_x_797:
        /* <DEDUP_REMOVED lines=43> */
.L_x_800:
[----:B------:R-:W-:Y:S05]  /*4420*/  BSYNC.RECONVERGENT B0 ;  /* 0x0000000000007941 */ /* 0x000fea0003800200 */
.L_x_799:
        /* <DEDUP_REMOVED lines=21> */
.L_x_802:
[----:B------:R-:W-:Y:S05]  /*4580*/  BSYNC.RECONVERGENT B0 ;  /* 0x0000000000007941 */ /* 0x000fea0003800200 */
.L_x_801:
        /* <DEDUP_REMOVED lines=21> */
.L_x_804:
[----:B------:R-:W-:Y:S05]  /*46e0*/  BSYNC.RECONVERGENT B0 ;  /* 0x0000000000007941 */ /* 0x000fea0003800200 */
.L_x_803:
        /* <DEDUP_REMOVED lines=21> */
.L_x_806:
[----:B------:R-:W-:Y:S05]  /*4840*/  BSYNC.RECONVERGENT B0 ;  /* 0x0000000000007941 */ /* 0x000fea0003800200 */
.L_x_805:
        /* <DEDUP_REMOVED lines=21> */
.L_x_808:
[----:B------:R-:W-:Y:S05]  /*49a0*/  BSYNC.RECONVERGENT B0 ;  /* 0x0000000000007941 */ /* 0x000fea0003800200 */
.L_x_807:
        /* <DEDUP_REMOVED lines=19> */
.L_x_810:
[----:B------:R-:W-:Y:S05]  /*4ae0*/  BSYNC.RECONVERGENT B0 ;  /* 0x0000000000007941 */ /* 0x000fea0003800200 */
.L_x_809:
        /* <DEDUP_REMOVED lines=33> */
.L_x_818:
[----:B------:R-:W-:Y:S02]  /*4d00*/  ISETP.NE.AND P0, PT, R0, RZ, PT ;  /* 0x000000ff0000720c */ /* 0x000fe40003f05270 */
[----:B-1----:R-:W-:-:S11]  /*4d10*/  FMNMX R5, R3, R4, !PT ;  /* 0x0000000403057209 */ /* 0x002fd60007800000 */
[----:B------:R-:W-:Y:S05]  /*4d20*/  @P0 BRA `(.L_x_812) ;  /* 0x0000000000080947 */ /* 0x000fea0003800000 */
[----:B0-----:R-:W0:Y:S02]  /*4d30*/  LDC.64 R2, c[0x0][0x3a8] ;  /* 0x0000ea00ff027b82 */ /* 0x001e240000000a00 */
[----:B0-----:R1:W-:Y:S02]  /*4d40*/  REDG.E.MAX.S32.STRONG.GPU desc[UR14][R2.64], R5 ;  /* 0x000000050200798e */ /* 0x0013e4000d12e30e */
.L_x_812:
[----:B------:R-:W-:Y:S05]  /*4d50*/  BSYNC B0 ;  /* 0x0000000000007941 */ /* 0x000fea0003800000 */
.L_x_811:
        /* <DEDUP_REMOVED lines=11> */
[----:B0-234-:R-:W-:Y:S05]  /*4e10*/  CALL.REL.NOINC `($__internal_17_$__cuda_sm20_rcp_rn_f32_slowpath) ;  /* 0x00000004007c7944 */ /* 0x01dfea0003c00000 */
[----:B------:R-:W-:Y:S05]  /*4e20*/  BRA `(.L_x_815) ;  /* 0x0000000000147947 */ /* 0x000fea0003800000 */
.L_x_814:
[----:B01-34-:R-:W0:Y:S01]  /*4e30*/  MUFU.RCP R5, UR8 ;  /* 0x0000000800057d08 */ /* 0x01be220008001000 */
[----:B------:R-:W-:-:S04]  /*4e40*/  IMAD.U32 R0, RZ, RZ, UR8 ;  /* 0x00000008ff007e24 */ /* 0x000fc8000f8e00ff */
[----:B0-----:R-:W-:-:S04]  /*4e50*/  FFMA R0, R5, R0, -1 ;  /* 0xbf80000005007423 */ /* 0x001fc80000000000 */
[----:B------:R-:W-:-:S04]  /*4e60*/  FADD.FTZ R0, -R0, -RZ ;  /* 0x800000ff00007221 */ /* 0x000fc80000010100 */
[----:B------:R-:W-:-:S07]  /*4e70*/  FFMA R5, R5, R0, R5 ;  /* 0x0000000005057223 */ /* 0x000fce0000000005 */
.L_x_815:
[----:B------:R-:W0:Y:S02]  /*4e80*/  LDC.64 R2, c[0x0][0x3b0] ;  /* 0x0000ec00ff027b82 */ /* 0x000e240000000a00 */
[----:B0-----:R-:W-:Y:S01]  /*4e90*/  STG.E desc[UR14][R2.64], R5 ;  /* 0x0000000502007986 */ /* 0x001fe2000c10190e */
[----:B------:R-:W-:Y:S05]  /*4ea0*/  EXIT ;  /* 0x000000000000794d */ /* 0x000fea0003800000 */
.L_x_813:
[----:B------:R-:W-:Y:S02]  /*4eb0*/  IMAD.MOV.U32 R6, RZ, RZ, 0x2 ;  /* 0x00000002ff067424 */ /* 0x000fe400078e00ff */
[----:B------:R-:W-:Y:S02]  /*4ec0*/  IMAD.MOV.U32 R7, RZ, RZ, 0x1f ;  /* 0x0000001fff077424 */ /* 0x000fe400078e00ff */
[----:B------:R-:W-:-:S07]  /*4ed0*/  IMAD.MOV.U32 R5, RZ, RZ, -0x1 ;  /* 0xffffffffff057424 */ /* 0x000fce00078e00ff */
[----:B012---:R-:W-:Y:S05]  /*4ee0*/  WARPSYNC.COLLECTIVE R5, `(.L_x_816) ;  /* 0x0000000005087348 */ /* 0x007fea0003c00000 */
[----:B-1----:R1:W3:Y:S02]  /*4ef0*/  SHFL.DOWN P0, R4, R2, R6, R7 ;  /* 0x0800000602047389 */ /* 0x0022e40000000007 */
[----:B0123--:R-:W-:Y:S05]  /*4f00*/  ENDCOLLECTIVE ;  /* 0x000000000000791b */ /* 0x00ffea0003800000 */
.L_x_816:
[----:B------:R-:W-:Y:S02]  /*4f10*/  IMAD.MOV.U32 R6, RZ, RZ, 0x1 ;  /* 0x00000001ff067424 */ /* 0x000fe400078e00ff */
[----:B------:R-:W-:-:S05]  /*4f20*/  IMAD.MOV.U32 R3, RZ, RZ, R4 ;  /* 0x000000ffff037224 */ /* 0x000fca00078e0004 */
[----:B------:R-:W-:-:S05]  /*4f30*/  FMNMX R3, R3, R2, !PT ;  /* 0x0000000203037209 */ /* 0x000fca0007800000 */
[----:B------:R-:W-:-:S07]  /*4f40*/  IMAD.MOV.U32 R2, RZ, RZ, R3 ;  /* 0x000000ffff027224 */ /* 0x000fce00078e0003 */
[----:B------:R-:W-:Y:S05]  /*4f50*/  WARPSYNC.COLLECTIVE R5, `(.L_x_817) ;  /* 0x0000000005087348 */ /* 0x000fea0003c00000 */
[----:B------:R0:W1:Y:S02]  /*4f60*/  SHFL.DOWN P0, R4, R2, R6, R7 ;  /* 0x0800000602047389 */ /* 0x0000640000000007 */
[----:B01----:R-:W-:Y:S05]  /*4f70*/  ENDCOLLECTIVE ;  /* 0x000000000000791b */ /* 0x003fea0003800000 */
.L_x_817:
[----:B------:R-:W-:Y:S05]  /*4f80*/  BRA `(.L_x_818) ;  /* 0xfffffffc005c7947 */ /* 0x000fea000383ffff */
        .weak           $__internal_16_$__cuda_sm20_div_u64
        .type           $__internal_16_$__cuda_sm20_div_u64,@function
        .size           $__internal_16_$__cuda_sm20_div_u64,($__internal_17_$__cuda_sm20_rcp_rn_f32_slowpath - $__internal_16_$__cuda_sm20_div_u64)
$__internal_16_$__cuda_sm20_div_u64:
        /* <DEDUP_REMOVED lines=71> */
[----:B------:R-:W-:Y:S11]  /*5400*/  RET.REL.NODEC R2 `(_ZN18transformer_engine6detail50_GLOBAL__N__0b005ce5_17_cast_transpose_cu_f1c1739d29cast_transpose_general_kernelILm4ELm4E6__halfS3_EEvPKT1_PKfPT2_SA_S8_PfSB_mm) ;  /* 0xffffffa802fc7950 */ /* 0x000ff60003c3ffff */
        .weak           $__internal_17_$__cuda_sm20_rcp_rn_f32_slowpath
        .type           $__internal_17_$__cuda_sm20_rcp_rn_f32_slowpath,@function
        .size           $__internal_17_$__cuda_sm20_rcp_rn_f32_slowpath,(.L_x_1161 - $__internal_17_$__cuda_sm20_rcp_rn_f32_slowpath)
$__internal_17_$__cuda_sm20_rcp_rn_f32_slowpath:
        /* <DEDUP_REMOVED lines=15> */
.L_x_819:
        /* <DEDUP_REMOVED lines=33> */
.L_x_821:
[----:B------:R0:W1:Y:S02]  /*5710*/  MUFU.RCP R3, R0 ;  /* 0x0000000000037308 */ /* 0x0000640000001000 */
.L_x_820:
[----:B-1-3--:R-:W-:Y:S02]  /*5720*/  IMAD.MOV.U32 R5, RZ, RZ, R3 ;  /* 0x000000ffff057224 */ /* 0x00afe400078e0003 */
[----:B------:R-:W-:-:S04]  /*5730*/  IMAD.MOV.U32 R3, RZ, RZ, 0x0 ;  /* 0x00000000ff037424 */ /* 0x000fc800078e00ff */
[----:B0-2---:R-:W-:Y:S05]  /*5740*/  RET.REL.NODEC R2 `(_ZN18transformer_engine6detail50_GLOBAL__N__0b005ce5_17_cast_transpose_cu_f1c1739d29cast_transpose_general_kernelILm4ELm4E6__halfS3_EEvPKT1_PKfPT2_SA_S8_PfSB_mm) ;  /* 0xffffffa8022c7950 */ /* 0x005fea0003c3ffff */
.L_x_822:
        /* <DEDUP_REMOVED lines=11> */
.L_x_1161:


//--------------------- .text._ZN18transformer_engine6detail50_GLOBAL__N__0b005ce5_17_cast_transpose_cu_f1c1739d29cast_transpose_general_kernelILm4ELm4E6__halffEEvPKT1_PKfPT2_SA_S8_PfSB_mm --------------------------
	.section	.text._ZN18transformer_engine6detail50_GLOBAL__N__0b005ce5_17_cast_transpose_cu_f1c1739d29cast_transpose_general_kernelILm4ELm4E6__halffEEvPKT1_PKfPT2_SA_S8_PfSB_mm,"ax",@progbits
	.align	128
.text._ZN18transformer_engine6detail50_GLOBAL__N__0b005ce5_17_cast_transpose_cu_f1c1739d29cast_transpose_general_kernelILm4ELm4E6__halffEEvPKT1_PKfPT2_SA_S8_PfSB_mm:
        .type           _ZN18transformer_engine6detail50_GLOBAL__N__0b005ce5_17_cast_transpose_cu_f1c1739d29cast_transpose_general_kernelILm4ELm4E6__halffEEvPKT1_PKfPT2_SA_S8_PfSB_mm,@function
        .size           _ZN18transformer_engine6detail50_GLOBAL__N__0b005ce5_17_cast_transpose_cu_f1c1739d29cast_transpose_general_kernelILm4ELm4E6__halffEEvPKT1_PKfPT2_SA_S8_PfSB_mm,(.L_x_1164 - _ZN18transformer_engine6detail50_GLOBAL__N__0b005ce5_17_cast_transpose_cu_f1c1739d29cast_transpose_general_kernelILm4ELm4E6__halffEEvPKT1_PKfPT2_SA_S8_PfSB_mm)
        .other          _ZN18transformer_engine6detail50_GLOBAL__N__0b005ce5_17_cast_transpose_cu_f1c1739d29cast_transpose_general_kernelILm4ELm4E6__halffEEvPKT1_PKfPT2_SA_S8_PfSB_mm,@"STO_CUDA_ENTRY STV_DEFAULT"
_ZN18transformer_engine6detail50_GLOBAL__N__0b005ce5_17_cast_transpose_cu_f1c1739d29cast_transpose_general_kernelILm4ELm4E6__halffEEvPKT1_PKfPT2_SA_S8_PfSB_mm:
        /* <DEDUP_REMOVED lines=10> */
.L_x_823:
        /* <DEDUP_REMOVED lines=36> */
.L_x_824:
[----:B------:R-:W-:-:S07]  /*02e0*/  MOV R4, 0x300 ;  /* 0x0000030000047802 */ /* 0x000fce0000000f00 */
[----:B------:R-:W-:Y:S05]  /*02f0*/  CALL.REL.NOINC `($__internal_18_$__cuda_sm20_div_u64) ;  /* 0x0000002c00247944 */ /* 0x000fea0003c00000 */
        /* <DEDUP_REMOVED lines=11> */
.L_x_825:
        /* <DEDUP_REMOVED lines=41> */
[----:B--2---:R-:W-:Y:S02]  /*0640*/  @!P0 HADD2.F32 R0, -RZ, R0.H0_H0 ;  /* 0x20000000ff008230 */ /* 0x004fe40000004100 */
[----:B---3--:R-:W-:-:S03]  /*0650*/  @!P1 HADD2.F32 R5, -RZ, R5.H0_H0 ;  /* 0x20000005ff059230 */ /* 0x008fc60000004100 */
[----:B------:R-:W-:Y:S01]  /*0660*/  @!P0 FMUL R22, R0, UR5 ;  /* 0x0000000500168c20 */ /* 0x000fe20008400000 */
[----:B------:R-:W-:Y:S01]  /*0670*/  @!P0 FMNMX R10, RZ, |R0|, !PT ;  /* 0x40000000ff0a8209 */ /* 0x000fe20007800000 */
[----:B------:R-:W-:-:S03]  /*0680*/  @!P1 FMUL R29, R5, UR5 ;  /* 0x00000005051d9c20 */ /* 0x000fc60008400000 */
[----:B------:R0:W-:Y:S01]  /*0690*/  @!P0 STG.E desc[UR14][R14.64], R22 ;  /* 0x000000160e008986 */ /* 0x0001e2000c10190e */
[----:B------:R-:W-:-:S03]  /*06a0*/  @!P1 FMNMX R10, R10, |R5|, !PT ;  /* 0x400000050a0a9209 */ /* 0x000fc60007800000 */
[----:B------:R0:W-:Y:S04]  /*06b0*/  @!P1 STG.E desc[UR14][R14.64+0x4], R29 ;  /* 0x0000041d0e009986 */ /* 0x0001e8000c10190e */
.L_x_827:
[----:B------:R-:W-:Y:S05]  /*06c0*/  BSYNC.RECONVERGENT B0 ;  /* 0x0000000000007941 */ /* 0x000fea0003800200 */
.L_x_826:
        /* <DEDUP_REMOVED lines=25> */
[C---:B0-----:R-:W-:Y:S01]  /*0860*/  LEA R6, P2, R4.reuse, UR8, 0x2 ;  /* 0x0000000804067c11 */ /* 0x041fe2000f8410ff */
[----:B--2---:R-:W-:Y:S02]  /*0870*/  @!P0 HADD2.F32 R5, -RZ, R0.H0_H0 ;  /* 0x20000000ff058230 */ /* 0x004fe40000004100 */
[----:B---3--:R-:W-:Y:S01]  /*0880*/  @!P1 HADD2.F32 R13, -RZ, R7.H0_H0 ;  /* 0x20000007ff0d9230 */ /* 0x008fe20000004100 */
[----:B------:R-:W-:Y:S02]  /*0890*/  LEA.HI.X R7, R4, UR9, R17, 0x2, P2 ;  /* 0x0000000904077c11 */ /* 0x000fe400090f1411 */
[----:B------:R-:W-:Y:S01]  /*08a0*/  @!P0 FMUL R24, R5, UR5 ;  /* 0x0000000505188c20 */ /* 0x000fe20008400000 */
[----:B------:R-:W-:Y:S01]  /*08b0*/  @!P0 FMNMX R10, R10, |R5|, !PT ;  /* 0x400000050a0a8209 */ /* 0x000fe20007800000 */
[----:B------:R-:W-:-:S03]  /*08c0*/  @!P1 FMUL R27, R13, UR5 ;  /* 0x000000050d1b9c20 */ /* 0x000fc60008400000 */
[----:B------:R1:W-:Y:S01]  /*08d0*/  @!P0 STG.E desc[UR14][R6.64], R24 ;  /* 0x0000001806008986 */ /* 0x0003e2000c10190e */
[----:B------:R-:W-:-:S03]  /*08e0*/  @!P1 FMNMX R10, R10, |R13|, !PT ;  /* 0x4000000d0a0a9209 */ /* 0x000fc60007800000 */
[----:B------:R1:W-:Y:S04]  /*08f0*/  @!P1 STG.E desc[UR14][R6.64+0x4], R27 ;  /* 0x0000041b06009986 */ /* 0x0003e8000c10190e */
.L_x_829:
[----:B------:R-:W-:Y:S05]  /*0900*/  BSYNC.RECONVERGENT B0 ;  /* 0x0000000000007941 */ /* 0x000fea0003800200 */
.L_x_828:
        /* <DEDUP_REMOVED lines=27> */
[----:B--2---:R-:W-:Y:S02]  /*0ac0*/  @!P0 HADD2.F32 R5, -RZ, R5.H0_H0 ;  /* 0x20000005ff058230 */ /* 0x004fe40000004100 */
[----:B---3--:R-:W-:-:S03]  /*0ad0*/  @!P1 HADD2.F32 R13, -RZ, R13.H0_H0 ;  /* 0x2000000dff0d9230 */ /* 0x008fc60000004100 */
[----:B------:R-:W-:Y:S01]  /*0ae0*/  @!P0 FMUL R0, R5, UR5 ;  /* 0x0000000505008c20 */ /* 0x000fe20008400000 */
[----:B------:R-:W-:Y:S01]  /*0af0*/  @!P0 FMNMX R10, R10, |R5|, !PT ;  /* 0x400000050a0a8209 */ /* 0x000fe20007800000 */
[----:B------:R-:W-:-:S03]  /*0b00*/  @!P1 FMUL R25, R13, UR5 ;  /* 0x000000050d199c20 */ /* 0x000fc60008400000 */
[----:B------:R0:W-:Y:S01]  /*0b10*/  @!P0 STG.E desc[UR14][R14.64], R0 ;  /* 0x000000000e008986 */ /* 0x0001e2000c10190e */
[----:B------:R-:W-:-:S03]  /*0b20*/  @!P1 FMNMX R10, R10, |R13|, !PT ;  /* 0x4000000d0a0a9209 */ /* 0x000fc60007800000 */
[----:B------:R0:W-:Y:S04]  /*0b30*/  @!P1 STG.E desc[UR14][R14.64+0x4], R25 ;  /* 0x000004190e009986 */ /* 0x0001e8000c10190e */
.L_x_831:
[----:B------:R-:W-:Y:S05]  /*0b40*/  BSYNC.RECONVERGENT B0 ;  /* 0x0000000000007941 */ /* 0x000fea0003800200 */
.L_x_830:
        /* <DEDUP_REMOVED lines=26> */
[----:B--2---:R-:W-:-:S03]  /*0cf0*/  @!P0 HADD2.F32 R7, -RZ, R5.H0_H0 ;  /* 0x20000005ff078230 */ /* 0x004fc60000004100 */
[----:B------:R-:W-:Y:S01]  /*0d00*/  LEA.HI.X R5, R6, UR9, R19, 0x2, P2 ;  /* 0x0000000906057c11 */ /* 0x000fe200090f1413 */
[----:B---3--:R-:W-:Y:S02]  /*0d10*/  @!P1 HADD2.F32 R13, -RZ, R13.H0_H0 ;  /* 0x2000000dff0d9230 */ /* 0x008fe40000004100 */
[----:B------:R-:W-:Y:S01]  /*0d20*/  @!P0 FMUL R17, R7, UR5 ;  /* 0x0000000507118c20 */ /* 0x000fe20008400000 */
[----:B------:R-:W-:Y:S02]  /*0d30*/  @!P0 FMNMX R10, R10, |R7|, !PT ;  /* 0x400000070a0a8209 */ /* 0x000fe40007800000 */
[----:B------:R-:W-:Y:S02]  /*0d40*/  @!P1 FMUL R23, R13, UR5 ;  /* 0x000000050d179c20 */ /* 0x000fe40008400000 */
[----:B------:R1:W-:Y:S01]  /*0d50*/  @!P0 STG.E desc[UR14][R4.64], R17 ;  /* 0x0000001104008986 */ /* 0x0003e2000c10190e */
[----:B------:R-:W-:-:S03]  /*0d60*/  @!P1 FMNMX R10, R10, |R13|, !PT ;  /* 0x4000000d0a0a9209 */ /* 0x000fc60007800000 */
[----:B------:R1:W-:Y:S04]  /*0d70*/  @!P1 STG.E desc[UR14][R4.64+0x4], R23 ;  /* 0x0000041704009986 */ /* 0x0003e8000c10190e */
.L_x_833:
[----:B------:R-:W-:Y:S05]  /*0d80*/  BSYNC.RECONVERGENT B0 ;  /* 0x0000000000007941 */ /* 0x000fea0003800200 */
.L_x_832:
        /* <DEDUP_REMOVED lines=35> */
.L_x_835:
[----:B------:R-:W-:Y:S05]  /*0fc0*/  BSYNC.RECONVERGENT B0 ;  /* 0x0000000000007941 */ /* 0x000fea0003800200 */
.L_x_834:
        /* <DEDUP_REMOVED lines=35> */
.L_x_837:
[----:B------:R-:W-:Y:S05]  /*1200*/  BSYNC.RECONVERGENT B0 ;  /* 0x0000000000007941 */ /* 0x000fea0003800200 */
.L_x_836:
        /* <DEDUP_REMOVED lines=28> */
[----:B--2---:R-:W-:-:S03]  /*13d0*/  @!P0 HADD2.F32 R5, -RZ, R3.H0_H0 ;  /* 0x20000003ff058230 */ /* 0x004fc60000004100 */
[----:B------:R-:W-:Y:S02]  /*13e0*/  LEA.HI.X R3, R4, UR9, R14, 0x2, P2 ;  /* 0x0000000904037c11 */ /* 0x000fe400090f140e */
[----:B------:R-:W-:Y:S01]  /*13f0*/  @!P0 FMUL R18, R5, UR5 ;  /* 0x0000000505128c20 */ /* 0x000fe20008400000 */
[----:B---3--:R-:W-:Y:S01]  /*1400*/  @!P1 HADD2.F32 R15, -RZ, R8.H0_H0 ;  /* 0x20000008ff0f9230 */ /* 0x008fe20000004100 */
[----:B------:R-:W-:-:S03]  /*1410*/  @!P0 FMNMX R10, R10, |R5|, !PT ;  /* 0x400000050a0a8209 */ /* 0x000fc60007800000 */
[----:B------:R1:W-:Y:S01]  /*1420*/  @!P0 STG.E desc[UR14][R2.64], R18 ;  /* 0x0000001202008986 */ /* 0x0003e2000c10190e */
[----:B------:R-:W-:Y:S01]  /*1430*/  @!P1 FMUL R11, R15, UR5 ;  /* 0x000000050f0b9c20 */ /* 0x000fe20008400000 */
[----:B------:R-:W-:-:S04]  /*1440*/  @!P1 FMNMX R10, R10, |R15|, !PT ;  /* 0x4000000f0a0a9209 */ /* 0x000fc80007800000 */
[----:B------:R1:W-:Y:S03]  /*1450*/  @!P1 STG.E desc[UR14][R2.64+0x4], R11 ;  /* 0x0000040b02009986 */ /* 0x0003e6000c10190e */
.L_x_839:
[----:B------:R-:W-:Y:S05]  /*1460*/  BSYNC.RECONVERGENT B0 ;  /* 0x0000000000007941 */ /* 0x000fea0003800200 */
.L_x_838:
        /* <DEDUP_REMOVED lines=39> */
.L_x_841:
[----:B------:R-:W-:Y:S05]  /*16e0*/  BSYNC.RECONVERGENT B0 ;  /* 0x0000000000007941 */ /* 0x000fea0003800200 */
.L_x_840:
        /* <DEDUP_REMOVED lines=42> */
.L_x_843:
[----:B------:R-:W-:Y:S05]  /*1990*/  BSYNC.RECONVERGENT B0 ;  /* 0x0000000000007941 */ /* 0x000fea0003800200 */
.L_x_842:
        /* <DEDUP_REMOVED lines=17> */
.L_x_845:
[----:B------:R-:W-:Y:S05]  /*1ab0*/  BSYNC.RECONVERGENT B0 ;  /* 0x0000000000007941 */ /* 0x000fea0003800200 */
.L_x_844:
        /* <DEDUP_REMOVED lines=17> */
.L_x_847:
[----:B------:R-:W-:Y:S05]  /*1bd0*/  BSYNC.RECONVERGENT B0 ;  /* 0x0000000000007941 */ /* 0x000fea0003800200 */
.L_x_846:
        /* <DEDUP_REMOVED lines=17> */
.L_x_849:
[----:B------:R-:W-:Y:S05]  /*1cf0*/  BSYNC.RECONVERGENT B0 ;  /* 0x0000000000007941 */ /* 0x000fea0003800200 */
.L_x_848:
        /* <DEDUP_REMOVED lines=17> */
.L_x_851:
[----:B------:R-:W-:Y:S05]  /*1e10*/  BSYNC.RECONVERGENT B0 ;  /* 0x0000000000007941 */ /* 0x000fea0003800200 */
.L_x_850:
        /* <DEDUP_REMOVED lines=17> */
.L_x_853:
[----:B------:R-:W-:Y:S05]  /*1f30*/  BSYNC.RECONVERGENT B0 ;  /* 0x0000000000007941 */ /* 0x000fea0003800200 */
.L_x_852:
        /* <DEDUP_REMOVED lines=17> */
.L_x_855:
[----:B------:R-:W-:Y:S05]  /*2050*/  BSYNC.RECONVERGENT B0 ;  /* 0x0000000000007941 */ /* 0x000fea0003800200 */
.L_x_854:
        /* <DEDUP_REMOVED lines=17> */
.L_x_857:
[----:B------:R-:W-:Y:S05]  /*2170*/  BSYNC.RECONVERGENT B0 ;  /* 0x0000000000007941 */ /* 0x000fea0003800200 */
.L_x_856:
        /* <DEDUP_REMOVED lines=24> */
.L_x_859:
[----:B------:R-:W-:Y:S05]  /*2300*/  BSYNC.RECONVERGENT B0 ;  /* 0x0000000000007941 */ /* 0x000fea0003800200 */
.L_x_858:
        /* <DEDUP_REMOVED lines=41> */
.L_x_861:
[----:B------:R-:W-:Y:S05]  /*25a0*/  BSYNC.RECONVERGENT B0 ;  /* 0x0000000000007941 */ /* 0x000fea0003800200 */
.L_x_860:
        /* <DEDUP_REMOVED lines=13> */
.L_x_863:
[----:B------:R-:W-:Y:S05]  /*2680*/  BSYNC.RECONVERGENT B0 ;  /* 0x0000000000007941 */ /* 0x000fea0003800200 */
.L_x_862:
        /* <DEDUP_REMOVED lines=13> */
.L_x_865:
[----:B------:R-:W-:Y:S05]  /*2760*/  BSYNC.RECONVERGENT B0 ;  /* 0x0000000000007941 */ /* 0x000fea0003800200 */
.L_x_864:
        /* <DEDUP_REMOVED lines=13> */
.L_x_867:
[----:B------:R-:W-:Y:S05]  /*2840*/  BSYNC.RECONVERGENT B0 ;  /* 0x0000000000007941 */ /* 0x000fea0003800200 */
.L_x_866:
        /* <DEDUP_REMOVED lines=13> */
.L_x_869:
[----:B------:R-:W-:Y:S05]  /*2920*/  BSYNC.RECONVERGENT B0 ;  /* 0x0000000000007941 */ /* 0x000fea0003800200 */
.L_x_868:
        /* <DEDUP_REMOVED lines=13> */
.L_x_871:
[----:B------:R-:W-:Y:S05]  /*2a00*/  BSYNC.RECONVERGENT B0 ;  /* 0x0000000000007941 */ /* 0x000fea0003800200 */
.L_x_870:
        /* <DEDUP_REMOVED lines=13> */
.L_x_873:
[----:B------:R-:W-:Y:S05]  /*2ae0*/  BSYNC.RECONVERGENT B0 ;  /* 0x0000000000007941 */ /* 0x000fea0003800200 */
.L_x_872:
        /* <DEDUP_REMOVED lines=33> */
.L_x_881:
[----:B------:R-:W-:Y:S02]  /*2d00*/  ISETP.NE.AND P0, PT, R8, RZ, PT ;  /* 0x000000ff0800720c */ /* 0x000fe40003f05270 */
[----:B-1----:R-:W-:-:S11]  /*2d10*/  FMNMX R5, R3, R2, !PT ;  /* 0x0000000203057209 */ /* 0x002fd60007800000 */
[----:B------:R-:W-:Y:S05]  /*2d20*/  @P0 BRA `(.L_x_875) ;  /* 0x0000000000080947 */ /* 0x000fea0003800000 */
[----:B0-----:R-:W0:Y:S02]  /*2d30*/  LDC.64 R2, c[0x0][0x3a8] ;  /* 0x0000ea00ff027b82 */ /* 0x001e240000000a00 */
[----:B0-----:R1:W-:Y:S02]  /*2d40*/  REDG.E.MAX.S32.STRONG.GPU desc[UR14][R2.64], R5 ;  /* 0x000000050200798e */ /* 0x0013e4000d12e30e */
.L_x_875:
[----:B------:R-:W-:Y:S05]  /*2d50*/  BSYNC B0 ;  /* 0x0000000000007941 */ /* 0x000fea0003800000 */
.L_x_874:
        /* <DEDUP_REMOVED lines=11> */
[----:B----4-:R-:W-:Y:S05]  /*2e10*/  CALL.REL.NOINC `($__internal_19_$__cuda_sm20_rcp_rn_f32_slowpath) ;  /* 0x00000004007c7944 */ /* 0x010fea0003c00000 */
[----:B------:R-:W-:Y:S05]  /*2e20*/  BRA `(.L_x_878) ;  /* 0x0000000000147947 */ /* 0x000fea0003800000 */
.L_x_877:
[----:B-1----:R-:W1:Y:S01]  /*2e30*/  MUFU.RCP R5, UR5 ;  /* 0x0000000500057d08 */ /* 0x002e620008001000 */
[----:B------:R-:W-:-:S04]  /*2e40*/  IMAD.U32 R0, RZ, RZ, UR5 ;  /* 0x00000005ff007e24 */ /* 0x000fc8000f8e00ff */
[----:B-1----:R-:W-:-:S04]  /*2e50*/  FFMA R0, R5, R0, -1 ;  /* 0xbf80000005007423 */ /* 0x002fc80000000000 */
[----:B------:R-:W-:-:S04]  /*2e60*/  FADD.FTZ R0, -R0, -RZ ;  /* 0x800000ff00007221 */ /* 0x000fc80000010100 */
[----:B------:R-:W-:-:S07]  /*2e70*/  FFMA R5, R5, R0, R5 ;  /* 0x0000000005057223 */ /* 0x000fce0000000005 */
.L_x_878:
[----:B0-23--:R-:W0:Y:S02]  /*2e80*/  LDC.64 R2, c[0x0][0x3b0] ;  /* 0x0000ec00ff027b82 */ /* 0x00de240000000a00 */
[----:B0-----:R-:W-:Y:S01]  /*2e90*/  STG.E desc[UR14][R2.64], R5 ;  /* 0x0000000502007986 */ /* 0x001fe2000c10190e */
[----:B------:R-:W-:Y:S05]  /*2ea0*/  EXIT ;  /* 0x000000000000794d */ /* 0x000fea0003800000 */
.L_x_876:
[----:B------:R-:W-:Y:S02]  /*2eb0*/  IMAD.MOV.U32 R5, RZ, RZ, 0x2 ;  /* 0x00000002ff057424 */ /* 0x000fe400078e00ff */
[----:B------:R-:W-:Y:S02]  /*2ec0*/  IMAD.MOV.U32 R7, RZ, RZ, 0x1f ;  /* 0x0000001fff077424 */ /* 0x000fe400078e00ff */
[----:B------:R-:W-:-:S07]  /*2ed0*/  IMAD.MOV.U32 R4, RZ, RZ, -0x1 ;  /* 0xffffffffff047424 */ /* 0x000fce00078e00ff */
[----:B01----:R-:W-:Y:S05]  /*2ee0*/  WARPSYNC.COLLECTIVE R4, `(.L_x_879) ;  /* 0x0000000004087348 */ /* 0x003fea0003c00000 */
[----:B01----:R0:W1:Y:S02]  /*2ef0*/  SHFL.DOWN P0, R2, R0, R5, R7 ;  /* 0x0800000500027389 */ /* 0x0030640000000007 */
[----:B01----:R-:W-:Y:S05]  /*2f00*/  ENDCOLLECTIVE ;  /* 0x000000000000791b */ /* 0x003fea0003800000 */
.L_x_879:
[----:B------:R-:W-:Y:S02]  /*2f10*/  IMAD.MOV.U32 R5, RZ, RZ, 0x1 ;  /* 0x00000001ff057424 */ /* 0x000fe400078e00ff */
[----:B------:R-:W-:-:S05]  /*2f20*/  IMAD.MOV.U32 R3, RZ, RZ, R2 ;  /* 0x000000ffff037224 */ /* 0x000fca00078e0002 */
[----:B------:R-:W-:-:S05]  /*2f30*/  FMNMX R3, R3, R0, !PT ;  /* 0x0000000003037209 */ /* 0x000fca0007800000 */
[----:B------:R-:W-:-:S07]  /*2f40*/  IMAD.MOV.U32 R0, RZ, RZ, R3 ;  /* 0x000000ffff007224 */ /* 0x000fce00078e0003 */
[----:B------:R-:W-:Y:S05]  /*2f50*/  WARPSYNC.COLLECTIVE R4, `(.L_x_880) ;  /* 0x0000000004087348 */ /* 0x000fea0003c00000 */
[----:B------:R0:W1:Y:S02]  /*2f60*/  SHFL.DOWN P0, R2, R0, R5, R7 ;  /* 0x0800000500027389 */ /* 0x0000640000000007 */
[----:B01----:R-:W-:Y:S05]  /*2f70*/  ENDCOLLECTIVE ;  /* 0x000000000000791b */ /* 0x003fea0003800000 */
.L_x_880:
[----:B------:R-:W-:Y:S05]  /*2f80*/  BRA `(.L_x_881) ;  /* 0xfffffffc005c7947 */ /* 0x000fea000383ffff */
        .weak           $__internal_18_$__cuda_sm20_div_u64
        .type           $__internal_18_$__cuda_sm20_div_u64,@function
        .size           $__internal_18_$__cuda_sm20_div_u64,($__internal_19_$__cuda_sm20_rcp_rn_f32_slowpath - $__internal_18_$__cuda_sm20_div_u64)
$__internal_18_$__cuda_sm20_div_u64:
        /* <DEDUP_REMOVED lines=71> */
[----:B------:R-:W-:Y:S11]  /*3400*/  RET.REL.NODEC R2 `(_ZN18transformer_engine6detail50_GLOBAL__N__0b005ce5_17_cast_transpose_cu_f1c1739d29cast_transpose_general_kernelILm4ELm4E6__halffEEvPKT1_PKfPT2_SA_S8_PfSB_mm) ;  /* 0xffffffc802fc7950 */ /* 0x000ff60003c3ffff */
        .weak           $__internal_19_$__cuda_sm20_rcp_rn_f32_slowpath
        .type           $__internal_19_$__cuda_sm20_rcp_rn_f32_slowpath,@function
        .size           $__internal_19_$__cuda_sm20_rcp_rn_f32_slowpath,(.L_x_1164 - $__internal_19_$__cuda_sm20_rcp_rn_f32_slowpath)
$__internal_19_$__cuda_sm20_rcp_rn_f32_slowpath:
        /* <DEDUP_REMOVED lines=15> */
.L_x_882:
        /* <DEDUP_REMOVED lines=33> */
.L_x_884:
[----:B------:R0:W1:Y:S02]  /*3710*/  MUFU.RCP R3, R0 ;  /* 0x0000000000037308 */ /* 0x0000640000001000 */
.L_x_883:
[----:B-1-3--:R-:W-:Y:S02]  /*3720*/  IMAD.MOV.U32 R5, RZ, RZ, R3 ;  /* 0x000000ffff057224 */ /* 0x00afe400078e0003 */
[----:B------:R-:W-:-:S04]  /*3730*/  IMAD.MOV.U32 R3, RZ, RZ, 0x0 ;  /* 0x00000000ff037424 */ /* 0x000fc800078e00ff */
[----:B0-2---:R-:W-:Y:S05]  /*3740*/  RET.REL.NODEC R2 `(_ZN18transformer_engine6detail50_GLOBAL__N__0b005ce5_17_cast_transpose_cu_f1c1739d29cast_transpose_general_kernelILm4ELm4E6__halffEEvPKT1_PKfPT2_SA_S8_PfSB_mm) ;  /* 0xffffffc8022c7950 */ /* 0x005fea0003c3ffff */
.L_x_885:
        /* <DEDUP_REMOVED lines=11> */
.L_x_1164:


//--------------------- .text._ZN18transformer_engine6detail50_GLOBAL__N__0b005ce5_17_cast_transpose_cu_f1c1739d29cast_transpose_general_kernelILm4ELm4Ef13__nv_fp8_e4m3EEvPKT1_PKfPT2_SA_S8_PfSB_mm --------------------------
	.section	.text._ZN18transformer_engine6detail50_GLOBAL__N__0b005ce5_17_cast_transpose_cu_f1c1739d29cast_transpose_general_kernelILm4ELm4Ef13__nv_fp8_e4m3EEvPKT1_PKfPT2_SA_S8_PfSB_mm,"ax",@progbits
	.align	128
.text._ZN18transformer_engine6detail50_GLOBAL__N__0b005ce5_17_cast_transpose_cu_f1c1739d29cast_transpose_general_kernelILm4ELm4Ef13__nv_fp8_e4m3EEvPKT1_PKfPT2_SA_S8_PfSB_mm:
        .type           _ZN18transformer_engine6detail50_GLOBAL__N__0b005ce5_17_cast_transpose_cu_f1c1739d29cast_transpose_general_kernelILm4ELm4Ef13__nv_fp8_e4m3EEvPKT1_PKfPT2_SA_S8_PfSB_mm,@function
        .size           _ZN18transformer_engine6detail50_GLOBAL__N__0b005ce5_17_cast_transpose_cu_f1c1739d29cast_transpose_general_kernelILm4ELm4Ef13__nv_fp8_e4m3EEvPKT1_PKfPT2_SA_S8_PfSB_mm,(.L_x_1167 - _ZN18transformer_engine6detail50_GLOBAL__N__0b005ce5_17_cast_transpose_cu_f1c1739d29cast_transpose_general_kernelILm4ELm4Ef13__nv_fp8_e4m3EEvPKT1_PKfPT2_SA_S8_PfSB_mm)
        .other          _ZN18transformer_engine6detail50_GLOBAL__N__0b005ce5_17_cast_transpose_cu_f1c1739d29cast_transpose_general_kernelILm4ELm4Ef13__nv_fp8_e4m3EEvPKT1_PKfPT2_SA_S8_PfSB_mm,@"STO_CUDA_ENTRY STV_DEFAULT"
_ZN18transformer_engine6detail50_GLOBAL__N__0b005ce5_17_cast_transpose_cu_f1c1739d29cast_transpose_general_kernelILm4ELm4Ef13__nv_fp8_e4m3EEvPKT1_PKfPT2_SA_S8_PfSB_mm:
[----:B------:R-:W-:Y:S01]  /*0000*/  LDC R1, c[0x0][0x37c] ;  /* 0x0000df00ff017b82 */ /* 0x000fe20000000800 */
[----:B------:R-:W0:Y:S02]  /*0010*/  LDCU.64 UR4, c[0x0][0x388] ;  /* 0x00007100ff0477ac */ /* 0x000e240008000a00 */
[----:B0-----:R-:W-:-:S04]  /*0020*/  UISETP.NE.U32.AND UP0, UPT, UR4, URZ, UPT ;  /* 0x000000ff0400728c */ /* 0x001fc8000bf05070 */
[----:B------:R-:W-:Y:S01]  /*0030*/  UISETP.NE.AND.EX UP0, UPT, UR5, URZ, UPT, UP0 ;  /* 0x000000ff0500728c */ /* 0x000fe2000bf05300 */
[----:B------:R-:W0:Y:S08]  /*0040*/  LDCU.64 UR4, c[0x0][0x358] ;  /* 0x00006b00ff0477ac */ /* 0x000e300008000a00 */
[----:B------:R-:W-:Y:S05]  /*0050*/  BRA.U !UP0, `(.L_x_886) ;  /* 0x0000000108107547 */ /* 0x000fea000b800000 */
[----:B------:R-:W0:Y:S02]  /*0060*/  LDC.64 R2, c[0x0][0x388] ;  /* 0x0000e200ff027b82 */ /* 0x000e240000000a00 */
[----:B0-----:R-:W2:Y:S02]  /*0070*/  LDG.E.CONSTANT R2, desc[UR4][R2.64] ;  /* 0x0000000402027981 */ /* 0x001ea4000c1e9900 */
[----:B--2---:R-:W-:-:S13]  /*0080*/  FSETP.NEU.AND P0, PT, R2, 1, PT ;  /* 0x3f8000000200780b */ /* 0x004fda0003f0d000 */
[----:B------:R-:W-:Y:S05]  /*0090*/  @!P0 EXIT ;  /* 0x000000000000894d */ /* 0x000fea0003800000 */
.L_x_886:
[----:B------:R-:W1:Y:S01]  /*00a0*/  LDC.64 R2, c[0x0][0x3c0] ;  /* 0x0000f000ff027b82 */ /* 0x000e620000000a00 */
[----:B------:R-:W2:Y:S07]  /*00b0*/  S2R R7, SR_TID.X ;  /* 0x0000000000077919 */ /* 0x000eae0000002100 */
[----:B------:R-:W3:Y:S01]  /*00c0*/  S2UR UR6, SR_CTAID.X ;  /* 0x00000000000679c3 */ /* 0x000ee20000002500 */
[----:B-1----:R-:W-:-:S05]  /*00d0*/  IADD3 R2, P0, PT, R2, 0x7f, RZ ;  /* 0x0000007f02027810 */ /* 0x002fca0007f1e0ff */
[----:B------:R-:W-:Y:S01]  /*00e0*/  IMAD.X R5, RZ, RZ, R3, P0 ;  /* 0x000000ffff057224 */ /* 0x000fe200000e0603 */
[----:B--2---:R-:W-:-:S04]  /*00f0*/  LOP3.LUT R17, R7, 0x1f, RZ, 0xc0, !PT ;  /* 0x0000001f07117812 */ /* 0x004fc800078ec0ff */
[--C-:B------:R-:W-:Y:S02]  /*0100*/  SHF.R.U32.HI R3, RZ, 0x7, R5.reuse ;  /* 0x00000007ff037819 */ /* 0x100fe40000011605 */
[----:B------:R-:W-:Y:S02]  /*0110*/  SHF.R.U64 R2, R2, 0x7, R5 ;  /* 0x0000000702027819 */ /* 0x000fe40000001205 */
[----:B------:R-:W-:Y:S02]  /*0120*/  LOP3.LUT P0, RZ, R3, 0x1ffffff, RZ, 0xc0, !PT ;  /* 0x01ffffff03ff7812 */ /* 0x000fe4000780c0ff */
[----:B------:R-:W-:-:S11]  /*0130*/  SHF.R.U64 R7, R7, 0x5, RZ ;  /* 0x0000000507077819 */ /* 0x000fd600000012ff */
[----:B---3--:R-:W-:Y:S05]  /*0140*/  @P0 BRA `(.L_x_887) ;  /* 0x00000000005c0947 */ /* 0x008fea0003800000 */
[----:B------:R-:W1:Y:S01]  /*0150*/  I2F.U32.RP R0, R2 ;  /* 0x0000000200007306 */ /* 0x000e620000209000 */
[----:B------:R-:W-:Y:S01]  /*0160*/  ISETP.NE.U32.AND P2, PT, R2, RZ, PT ;  /* 0x000000ff0200720c */ /* 0x000fe20003f45070 */
[----:B------:R-:W-:-:S06]  /*0170*/  IMAD.MOV.U32 R11, RZ, RZ, RZ ;  /* 0x000000ffff0b7224 */ /* 0x000fcc00078e00ff */
[----:B-1----:R-:W1:Y:S02]  /*0180*/  MUFU.RCP R0, R0 ;  /* 0x0000000000007308 */ /* 0x002e640000001000 */
[----:B-1----:R-:W-:-:S06]  /*0190*/  VIADD R4, R0, 0xffffffe ;  /* 0x0ffffffe00047836 */ /* 0x002fcc0000000000 */
[----:B------:R1:W2:Y:S02]  /*01a0*/  F2I.FTZ.U32.TRUNC.NTZ R5, R4 ;  /* 0x0000000400057305 */ /* 0x0002a4000021f000 */
[----:B-1----:R-:W-:Y:S02]  /*01b0*/  IMAD.MOV.U32 R4, RZ, RZ, RZ ;  /* 0x000000ffff047224 */ /* 0x002fe400078e00ff */
[----:B--2---:R-:W-:-:S04]  /*01c0*/  IMAD.MOV R3, RZ, RZ, -R5 ;  /* 0x000000ffff037224 */ /* 0x004fc800078e0a05 */
[----:B------:R-:W-:-:S04]  /*01d0*/  IMAD R3, R3, R2, RZ ;  /* 0x0000000203037224 */ /* 0x000fc800078e02ff */
[----:B------:R-:W-:-:S06]  /*01e0*/  IMAD.HI.U32 R5, R5, R3, R4 ;  /* 0x0000000305057227 */ /* 0x000fcc00078e0004 */
[----:B------:R-:W-:-:S04]  /*01f0*/  IMAD.HI.U32 R4, R5, UR6, RZ ;  /* 0x0000000605047c27 */ /* 0x000fc8000f8e00ff */
[----:B------:R-:W-:Y:S02]  /*0200*/  IMAD.MOV R3, RZ, RZ, -R4 ;  /* 0x000000ffff037224 */ /* 0x000fe400078e0a04 */
[----:B------:R-:W-:Y:S02]  /*0210*/  IMAD.MOV.U32 R5, RZ, RZ, RZ ;  /* 0x000000ffff057224 */ /* 0x000fe400078e00ff */
[----:B------:R-:W-:-:S05]  /*0220*/  IMAD R3, R2, R3, UR6 ;  /* 0x0000000602037e24 */ /* 0x000fca000f8e0203 */
[----:B------:R-:W-:-:S13]  /*0230*/  ISETP.GE.U32.AND P0, PT, R3, R2, PT ;  /* 0x000000020300720c */ /* 0x000fda0003f06070 */
[----:B------:R-:W-:Y:S02]  /*0240*/  @P0 IMAD.IADD R3, R3, 0x1, -R2 ;  /* 0x0000000103030824 */ /* 0x000fe400078e0a02 */
[----:B------:R-:W-:-:S03]  /*0250*/  @P0 VIADD R4, R4, 0x1 ;  /* 0x0000000104040836 */ /* 0x000fc60000000000 */
[----:B------:R-:W-:-:S13]  /*0260*/  ISETP.GE.U32.AND P1, PT, R3, R2, PT ;  /* 0x000000020300720c */ /* 0x000fda0003f26070 */
[----:B------:R-:W-:Y:S01]  /*0270*/  @P1 VIADD R4, R4, 0x1 ;  /* 0x0000000104041836 */ /* 0x000fe20000000000 */
[----:B------:R-:W-:-:S05]  /*0280*/  @!P2 LOP3.LUT R4, RZ, R2, RZ, 0x33, !PT ;  /* 0x00000002ff04a212 */ /* 0x000fca00078e33ff */
[----:B------:R-:W-:-:S04]  /*0290*/  IMAD.MOV R3, RZ, RZ, -R4 ;  /* 0x000000ffff037224 */ /* 0x000fc800078e0a04 */
[----:B------:R-:W-:Y:S01]  /*02a0*/  IMAD R8, R2, R3, UR6 ;  /* 0x0000000602087e24 */ /* 0x000fe2000f8e0203 */
[----:B------:R-:W-:Y:S06]  /*02b0*/  BRA `(.L_x_888) ;  /* 0x0000000000347947 */ /* 0x000fec0003800000 */
.L_x_887:
[----:B------:R-:W-:-:S07]  /*02c0*/  MOV R0, 0x2e0 ;  /* 0x000002e000007802 */ /* 0x000fce0000000f00 */
[----:B0-----:R-:W-:Y:S05]  /*02d0*/  CALL.REL.NOINC `($__internal_20_$__cuda_sm20_div_u64) ;  /* 0x0000004c005c7944 */ /* 0x001fea0003c00000 */
[----:B------:R-:W-:Y:S01]  /*02e0*/  IADD3 R11, P0, PT, RZ, -R6, RZ ;  /* 0x80000006ff0b7210 */ /* 0x000fe20007f1e0ff */
[----:B------:R-:W-:-:S04]  /*02f0*/  IMAD.U32 R4, RZ, RZ, UR6 ;  /* 0x00000006ff047e24 */ /* 0x000fc8000f8e00ff */
[----:B------:R-:W-:-:S04]  /*0300*/  IMAD.X R5, RZ, RZ, ~R9, P0 ;  /* 0x000000ffff057224 */ /* 0x000fc800000e0e09 */
[----:B------:R-:W-:Y:S02]  /*0310*/  IMAD R0, R5, R2, RZ ;  /* 0x0000000205007224 */ /* 0x000fe400078e02ff */
[----:B------:R-:W-:Y:S02]  /*0320*/  IMAD.MOV.U32 R5, RZ, RZ, RZ ;  /* 0x000000ffff057224 */ /* 0x000fe400078e00ff */
[-C--:B------:R-:W-:Y:S02]  /*0330*/  IMAD R3, R3, R11.reuse, R0 ;  /* 0x0000000b03037224 */ /* 0x080fe400078e0200 */
[----:B------:R-:W-:-:S04]  /*0340*/  IMAD.WIDE.U32 R4, R2, R11, R4 ;  /* 0x0000000b02047225 */ /* 0x000fc800078e0004 */
[----:B------:R-:W-:Y:S02]  /*0350*/  IMAD.MOV.U32 R8, RZ, RZ, R4 ;  /* 0x000000ffff087224 */ /* 0x000fe400078e0004 */
[----:B------:R-:W-:Y:S02]  /*0360*/  IMAD.IADD R11, R5, 0x1, R3 ;  /* 0x00000001050b7824 */ /* 0x000fe400078e0203 */
[----:B------:R-:W-:Y:S02]  /*0370*/  IMAD.MOV.U32 R4, RZ, RZ, R6 ;  /* 0x000000ffff047224 */ /* 0x000fe400078e0006 */
[----:B------:R-:W-:-:S07]  /*0380*/  IMAD.MOV.U32 R5, RZ, RZ, R9 ;  /* 0x000000ffff057224 */ /* 0x000fce00078e0009 */
.L_x_888:
[----:B------:R-:W1:Y:S01]  /*0390*/  LDCU.64 UR8, c[0x0][0x3b8] ;  /* 0x00007700ff0877ac */ /* 0x000e620008000a00 */
[C---:B------:R-:W-:Y:S01]  /*03a0*/  IMAD.SHL.U32 R2, R4.reuse, 0x20, RZ ;  /* 0x0000002004027824 */ /* 0x040fe200078e00ff */
[----:B------:R-:W-:Y:S01]  /*03b0*/  SHF.L.U64.HI R3, R4, 0x5, R5 ;  /* 0x0000000504037819 */ /* 0x000fe20000010205 */
[C---:B------:R-:W-:Y:S01]  /*03c0*/  IMAD.SHL.U32 R0, R8.reuse, 0x80, RZ ;  /* 0x0000008008007824 */ /* 0x040fe200078e00ff */
[----:B------:R-:W2:Y:S01]  /*03d0*/  LDCU.64 UR10, c[0x0][0x3c0] ;  /* 0x00007800ff0a77ac */ /* 0x000ea20008000a00 */
[----:B------:R-:W-:Y:S02]  /*03e0*/  SHF.L.U64.HI R4, R8, 0x7, R11 ;  /* 0x0000000708047819 */ /* 0x000fe4000001020b */
[----:B------:R-:W-:Y:S01]  /*03f0*/  IADD3 R16, P2, PT, R2, R17, RZ ;  /* 0x0000001102107210 */ /* 0x000fe20007f5e0ff */
[----:B------:R-:W3:Y:S01]  /*0400*/  LDCU.64 UR12, c[0x0][0x3a0] ;  /* 0x00007400ff0c77ac */ /* 0x000ee20008000a00 */
[----:B------:R-:W-:-:S03]  /*0410*/  LEA R5, P1, R7, R0, 0x2 ;  /* 0x0000000007057211 */ /* 0x000fc600078210ff */
[----:B------:R-:W-:Y:S01]  /*0420*/  IMAD.X R17, RZ, RZ, R3, P2 ;  /* 0x000000ffff117224 */ /* 0x000fe200010e0603 */
[----:B------:R-:W-:Y:S02]  /*0430*/  LEA.HI.X R6, R7, R4, RZ, 0x2, P1 ;  /* 0x0000000407067211 */ /* 0x000fe400008f14ff */
[----:B-1----:R-:W-:Y:S02]  /*0440*/  ISETP.GE.U32.AND P0, PT, R16, UR8, PT ;  /* 0x0000000810007c0c */ /* 0x002fe4000bf06070 */
[----:B--2---:R-:W-:Y:S02]  /*0450*/  ISETP.GE.U32.AND P1, PT, R5, UR10, PT ;  /* 0x0000000a05007c0c */ /* 0x004fe4000bf26070 */
[----:B------:R-:W-:Y:S02]  /*0460*/  ISETP.GE.U32.AND.EX P0, PT, R17, UR9, PT, P0 ;  /* 0x0000000911007c0c */ /* 0x000fe4000bf06100 */
[----:B---3--:R-:W-:Y:S02]  /*0470*/  ISETP.NE.U32.AND P2, PT, RZ, UR12, PT ;  /* 0x0000000cff007c0c */ /* 0x008fe4000bf45070 */
[----:B------:R-:W-:-:S02]  /*0480*/  ISETP.GE.U32.OR.EX P1, PT, R6, UR11, P0, P1 ;  /* 0x0000000b06007c0c */ /* 0x000fc40008726510 */
[----:B------:R-:W-:-:S11]  /*0490*/  ISETP.NE.AND.EX P2, PT, RZ, UR13, PT, P2 ;  /* 0x0000000dff007c0c */ /* 0x000fd6000bf45320 */
[----:B------:R-:W1:Y:S01]  /*04a0*/  @!P1 LDC.64 R12, c[0x0][0x380] ;  /* 0x0000e000ff0c9b82 */ /* 0x000e620000000a00 */
[----:B------:R-:W-:Y:S02]  /*04b0*/  @!P1 IMAD R8, R6, UR8, RZ ;  /* 0x0000000806089c24 */ /* 0x000fe4000f8e02ff */
[----:B------:R-:W-:-:S04]  /*04c0*/  @!P1 IMAD.WIDE.U32 R10, R5, UR8, R16 ;  /* 0x00000008050a9c25 */ /* 0x000fc8000f8e0010 */
[----:B------:R-:W-:Y:S01]  /*04d0*/  @!P1 IMAD R7, R5, UR9, R8 ;  /* 0x0000000905079c24 */ /* 0x000fe2000f8e0208 */
[----:B------:R-:W0:Y:S03]  /*04e0*/  @P2 LDC.64 R14, c[0x0][0x3a0] ;  /* 0x0000e800ff0e2b82 */ /* 0x000e260000000a00 */
[----:B------:R-:W-:Y:S02]  /*04f0*/  @!P1 IMAD.IADD R8, R11, 0x1, R7 ;  /* 0x000000010b089824 */ /* 0x000fe400078e0207 */
[----:B------:R-:W-:Y:S01]  /*0500*/  IMAD.MOV.U32 R7, RZ, RZ, 0x3f800000 ;  /* 0x3f800000ff077424 */ /* 0x000fe200078e00ff */
[----:B-1----:R-:W-:-:S04]  /*0510*/  @!P1 LEA R18, P3, R10, R12, 0x2 ;  /* 0x0000000c0a129211 */ /* 0x002fc800078610ff */
[----:B------:R-:W-:Y:S02]  /*0520*/  @!P1 LEA.HI.X R19, R10, R13, R8, 0x2, P3 ;  /* 0x0000000d0a139211 */ /* 0x000fe400018f1408 */
[----:B------:R-:W1:Y:S01]  /*0530*/  @!P1 LDC.64 R12, c[0x0][0x390] ;  /* 0x0000e400ff0c9b82 */ /* 0x000e620000000a00 */
[----:B0-----:R-:W2:Y:S04]  /*0540*/  @P2 LDG.E.CONSTANT R7, desc[UR4][R14.64] ;  /* 0x000000040e072981 */ /* 0x001ea8000c1e9900 */
[----:B------:R-:W2:Y:S01]  /*0550*/  @!P1 LDG.E.CONSTANT R18, desc[UR4][R18.64] ;  /* 0x0000000412129981 */ /* 0x000ea2000c1e9900 */
[----:B------:R-:W-:Y:S01]  /*0560*/  IADD3 R20, P5, PT, R5, 0x1, RZ ;  /* 0x0000000105147810 */ /* 0x000fe20007fbe0ff */
[----:B------:R-:W-:Y:S03]  /*0570*/  BSSY.RECONVERGENT B0, `(.L_x_889) ;  /* 0x0000023000007945 */ /* 0x000fe60003800200 */
[----:B------:R-:W-:Y:S01]  /*0580*/  ISETP.GE.U32.AND P3, PT, R20, UR10, PT ;  /* 0x0000000a14007c0c */ /* 0x000fe2000bf66070 */
[----:B------:R-:W-:-:S05]  /*0590*/  IMAD.X R21, RZ, RZ, R6, P5 ;  /* 0x000000ffff157224 */ /* 0x000fca00028e0606 */
[----:B------:R-:W-:Y:S02]  /*05a0*/  ISETP.GE.U32.OR.EX P3, PT, R21, UR11, P0, P3 ;  /* 0x0000000b15007c0c */ /* 0x000fe40008766530 */
[----:B-1----:R-:W-:Y:S02]  /*05b0*/  @!P1 IADD3 R10, P2, PT, R10, R12, RZ ;  /* 0x0000000c0a0a9210 */ /* 0x002fe40007f5e0ff */
[----:B------:R-:W-:-:S03]  /*05c0*/  IADD3 R12, P4, PT, R5, 0x2, RZ ;  /* 0x00000002050c7810 */ /* 0x000fc60007f9e0ff */
[----:B------:R-:W-:Y:S01]  /*05d0*/  @!P1 IMAD.X R11, R8, 0x1, R13, P2 ;  /* 0x00000001080b9824 */ /* 0x000fe200010e060d */
[----:B------:R-:W-:Y:S01]  /*05e0*/  ISETP.GE.U32.AND P2, PT, R12, UR10, PT ;  /* 0x0000000a0c007c0c */ /* 0x000fe2000bf46070 */
[----:B------:R-:W-:Y:S02]  /*05f0*/  IMAD.MOV.U32 R8, RZ, RZ, RZ ;  /* 0x000000ffff087224 */ /* 0x000fe400078e00ff */
[----:B--2---:R-:W-:Y:S01]  /*0600*/  @!P1 FMUL R13, R18, R7 ;  /* 0x00000007120d9220 */ /* 0x004fe20000400000 */
[----:B------:R-:W-:-:S04]  /*0610*/  @!P1 FMNMX R8, RZ, |R18|, !PT ;  /* 0x40000012ff089209 */ /* 0x000fc80007800000 */
[----:B------:R-:W-:-:S04]  /*0620*/  @!P1 F2FP.SATFINITE.E4M3.F32.PACK_AB_MERGE_C R13, RZ, R13, RZ ;  /* 0x0000000dff0d923e */ /* 0x000fc800048070ff */
[----:B------:R-:W-:Y:S01]  /*0630*/  @!P1 LOP3.LUT R9, R13, 0xff, RZ, 0xc0, !PT ;  /* 0x000000ff0d099812 */ /* 0x000fe200078ec0ff */
[----:B------:R0:W-:Y:S01]  /*0640*/  @!P1 STG.E.U8 desc[UR4][R10.64], R13 ;  /* 0x0000000d0a009986 */ /* 0x0001e2000c101104 */
[----:B------:R-:W-:Y:S05]  /*0650*/  @P3 BRA `(.L_x_890) ;  /* 0x0000000000503947 */ /* 0x000fea0003800000 */
[----:B------:R-:W1:Y:S01]  /*0660*/  LDCU.64 UR12, c[0x0][0x380] ;  /* 0x00007000ff0c77ac */ /* 0x000e620008000a00 */
[----:B0-----:R-:W-:Y:S02]  /*0670*/  IMAD R13, R21, UR8, RZ ;  /* 0x00000008150d7c24 */ /* 0x001fe4000f8e02ff */
[----:B------:R-:W-:Y:S02]  /*0680*/  IMAD.MOV.U32 R10, RZ, RZ, R16 ;  /* 0x000000ffff0a7224 */ /* 0x000fe400078e0010 */
[----:B------:R-:W-:Y:S02]  /*0690*/  IMAD.MOV.U32 R11, RZ, RZ, R17 ;  /* 0x000000ffff0b7224 */ /* 0x000fe400078e0011 */
[C---:B------:R-:W-:Y:S02]  /*06a0*/  IMAD R13, R20.reuse, UR9, R13 ;  /* 0x00000009140d7c24 */ /* 0x040fe4000f8e020d */
[----:B------:R-:W-:-:S04]  /*06b0*/  IMAD.WIDE.U32 R10, R20, UR8, R10 ;  /* 0x00000008140a7c25 */ /* 0x000fc8000f8e000a */
[----:B------:R-:W-:Y:S01]  /*06c0*/  IMAD.IADD R11, R11, 0x1, R13 ;  /* 0x000000010b0b7824 */ /* 0x000fe200078e020d */
[----:B-1----:R-:W-:-:S04]  /*06d0*/  LEA R14, P1, R10, UR12, 0x2 ;  /* 0x0000000c0a0e7c11 */ /* 0x002fc8000f8210ff */
[C---:B------:R-:W-:Y:S01]  /*06e0*/  LEA.HI.X R15, R10.reuse, UR13, R11, 0x2, P1 ;  /* 0x0000000d0a0f7c11 */ /* 0x040fe200088f140b */
[----:B------:R-:W0:Y:S04]  /*06f0*/  LDCU.64 UR12, c[0x0][0x390] ;  /* 0x00007200ff0c77ac */ /* 0x000e280008000a00 */
[----:B------:R-:W2:Y:S01]  /*0700*/  LDG.E.CONSTANT R14, desc[UR4][R14.64] ;  /* 0x000000040e0e7981 */ /* 0x000ea2000c1e9900 */
[----:B------:R-:W-:Y:S02]  /*0710*/  LOP3.LUT R18, R9, 0xffff00ff, RZ, 0xc0, !PT ;  /* 0xffff00ff09127812 */ /* 0x000fe400078ec0ff */
[----:B0-----:R-:W-:-:S04]  /*0720*/  IADD3 R10, P1, PT, R10, UR12, RZ ;  /* 0x0000000c0a0a7c10 */ /* 0x001fc8000ff3e0ff */
[----:B------:R-:W-:Y:S01]  /*0730*/  IADD3.X R11, PT, PT, R11, UR13, RZ, P1, !PT ;  /* 0x0000000d0b0b7c10 */ /* 0x000fe20008ffe4ff */
[----:B--2---:R-:W-:Y:S01]  /*0740*/  FMUL R13, R14, R7 ;  /* 0x000000070e0d7220 */ /* 0x004fe20000400000 */
[----:B------:R-:W-:-:S04]  /*0750*/  FMNMX R8, R8, |R14|, !PT ;  /* 0x4000000e08087209 */ /* 0x000fc80007800000 */
[----:B------:R-:W-:-:S05]  /*0760*/  F2FP.SATFINITE.E4M3.F32.PACK_AB_MERGE_C R13, RZ, R13, RZ ;  /* 0x0000000dff0d723e */ /* 0x000fca00048070ff */
[----:B------:R1:W-:Y:S01]  /*0770*/  STG.E.U8 desc[UR4][R10.64], R13 ;  /* 0x0000000d0a007986 */ /* 0x0003e2000c101104 */
[----:B------:R-:W-:-:S05]  /*0780*/  IMAD.SHL.U32 R9, R13, 0x100, RZ ;  /* 0x000001000d097824 */ /* 0x000fca00078e00ff */
[----:B------:R-:W-:-:S07]  /*0790*/  LOP3.LUT R9, R18, 0xffff, R9, 0xf8, !PT ;  /* 0x0000ffff12097812 */ /* 0x000fce00078ef809 */
.L_x_890:
[----:B------:R-:W-:Y:S05]  /*07a0*/  BSYNC.RECONVERGENT B0 ;  /* 0x0000000000007941 */ /* 0x000fea0003800200 */
.L_x_889:
[----:B------:R-:W-:Y:S01]  /*07b0*/  IMAD.X R15, RZ, RZ, R6, P4 ;  /* 0x000000ffff0f7224 */ /* 0x000fe200020e0606 */
[----:B------:R-:W-:Y:S01]  /*07c0*/  BSSY.RECONVERGENT B0, `(.L_x_891) ;  /* 0x0000018000007945 */ /* 0x000fe20003800200 */
[----:B01----:R-:W-:-:S03]  /*07d0*/  IADD3 R13, P3, PT, R5, 0x3, RZ ;  /* 0x00000003050d7810 */ /* 0x003fc60007f7e0ff */
[----:B------:R-:W-:-:S13]  /*07e0*/  ISETP.GE.U32.OR.EX P2, PT, R15, UR11, P0, P2 ;  /* 0x0000000b0f007c0c */ /* 0x000fda0008746520 */
[----:B------:R-:W-:Y:S05]  /*07f0*/  @P2 BRA `(.L_x_892) ;  /* 0x0000000000502947 */ /* 0x000fea0003800000 */
[----:B------:R-:W0:Y:S01]  /*0800*/  LDCU.64 UR12, c[0x0][0x380] ;  /* 0x00007000ff0c77ac */ /* 0x000e220008000a00 */
[----:B------:R-:W-:Y:S02]  /*0810*/  IMAD R15, R15, UR8, RZ ;  /* 0x000000080f0f7c24 */ /* 0x000fe4000f8e02ff */
[----:B------:R-:W-:Y:S02]  /*0820*/  IMAD.MOV.U32 R10, RZ, RZ, R16 ;  /* 0x000000ffff0a7224 */ /* 0x000fe400078e0010 */
[----:B------:R-:W-:Y:S02]  /*0830*/  IMAD.MOV.U32 R11, RZ, RZ, R17 ;  /* 0x000000ffff0b7224 */ /* 0x000fe400078e0011 */
[C---:B------:R-:W-:Y:S02]  /*0840*/  IMAD R15, R12.reuse, UR9, R15 ;  /* 0x000000090c0f7c24 */ /* 0x040fe4000f8e020f */
[----:B------:R-:W-:-:S04]  /*0850*/  IMAD.WIDE.U32 R10, R12, UR8, R10 ;  /* 0x000000080c0a7c25 */ /* 0x000fc8000f8e000a */
[----:B------:R-:W-:Y:S01]  /*0860*/  IMAD.IADD R11, R11, 0x1, R15 ;  /* 0x000000010b0b7824 */ /* 0x000fe200078e020f */
[----:B0-----:R-:W-:-:S04]  /*0870*/  LEA R14, P1, R10, UR12, 0x2 ;  /* 0x0000000c0a0e7c11 */ /* 0x001fc8000f8210ff */
[C---:B------:R-:W-:Y:S01]  /*0880*/  LEA.HI.X R15, R10.reuse, UR13, R11, 0x2, P1 ;  /* 0x0000000d0a0f7c11 */ /* 0x040fe200088f140b */
[----:B------:R-:W0:Y:S04]  /*0890*/  LDCU.64 UR12, c[0x0][0x390] ;  /* 0x00007200ff0c77ac */ /* 0x000e280008000a00 */
[----:B------:R-:W2:Y:S01]  /*08a0*/  LDG.E.CONSTANT R14, desc[UR4][R14.64] ;  /* 0x000000040e0e7981 */ /* 0x000ea2000c1e9900 */
[----:B0-----:R-:W-:-:S04]  /*08b0*/  IADD3 R10, P1, PT, R10, UR12, RZ ;  /* 0x0000000c0a0a7c10 */ /* 0x001fc8000ff3e0ff */
[----:B------:R-:W-:Y:S01]  /*08c0*/  IADD3.X R11, PT, PT, R11, UR13, RZ, P1, !PT ;  /* 0x0000000d0b0b7c10 */ /* 0x000fe20008ffe4ff */
[----:B--2---:R-:W-:Y:S01]  /*08d0*/  FMUL R12, R14, R7 ;  /* 0x000000070e0c7220 */ /* 0x004fe20000400000 */
[----:B------:R-:W-:-:S04]  /*08e0*/  FMNMX R8, R8, |R14|, !PT ;  /* 0x4000000e08087209 */ /* 0x000fc80007800000 */
[----:B------:R-:W-:Y:S02]  /*08f0*/  F2FP.SATFINITE.E4M3.F32.PACK_AB_MERGE_C R19, RZ, R12, RZ ;  /* 0x0000000cff13723e */ /* 0x000fe400048070ff */
[----:B------:R-:W-:-:S03]  /*0900*/  LOP3.LUT R12, R9, 0xff00ffff, RZ, 0xc0, !PT ;  /* 0xff00ffff090c7812 */ /* 0x000fc600078ec0ff */
[----:B------:R0:W-:Y:S01]  /*0910*/  STG.E.U8 desc[UR4][R10.64], R19 ;  /* 0x000000130a007986 */ /* 0x0001e2000c101104 */
[----:B------:R-:W-:-:S05]  /*0920*/  IMAD.U32 R9, R19, 0x10000, RZ ;  /* 0x0001000013097824 */ /* 0x000fca00078e00ff */
[----:B------:R-:W-:-:S07]  /*0930*/  LOP3.LUT R9, R12, 0xff0000, R9, 0xf8, !PT ;  /* 0x00ff00000c097812 */ /* 0x000fce00078ef809 */
.L_x_892:
[----:B------:R-:W-:Y:S05]  /*0940*/  BSYNC.RECONVERGENT B0 ;  /* 0x0000000000007941 */ /* 0x000fea0003800200 */
.L_x_891:
[--C-:B------:R-:W-:Y:S01]  /*0950*/  IMAD.X R14, RZ, RZ, R6.reuse, P3 ;  /* 0x000000ffff0e7224 */ /* 0x100fe200018e0606 */
[----:B------:R-:W-:Y:S01]  /*0960*/  ISETP.GE.U32.AND P2, PT, R13, UR10, PT ;  /* 0x0000000a0d007c0c */ /* 0x000fe2000bf46070 */
[----:B------:R-:W-:Y:S01]  /*0970*/  BSSY.RECONVERGENT B0, `(.L_x_893) ;  /* 0x000001b000007945 */ /* 0x000fe20003800200 */
[----:B------:R-:W-:Y:S02]  /*0980*/  IADD3 R12, P4, PT, R5, 0x10, RZ ;  /* 0x00000010050c7810 */ /* 0x000fe40007f9e0ff */
[----:B------:R-:W-:Y:S02]  /*0990*/  ISETP.GE.U32.OR.EX P2, PT, R14, UR11, P0, P2 ;  /* 0x0000000b0e007c0c */ /* 0x000fe40008746520 */
[----:B------:R-:W-:Y:S01]  /*09a0*/  ISETP.GE.U32.AND P1, PT, R12, UR10, PT ;  /* 0x0000000a0c007c0c */ /* 0x000fe2000bf26070 */
[----:B------:R-:W-:-:S05]  /*09b0*/  IMAD.X R18, RZ, RZ, R6, P4 ;  /* 0x000000ffff127224 */ /* 0x000fca00020e0606 */
[----:B------:R-:W-:-:S05]  /*09c0*/  ISETP.GE.U32.OR.EX P1, PT, R18, UR11, P0, P1 ;  /* 0x0000000b12007c0c */ /* 0x000fca0008726510 */
[----:B------:R-:W-:Y:S08]  /*09d0*/  @P2 BRA `(.L_x_894) ;  /* 0x0000000000502947 */ /* 0x000ff00003800000 */
[----:B------:R-:W1:Y:S01]  /*09e0*/  LDCU.64 UR12, c[0x0][0x380] ;  /* 0x00007000ff0c77ac */ /* 0x000e620008000a00 */
[----:B------:R-:W-:Y:S02]  /*09f0*/  IMAD R14, R14, UR8, RZ ;  /* 0x000000080e0e7c24 */ /* 0x000fe4000f8e02ff */
[----:B0-----:R-:W-:Y:S02]  /*0a00*/  IMAD.MOV.U32 R10, RZ, RZ, R16 ;  /* 0x000000ffff0a7224 */ /* 0x001fe400078e0010 */
        /* <DEDUP_REMOVED lines=13> */
[----:B------:R-:W-:-:S04]  /*0ae0*/  F2FP.SATFINITE.E4M3.F32.PACK_AB_MERGE_C R13, RZ, R13, RZ ;  /* 0x0000000dff0d723e */ /* 0x000fc800048070ff */
[----:B------:R-:W-:Y:S01]  /*0af0*/  LOP3.LUT R9, R13, 0xffff, RZ, 0xc0, !PT ;  /* 0x0000ffff0d097812 */ /* 0x000fe200078ec0ff */
[----:B------:R1:W-:Y:S04]  /*0b00*/  STG.E.U8 desc[UR4][R10.64], R13 ;  /* 0x0000000d0a007986 */ /* 0x0003e8000c101104 */
[----:B------:R-:W-:-:S07]  /*0b10*/  IMAD R9, R9, 0x1000000, R20 ;  /* 0x0100000009097824 */ /* 0x000fce00078e0214 */
.L_x_894:
[----:B------:R-:W-:Y:S05]  /*0b20*/  BSYNC.RECONVERGENT B0 ;  /* 0x0000000000007941 */ /* 0x000fea0003800200 */
.L_x_893:
[----:B------:R-:W2:Y:S01]  /*0b30*/  @!P1 LDC.64 R14, c[0x0][0x380] ;  /* 0x0000e000ff0e9b82 */ /* 0x000ea20000000a00 */
[----:B01----:R-:W-:-:S04]  /*0b40*/  @!P1 IMAD R11, R18, UR8, RZ ;  /* 0x00000008120b9c24 */ /* 0x003fc8000f8e02ff */
[C---:B------:R-:W-:Y:S02]  /*0b50*/  @!P1 IMAD R11, R12.reuse, UR9, R11 ;  /* 0x000000090c0b9c24 */ /* 0x040fe4000f8e020b */
[----:B------:R-:W-:-:S04]  /*0b60*/  @!P1 IMAD.WIDE.U32 R12, R12, UR8, R16 ;  /* 0x000000080c0c9c25 */ /* 0x000fc8000f8e0010 */
[----:B------:R-:W-:Y:S01]  /*0b70*/  @!P1 IMAD.IADD R20, R13, 0x1, R11 ;  /* 0x000000010d149824 */ /* 0x000fe200078e020b */
[----:B--2---:R-:W-:-:S04]  /*0b80*/  @!P1 LEA R18, P2, R12, R14, 0x2 ;  /* 0x0000000e0c129211 */ /* 0x004fc800078410ff */
[C---:B------:R-:W-:Y:S02]  /*0b90*/  @!P1 LEA.HI.X R19, R12.reuse, R15, R20, 0x2, P2 ;  /* 0x0000000f0c139211 */ /* 0x040fe400010f1414 */
[----:B------:R-:W0:Y:S03]  /*0ba0*/  @!P1 LDC.64 R14, c[0x0][0x390] ;  /* 0x0000e400ff0e9b82 */ /* 0x000e260000000a00 */
[----:B------:R-:W2:Y:S01]  /*0bb0*/  @!P1 LDG.E.CONSTANT R18, desc[UR4][R18.64] ;  /* 0x0000000412129981 */ /* 0x000ea2000c1e9900 */
[C---:B------:R-:W-:Y:S01]  /*0bc0*/  IADD3 R21, P3, PT, R5.reuse, 0x11, RZ ;  /* 0x0000001105157810 */ /* 0x040fe20007f7e0ff */
[----:B------:R-:W-:Y:S01]  /*0bd0*/  BSSY.RECONVERGENT B0, `(.L_x_895) ;  /* 0x0000022000007945 */ /* 0x000fe20003800200 */
[----:B------:R-:W-:Y:S02]  /*0be0*/  IADD3 R11, P4, PT, R5, 0x12, RZ ;  /* 0x00000012050b7810 */ /* 0x000fe40007f9e0ff */
[----:B0-----:R-:W-:-:S05]  /*0bf0*/  @!P1 IADD3 R12, P2, PT, R12, R14, RZ ;  /* 0x0000000e0c0c9210 */ /* 0x001fca0007f5e0ff */
[----:B------:R-:W-:Y:S01]  /*0c00*/  @!P1 IMAD.X R13, R20, 0x1, R15, P2 ;  /* 0x00000001140d9824 */ /* 0x000fe200010e060f */
[----:B------:R-:W-:Y:S01]  /*0c10*/  ISETP.GE.U32.AND P2, PT, R21, UR10, PT ;  /* 0x0000000a15007c0c */ /* 0x000fe2000bf46070 */
[----:B------:R-:W-:Y:S01]  /*0c20*/  IMAD.X R20, RZ, RZ, R6, P3 ;  /* 0x000000ffff147224 */ /* 0x000fe200018e0606 */
[----:B------:R-:W-:-:S04]  /*0c30*/  ISETP.GE.U32.AND P3, PT, R11, UR10, PT ;  /* 0x0000000a0b007c0c */ /* 0x000fc8000bf66070 */
[----:B------:R-:W-:Y:S01]  /*0c40*/  ISETP.GE.U32.OR.EX P2, PT, R20, UR11, P0, P2 ;  /* 0x0000000b14007c0c */ /* 0x000fe20008746520 */
[----:B--2---:R-:W-:Y:S01]  /*0c50*/  @!P1 FMUL R14, R18, R7 ;  /* 0x00000007120e9220 */ /* 0x004fe20000400000 */
[----:B------:R-:W-:-:S04]  /*0c60*/  @!P1 FMNMX R8, R8, |R18|, !PT ;  /* 0x4000001208089209 */ /* 0x000fc80007800000 */
[----:B------:R-:W-:-:S04]  /*0c70*/  @!P1 F2FP.SATFINITE.E4M3.F32.PACK_AB_MERGE_C R15, RZ, R14, RZ ;  /* 0x0000000eff0f923e */ /* 0x000fc800048070ff */
[----:B------:R-:W-:Y:S01]  /*0c80*/  @!P1 LOP3.LUT R10, R15, 0xff, RZ, 0xc0, !PT ;  /* 0x000000ff0f0a9812 */ /* 0x000fe200078ec0ff */
[----:B------:R0:W-:Y:S02]  /*0c90*/  @!P1 STG.E.U8 desc[UR4][R12.64], R15 ;  /* 0x0000000f0c009986 */ /* 0x0001e4000c101104 */
[----:B------:R-:W-:Y:S05]  /*0ca0*/  @P2 BRA `(.L_x_896) ;  /* 0x0000000000502947 */ /* 0x000fea0003800000 */
        /* <DEDUP_REMOVED lines=8> */
[----:B------:R-:W-:Y:S01]  /*0d30*/  LEA.HI.X R15, R12, UR13, R13, 0x2, P1 ;  /* 0x0000000d0c0f7c11 */ /* 0x000fe200088f140d */
        /* <DEDUP_REMOVED lines=11> */
.L_x_896:
[----:B------:R-:W-:Y:S05]  /*0df0*/  BSYNC.RECONVERGENT B0 ;  /* 0x0000000000007941 */ /* 0x000fea0003800200 */
.L_x_895:
[----:B------:R-:W-:Y:S01]  /*0e00*/  IMAD.X R18, RZ, RZ, R6, P4 ;  /* 0x000000ffff127224 */ /* 0x000fe200020e0606 */
[----:B------:R-:W-:Y:S04]  /*0e10*/  BSSY.RECONVERGENT B0, `(.L_x_897) ;  /* 0x0000018000007945 */ /* 0x000fe80003800200 */
[----:B------:R-:W-:Y:S02]  /*0e20*/  ISETP.GE.U32.OR.EX P1, PT, R18, UR11, P0, P3 ;  /* 0x0000000b12007c0c */ /* 0x000fe40008726530 */
[----:B------:R-:W-:-:S11]  /*0e30*/  IADD3 R14, P3, PT, R5, 0x13, RZ ;  /* 0x00000013050e7810 */ /* 0x000fd60007f7e0ff */
[----:B------:R-:W-:Y:S05]  /*0e40*/  @P1 BRA `(.L_x_898) ;  /* 0x0000000000501947 */ /* 0x000fea0003800000 */
[----:B------:R-:W2:Y:S01]  /*0e50*/  LDCU.64 UR12, c[0x0][0x380] ;  /* 0x00007000ff0c77ac */ /* 0x000ea20008000a00 */
[----:B------:R-:W-:Y:S02]  /*0e60*/  IMAD R18, R18, UR8, RZ ;  /* 0x0000000812127c24 */ /* 0x000fe4000f8e02ff */
[----:B01----:R-:W-:Y:S02]  /*0e70*/  IMAD.MOV.U32 R12, RZ, RZ, R16 ;  /* 0x000000ffff0c7224 */ /* 0x003fe400078e0010 */
[----:B------:R-:W-:Y:S02]  /*0e80*/  IMAD.MOV.U32 R13, RZ, RZ, R17 ;  /* 0x000000ffff0d7224 */ /* 0x000fe400078e0011 */
[C---:B------:R-:W-:Y:S02]  /*0e90*/  IMAD R15, R11.reuse, UR9, R18 ;  /* 0x000000090b0f7c24 */ /* 0x040fe4000f8e0212 */
[----:B------:R-:W-:-:S04]  /*0ea0*/  IMAD.WIDE.U32 R12, R11, UR8, R12 ;  /* 0x000000080b0c7c25 */ /* 0x000fc8000f8e000c */
[----:B------:R-:W-:Y:S01]  /*0eb0*/  IMAD.IADD R13, R13, 0x1, R15 ;  /* 0x000000010d0d7824 */ /* 0x000fe200078e020f */
[----:B--2---:R-:W-:-:S04]  /*0ec0*/  LEA R18, P1, R12, UR12, 0x2 ;  /* 0x0000000c0c127c11 */ /* 0x004fc8000f8210ff */
        /* <DEDUP_REMOVED lines=10> */
[----:B------:R-:W-:-:S05]  /*0f70*/  IMAD.U32 R10, R11, 0x10000, RZ ;  /* 0x000100000b0a7824 */ /* 0x000fca00078e00ff */
[----:B------:R-:W-:-:S07]  /*0f80*/  LOP3.LUT R10, R15, 0xff0000, R10, 0xf8, !PT ;  /* 0x00ff00000f0a7812 */ /* 0x000fce00078ef80a */
.L_x_898:
[----:B------:R-:W-:Y:S05]  /*0f90*/  BSYNC.RECONVERGENT B0 ;  /* 0x0000000000007941 */ /* 0x000fea0003800200 */
.L_x_897:
[--C-:B0-----:R-:W-:Y:S01]  /*0fa0*/  IMAD.X R15, RZ, RZ, R6.reuse, P3 ;  /* 0x000000ffff0f7224 */ /* 0x101fe200018e0606 */
[----:B------:R-:W-:Y:S01]  /*0fb0*/  ISETP.GE.U32.AND P2, PT, R14, UR10, PT ;  /* 0x0000000a0e007c0c */ /* 0x000fe2000bf46070 */
[----:B------:R-:W-:Y:S01]  /*0fc0*/  BSSY.RECONVERGENT B0, `(.L_x_899) ;  /* 0x000001b000007945 */ /* 0x000fe20003800200 */
[----:B--2---:R-:W-:Y:S02]  /*0fd0*/  IADD3 R11, P4, PT, R5, 0x20, RZ ;  /* 0x00000020050b7810 */ /* 0x004fe40007f9e0ff */
[----:B------:R-:W-:Y:S02]  /*0fe0*/  ISETP.GE.U32.OR.EX P2, PT, R15, UR11, P0, P2 ;  /* 0x0000000b0f007c0c */ /* 0x000fe40008746520 */
[----:B------:R-:W-:Y:S01]  /*0ff0*/  ISETP.GE.U32.AND P1, PT, R11, UR10, PT ;  /* 0x0000000a0b007c0c */ /* 0x000fe2000bf26070 */
[----:B------:R-:W-:-:S05]  /*1000*/  IMAD.X R18, RZ, RZ, R6, P4 ;  /* 0x000000ffff127224 */ /* 0x000fca00020e0606 */
[----:B------:R-:W-:-:S05]  /*1010*/  ISETP.GE.U32.OR.EX P1, PT, R18, UR11, P0, P1 ;  /* 0x0000000b12007c0c */ /* 0x000fca0008726510 */
[----:B------:R-:W-:Y:S08]  /*1020*/  @P2 BRA `(.L_x_900) ;  /* 0x0000000000502947 */ /* 0x000ff00003800000 */
[----:B------:R-:W0:Y:S01]  /*1030*/  LDCU.64 UR12, c[0x0][0x380] ;  /* 0x00007000ff0c77ac */ /* 0x000e220008000a00 */
[----:B------:R-:W-:Y:S02]  /*1040*/  IMAD R15, R15, UR8, RZ ;  /* 0x000000080f0f7c24 */ /* 0x000fe4000f8e02ff */
[----:B-1----:R-:W-:Y:S02]  /*1050*/  IMAD.MOV.U32 R12, RZ, RZ, R16 ;  /* 0x000000ffff0c7224 */ /* 0x002fe400078e0010 */
[----:B------:R-:W-:Y:S02]  /*1060*/  IMAD.MOV.U32 R13, RZ, RZ, R17 ;  /* 0x000000ffff0d7224 */ /* 0x000fe400078e0011 */
[C---:B------:R-:W-:Y:S02]  /*1070*/  IMAD R15, R14.reuse, UR9, R15 ;  /* 0x000000090e0f7c24 */ /* 0x040fe4000f8e020f */
[----:B------:R-:W-:-:S04]  /*1080*/  IMAD.WIDE.U32 R12, R14, UR8, R12 ;  /* 0x000000080e0c7c25 */ /* 0x000fc8000f8e000c */
[----:B------:R-:W-:Y:S01]  /*1090*/  IMAD.IADD R13, R13, 0x1, R15 ;  /* 0x000000010d0d7824 */ /* 0x000fe200078e020f */
[----:B0-----:R-:W-:-:S04]  /*10a0*/  LEA R14, P2, R12, UR12, 0x2 ;  /* 0x0000000c0c0e7c11 */ /* 0x001fc8000f8410ff */
        /* <DEDUP_REMOVED lines=12> */
.L_x_900:
[----:B------:R-:W-:Y:S05]  /*1170*/  BSYNC.RECONVERGENT B0 ;  /* 0x0000000000007941 */ /* 0x000fea0003800200 */
.L_x_899:
[----:B01----:R-:W0:Y:S01]  /*1180*/  @!P1 LDC.64 R12, c[0x0][0x380] ;  /* 0x0000e000ff0c9b82 */ /* 0x003e220000000a00 */
[----:B------:R-:W-:Y:S02]  /*1190*/  @!P1 IMAD R18, R18, UR8, RZ ;  /* 0x0000000812129c24 */ /* 0x000fe4000f8e02ff */
[----:B------:R-:W-:Y:S02]  /*11a0*/  @!P1 IMAD.MOV.U32 R14, RZ, RZ, R16 ;  /* 0x000000ffff0e9224 */ /* 0x000fe400078e0010 */
[----:B------:R-:W-:Y:S02]  /*11b0*/  @!P1 IMAD.MOV.U32 R15, RZ, RZ, R17 ;  /* 0x000000ffff0f9224 */ /* 0x000fe400078e0011 */
[C---:B------:R-:W-:Y:S02]  /*11c0*/  @!P1 IMAD R19, R11.reuse, UR9, R18 ;  /* 0x000000090b139c24 */ /* 0x040fe4000f8e0212 */
[----:B------:R-:W-:-:S04]  /*11d0*/  @!P1 IMAD.WIDE.U32 R14, R11, UR8, R14 ;  /* 0x000000080b0e9c25 */ /* 0x000fc8000f8e000e */
[----:B------:R-:W-:Y:S02]  /*11e0*/  @!P1 IMAD.IADD R20, R15, 0x1, R19 ;  /* 0x000000010f149824 */ /* 0x000fe400078e0213 */
[----:B------:R-:W1:Y:S01]  /*11f0*/  @!P1 LDC.64 R18, c[0x0][0x390] ;  /* 0x0000e400ff129b82 */ /* 0x000e620000000a00 */
[----:B0-----:R-:W-:-:S04]  /*1200*/  @!P1 LEA R12, P2, R14, R12, 0x2 ;  /* 0x0000000c0e0c9211 */ /* 0x001fc800078410ff */
[----:B------:R-:W-:-:S05]  /*1210*/  @!P1 LEA.HI.X R13, R14, R13, R20, 0x2, P2 ;  /* 0x0000000d0e0d9211 */ /* 0x000fca00010f1414 */
[----:B------:R-:W2:Y:S01]  /*1220*/  @!P1 LDG.E.CONSTANT R12, desc[UR4][R12.64] ;  /* 0x000000040c0c9981 */ /* 0x000ea2000c1e9900 */
[C---:B------:R-:W-:Y:S01]  /*1230*/  IADD3 R21, P3, PT, R5.reuse, 0x21, RZ ;  /* 0x0000002105157810 */ /* 0x040fe20007f7e0ff */
[----:B------:R-:W-:Y:S01]  /*1240*/  BSSY.RECONVERGENT B0, `(.L_x_901) ;  /* 0x0000022000007945 */ /* 0x000fe20003800200 */
[----:B-1----:R-:W-:Y:S02]  /*1250*/  @!P1 IADD3 R14, P2, PT, R14, R18, RZ ;  /* 0x000000120e0e9210 */ /* 0x002fe40007f5e0ff */
[----:B------:R-:W-:-:S03]  /*1260*/  IADD3 R18, P4, PT, R5, 0x22, RZ ;  /* 0x0000002205127810 */ /* 0x000fc60007f9e0ff */
        /* <DEDUP_REMOVED lines=31> */
.L_x_902:
[----:B------:R-:W-:Y:S05]  /*1460*/  BSYNC.RECONVERGENT B0 ;  /* 0x0000000000007941 */ /* 0x000fea0003800200 */
.L_x_901:
[----:B0-----:R-:W-:Y:S01]  /*1470*/  IMAD.X R15, RZ, RZ, R6, P4 ;  /* 0x000000ffff0f7224 */ /* 0x001fe200020e0606 */
[----:B------:R-:W-:Y:S04]  /*1480*/  BSSY.RECONVERGENT B0, `(.L_x_903) ;  /* 0x0000018000007945 */ /* 0x000fe80003800200 */
[----:B------:R-:W-:Y:S02]  /*1490*/  ISETP.GE.U32.OR.EX P1, PT, R15, UR11, P0, P3 ;  /* 0x0000000b0f007c0c */ /* 0x000fe40008726530 */
[----:B-1----:R-:W-:-:S11]  /*14a0*/  IADD3 R19, P3, PT, R5, 0x23, RZ ;  /* 0x0000002305137810 */ /* 0x002fd60007f7e0ff */
        /* <DEDUP_REMOVED lines=21> */
.L_x_904:
[----:B------:R-:W-:Y:S05]  /*1600*/  BSYNC.RECONVERGENT B0 ;  /* 0x0000000000007941 */ /* 0x000fea0003800200 */
.L_x_903:
[--C-:B------:R-:W-:Y:S01]  /*1610*/  IMAD.X R14, RZ, RZ, R6.reuse, P3 ;  /* 0x000000ffff0e7224 */ /* 0x100fe200018e0606 */
[----:B------:R-:W-:Y:S01]  /*1620*/  ISETP.GE.U32.AND P2, PT, R19, UR10, PT ;  /* 0x0000000a13007c0c */ /* 0x000fe2000bf46070 */
[----:B------:R-:W-:Y:S01]  /*1630*/  BSSY.RECONVERGENT B0, `(.L_x_905) ;  /* 0x000001b000007945 */ /* 0x000fe20003800200 */
[----:B0-----:R-:W-:Y:S02]  /*1640*/  IADD3 R21, P4, PT, R5, 0x30, RZ ;  /* 0x0000003005157810 */ /* 0x001fe40007f9e0ff */
[----:B------:R-:W-:Y:S02]  /*1650*/  ISETP.GE.U32.OR.EX P2, PT, R14, UR11, P0, P2 ;  /* 0x0000000b0e007c0c */ /* 0x000fe40008746520 */
[----:B------:R-:W-:Y:S01]  /*1660*/  ISETP.GE.U32.AND P1, PT, R21, UR10, PT ;  /* 0x0000000a15007c0c */ /* 0x000fe2000bf26070 */
[----:B------:R-:W-:-:S05]  /*1670*/  IMAD.X R18, RZ, RZ, R6, P4 ;  /* 0x000000ffff127224 */ /* 0x000fca00020e0606 */
[----:B------:R-:W-:-:S05]  /*1680*/  ISETP.GE.U32.OR.EX P1, PT, R18, UR11, P0, P1 ;  /* 0x0000000b12007c0c */ /* 0x000fca0008726510 */
[----:B------:R-:W-:Y:S08]  /*1690*/  @P2 BRA `(.L_x_906) ;  /* 0x0000000000502947 */ /* 0x000ff00003800000 */
        /* <DEDUP_REMOVED lines=20> */
.L_x_906:
[----:B------:R-:W-:Y:S05]  /*17e0*/  BSYNC.RECONVERGENT B0 ;  /* 0x0000000000007941 */ /* 0x000fea0003800200 */
.L_x_905:
[----:B------:R-:W1:Y:S01]  /*17f0*/  @!P1 LDC.64 R14, c[0x0][0x380] ;  /* 0x0000e000ff0e9b82 */ /* 0x000e620000000a00 */
[----:B------:R-:W-:Y:S02]  /*1800*/  @!P1 IMAD R20, R18, UR8, RZ ;  /* 0x0000000812149c24 */ /* 0x000fe4000f8e02ff */
[----:B------:R-:W-:Y:S02]  /*1810*/  @!P1 IMAD.MOV.U32 R18, RZ, RZ, R16 ;  /* 0x000000ffff129224 */ /* 0x000fe400078e0010 */
[----:B0-----:R-:W-:Y:S02]  /*1820*/  @!P1 IMAD.MOV.U32 R19, RZ, RZ, R17 ;  /* 0x000000ffff139224 */ /* 0x001fe400078e0011 */
[C---:B------:R-:W-:Y:S02]  /*1830*/  @!P1 IMAD R13, R21.reuse, UR9, R20 ;  /* 0x00000009150d9c24 */ /* 0x040fe4000f8e0214 */
[----:B------:R-:W-:-:S04]  /*1840*/  @!P1 IMAD.WIDE.U32 R18, R21, UR8, R18 ;  /* 0x0000000815129c25 */ /* 0x000fc8000f8e0012 */
[----:B------:R-:W-:Y:S01]  /*1850*/  @!P1 IMAD.IADD R22, R19, 0x1, R13 ;  /* 0x0000000113169824 */ /* 0x000fe200078e020d */
[----:B-1----:R-:W-:-:S04]  /*1860*/  @!P1 LEA R20, P2, R18, R14, 0x2 ;  /* 0x0000000e12149211 */ /* 0x002fc800078410ff */
        /* <DEDUP_REMOVED lines=38> */
.L_x_908:
[----:B------:R-:W-:Y:S05]  /*1ad0*/  BSYNC.RECONVERGENT B0 ;  /* 0x0000000000007941 */ /* 0x000fea0003800200 */
.L_x_907:
        /* <DEDUP_REMOVED lines=25> */
.L_x_910:
[----:B------:R-:W-:Y:S05]  /*1c70*/  BSYNC.RECONVERGENT B0 ;  /* 0x0000000000007941 */ /* 0x000fea0003800200 */
.L_x_909:
        /* <DEDUP_REMOVED lines=29> */
.L_x_912:
[----:B------:R-:W-:Y:S05]  /*1e50*/  BSYNC.RECONVERGENT B0 ;  /* 0x0000000000007941 */ /* 0x000fea0003800200 */
.L_x_911:
[----:B------:R-:W1:Y:S01]  /*1e60*/  @!P1 LDC.64 R14, c[0x0][0x380] ;  /* 0x0000e000ff0e9b82 */ /* 0x000e620000000a00 */
[----:B------:R-:W-:Y:S02]  /*1e70*/  @!P1 IMAD R20, R20, UR8, RZ ;  /* 0x0000000814149c24 */ /* 0x000fe4000f8e02ff */
[----:B0-----:R-:W-:Y:S02]  /*1e80*/  @!P1 IMAD.MOV.U32 R18, RZ, RZ, R16 ;  /* 0x000000ffff129224 */ /* 0x001fe400078e0010 */
[----:B------:R-:W-:Y:S02]  /*1e90*/  @!P1 IMAD.MOV.U32 R19, RZ, RZ, R17 ;  /* 0x000000ffff139224 */ /* 0x000fe400078e0011 */
        /* <DEDUP_REMOVED lines=40> */
[----:B------:R-:W-:-:S05]  /*2120*/  IMAD.SHL.U32 R13, R21, 0x100, RZ ;  /* 0x00000100150d7824 */ /* 0x000fca00078e00ff */
[----:B------:R-:W-:-:S07]  /*2130*/  LOP3.LUT R13, R20, 0xffff, R13, 0xf8, !PT ;  /* 0x0000ffff140d7812 */ /* 0x000fce00078ef80d */
.L_x_914:
[----:B------:R-:W-:Y:S05]  /*2140*/  BSYNC.RECONVERGENT B0 ;  /* 0x0000000000007941 */ /* 0x000fea0003800200 */
.L_x_913:
        /* <DEDUP_REMOVED lines=25> */
.L_x_916:
[----:B------:R-:W-:Y:S05]  /*22e0*/  BSYNC.RECONVERGENT B0 ;  /* 0x0000000000007941 */ /* 0x000fea0003800200 */
.L_x_915:
        /* <DEDUP_REMOVED lines=29> */
.L_x_918:
[----:B------:R-:W-:Y:S05]  /*24c0*/  BSYNC.RECONVERGENT B0 ;  /* 0x0000000000007941 */ /* 0x000fea0003800200 */
.L_x_917:
        /* <DEDUP_REMOVED lines=46> */
.L_x_920:
[----:B------:R-:W-:Y:S05]  /*27b0*/  BSYNC.RECONVERGENT B0 ;  /* 0x0000000000007941 */ /* 0x000fea0003800200 */
.L_x_919:
        /* <DEDUP_REMOVED lines=25> */
.L_x_922:
[----:B------:R-:W-:Y:S05]  /*2950*/  BSYNC.RECONVERGENT B0 ;  /* 0x0000000000007941 */ /* 0x000fea0003800200 */
.L_x_921:
        /* <DEDUP_REMOVED lines=29> */
.L_x_924:
[----:B------:R-:W-:Y:S05]  /*2b30*/  BSYNC.RECONVERGENT B0 ;  /* 0x0000000000007941 */ /* 0x000fea0003800200 */
.L_x_923:
        /* <DEDUP_REMOVED lines=46> */
.L_x_926:
[----:B------:R-:W-:Y:S05]  /*2e20*/  BSYNC.RECONVERGENT B0 ;  /* 0x0000000000007941 */ /* 0x000fea0003800200 */
.L_x_925:
[----:B0-----:R-:W-:Y:S01]  /*2e30*/  IMAD.X R14, RZ, RZ, R6, P4 ;  /* 0x000000ffff0e7224 */ /* 0x001fe200020e0606 */
[----:B------:R-:W-:Y:S04]  /*2e40*/  BSSY.RECONVERGENT B0, `(.L_x_927) ;  /* 0x0000018000007945 */ /* 0x000fe80003800200 */
[----:B------:R-:W-:Y:S02]  /*2e50*/  ISETP.GE.U32.OR.EX P1, PT, R14, UR11, P0, P3 ;  /* 0x0000000b0e007c0c */ /* 0x000fe40008726530 */
[----:B------:R-:W-:-:S11]  /*2e60*/  IADD3 R25, P3, PT, R5, 0x63, RZ ;  /* 0x0000006305197810 */ /* 0x000fd60007f7e0ff */
[----:B------:R-:W-:Y:S05]  /*2e70*/  @P1 BRA `(.L_x_928) ;  /* 0x0000000000501947 */ /* 0x000fea0003800000 */
        /* <DEDUP_REMOVED lines=20> */
.L_x_928:
[----:B------:R-:W-:Y:S05]  /*2fc0*/  BSYNC.RECONVERGENT B0 ;  /* 0x0000000000007941 */ /* 0x000fea0003800200 */
.L_x_927:
[--C-:B------:R-:W-:Y:S01]  /*2fd0*/  IMAD.X R14, RZ, RZ, R6.reuse, P3 ;  /* 0x000000ffff0e7224 */ /* 0x100fe200018e0606 */
[----:B------:R-:W-:Y:S01]  /*2fe0*/  ISETP.GE.U32.AND P2, PT, R25, UR10, PT ;  /* 0x0000000a19007c0c */ /* 0x000fe2000bf46070 */
[----:B------:R-:W-:Y:S01]  /*2ff0*/  BSSY.RECONVERGENT B0, `(.L_x_929) ;  /* 0x000001b000007945 */ /* 0x000fe20003800200 */
[----:B01----:R-:W-:Y:S02]  /*3000*/  IADD3 R23, P4, PT, R5, 0x70, RZ ;  /* 0x0000007005177810 */ /* 0x003fe40007f9e0ff */
        /* <DEDUP_REMOVED lines=21> */
[----:B------:R-:W-:Y:S02]  /*3160*/  LOP3.LUT R24, R19, 0xffffff, RZ, 0xc0, !PT ;  /* 0x00ffffff13187812 */ /* 0x000fe400078ec0ff */
[----:B------:R-:W-:Y:S01]  /*3170*/  LOP3.LUT R19, R25, 0xffff, RZ, 0xc0, !PT ;  /* 0x0000ffff19137812 */ /* 0x000fe200078ec0ff */
[----:B------:R0:W-:Y:S04]  /*3180*/  STG.E.U8 desc[UR4][R20.64], R25 ;  /* 0x0000001914007986 */ /* 0x0001e8000c101104 */
[----:B------:R-:W-:-:S07]  /*3190*/  IMAD R19, R19, 0x1000000, R24 ;  /* 0x0100000013137824 */ /* 0x000fce00078e0218 */
.L_x_930:
[----:B------:R-:W-:Y:S05]  /*31a0*/  BSYNC.RECONVERGENT B0 ;  /* 0x0000000000007941 */ /* 0x000fea0003800200 */
.L_x_929:
        /* <DEDUP_REMOVED lines=11> */
[----:B------:R-:W-:Y:S01]  /*3260*/  IADD3 R25, P3, PT, R5, 0x71, RZ ;  /* 0x0000007105197810 */ /* 0x000fe20007f7e0ff */
[----:B------:R-:W-:Y:S01]  /*3270*/  BSSY.RECONVERGENT B0, `(.L_x_931) ;  /* 0x0000021000007945 */ /* 0x000fe20003800200 */
[----:B------:R-:W1:Y:S01]  /*3280*/  S2R R21, SR_TID.X ;  /* 0x0000000000157919 */ /* 0x000e620000002100 */
[----:B0-----:R-:W-:-:S05]  /*3290*/  @!P1 IADD3 R14, P2, PT, R20, R14, RZ ;  /* 0x0000000e140e9210 */ /* 0x001fca0007f5e0ff */
[----:B------:R-:W-:Y:S01]  /*32a0*/  @!P1 IMAD.X R15, R26, 0x1, R15, P2 ;  /* 0x000000011a0f9824 */ /* 0x000fe200010e060f */
[----:B------:R-:W-:Y:S01]  /*32b0*/  ISETP.GE.U32.AND P2, PT, R25, UR10, PT ;  /* 0x0000000a19007c0c */ /* 0x000fe2000bf46070 */
[----:B------:R-:W-:-:S05]  /*32c0*/  IMAD.X R26, RZ, RZ, R6, P3 ;  /* 0x000000ffff1a7224 */ /* 0x000fca00018e0606 */
[----:B------:R-:W-:Y:S01]  /*32d0*/  ISETP.GE.U32.OR.EX P2, PT, R26, UR11, P0, P2 ;  /* 0x0000000b1a007c0c */ /* 0x000fe20008746520 */
[----:B--2---:R-:W-:Y:S01]  /*32e0*/  @!P1 FMUL R20, R22, R7 ;  /* 0x0000000716149220 */ /* 0x004fe20000400000 */
[----:B------:R-:W-:-:S04]  /*32f0*/  @!P1 FMNMX R8, R8, |R22|, !PT ;  /* 0x4000001608089209 */ /* 0x000fc80007800000 */
[----:B------:R-:W-:-:S04]  /*3300*/  @!P1 F2FP.SATFINITE.E4M3.F32.PACK_AB_MERGE_C R27, RZ, R20, RZ ;  /* 0x00000014ff1b923e */ /* 0x000fc800048070ff */
[----:B------:R-:W-:Y:S01]  /*3310*/  @!P1 LOP3.LUT R24, R27, 0xff, RZ, 0xc0, !PT ;  /* 0x000000ff1b189812 */ /* 0x000fe200078ec0ff */
[----:B------:R0:W-:Y:S02]  /*3320*/  @!P1 STG.E.U8 desc[UR4][R14.64], R27 ;  /* 0x0000001b0e009986 */ /* 0x0001e4000c101104 */
[----:B-1----:R-:W-:Y:S05]  /*3330*/  @P2 BRA `(.L_x_932) ;  /* 0x0000000000502947 */ /* 0x002fea0003800000 */
        /* <DEDUP_REMOVED lines=20> */
.L_x_932:
[----:B------:R-:W-:Y:S05]  /*3480*/  BSYNC.RECONVERGENT B0 ;  /* 0x0000000000007941 */ /* 0x000fea0003800200 */
.L_x_931:
[----:B-1----:R-:W-:Y:S01]  /*3490*/  IADD3 R25, P2, PT, R5, 0x72, RZ ;  /* 0x0000007205197810 */ /* 0x002fe20007f5e0ff */
[----:B------:R-:W-:Y:S03]  /*34a0*/  BSSY.RECONVERGENT B0, `(.L_x_933) ;  /* 0x0000019000007945 */ /* 0x000fe60003800200 */
[----:B------:R-:W-:Y:S01]  /*34b0*/  ISETP.GE.U32.AND P1, PT, R25, UR10, PT ;  /* 0x0000000a19007c0c */ /* 0x000fe2000bf26070 */
[----:B0-----:R-:W-:-:S05]  /*34c0*/  IMAD.X R14, RZ, RZ, R6, P2 ;  /* 0x000000ffff0e7224 */ /* 0x001fca00010e0606 */
        /* <DEDUP_REMOVED lines=22> */
.L_x_934:
[----:B------:R-:W-:Y:S05]  /*3630*/  BSYNC.RECONVERGENT B0 ;  /* 0x0000000000007941 */ /* 0x000fea0003800200 */
.L_x_933:
[----:B------:R-:W1:Y:S01]  /*3640*/  S2R R20, SR_CgaCtaId ;  /* 0x0000000000147919 */ /* 0x000e620000008800 */
[----:B------:R-:W-:Y:S01]  /*3650*/  IADD3 R15, P1, PT, R5, 0x73, RZ ;  /* 0x00000073050f7810 */ /* 0x000fe20007f3e0ff */
[----:B------:R-:W-:Y:S01]  /*3660*/  BSSY.RECONVERGENT B0, `(.L_x_935) ;  /* 0x000001b000007945 */ /* 0x000fe20003800200 */
[----:B0-----:R-:W-:Y:S02]  /*3670*/  MOV R23, 0x400 ;  /* 0x0000040000177802 */ /* 0x001fe40000000f00 */
[----:B------:R-:W-:Y:S01]  /*3680*/  LOP3.LUT R5, R21, 0x1f, RZ, 0xc0, !PT ;  /* 0x0000001f15057812 */ /* 0x000fe200078ec0ff */
[----:B------:R-:W-:Y:S01]  /*3690*/  IMAD.X R14, RZ, RZ, R6, P1 ;  /* 0x000000ffff0e7224 */ /* 0x000fe200008e0606 */
[----:B------:R-:W-:Y:S01]  /*36a0*/  ISETP.GE.U32.AND P1, PT, R15, UR10, PT ;  /* 0x0000000a0f007c0c */ /* 0x000fe2000bf26070 */
[----:B------:R-:W-:-:S03]  /*36b0*/  VIADD R25, R23, 0x10 ;  /* 0x0000001017197836 */ /* 0x000fc60000000000 */
[----:B------:R-:W-:Y:S02]  /*36c0*/  ISETP.GE.U32.OR.EX P0, PT, R14, UR11, P0, P1 ;  /* 0x0000000b0e007c0c */ /* 0x000fe40008706510 */
[----:B-1----:R-:W-:-:S11]  /*36d0*/  LEA R6, R20, R25, 0x18 ;  /* 0x0000001914067211 */ /* 0x002fd600078ec0ff */
[----:B------:R-:W-:Y:S05]  /*36e0*/  @P0 BRA `(.L_x_936) ;  /* 0x0000000000480947 */ /* 0x000fea0003800000 */
[----:B------:R-:W0:Y:S01]  /*36f0*/  LDCU.64 UR12, c[0x0][0x380] ;  /* 0x00007000ff0c77ac */ /* 0x000e220008000a00 */
[----:B------:R-:W-:Y:S02]  /*3700*/  IMAD R14, R14, UR8, RZ ;  /* 0x000000080e0e7c24 */ /* 0x000fe4000f8e02ff */
[----:B------:R-:W-:-:S04]  /*3710*/  IMAD.WIDE.U32 R16, R15, UR8, R16 ;  /* 0x000000080f107c25 */ /* 0x000fc8000f8e0010 */
[----:B------:R-:W-:-:S04]  /*3720*/  IMAD R15, R15, UR9, R14 ;  /* 0x000000090f0f7c24 */ /* 0x000fc8000f8e020e */
        /* <DEDUP_REMOVED lines=14> */
.L_x_936:
[----:B------:R-:W-:Y:S05]  /*3810*/  BSYNC.RECONVERGENT B0 ;  /* 0x0000000000007941 */ /* 0x000fea0003800200 */
.L_x_935:
[C---:B------:R-:W-:Y:S01]  /*3820*/  IMAD.SHL.U32 R14, R21.reuse, 0x4, RZ ;  /* 0x00000004150e7824 */ /* 0x040fe200078e00ff */
[C---:B0-----:R-:W-:Y:S01]  /*3830*/  SHF.R.U64 R17, R21.reuse, 0x5, RZ ;  /* 0x0000000515117819 */ /* 0x041fe200000012ff */
[----:B------:R-:W-:Y:S01]  /*3840*/  IMAD.SHL.U32 R15, R21, 0x80, RZ ;  /* 0x00000080150f7824 */ /* 0x000fe200078e00ff */
[----:B------:R-:W-:Y:S01]  /*3850*/  BSSY.RECONVERGENT B0, `(.L_x_937) ;  /* 0x000003d000007945 */ /* 0x000fe20003800200 */
[----:B------:R-:W-:Y:S01]  /*3860*/  IMAD R6, R5, 0x84, R6 ;  /* 0x0000008405067824 */ /* 0x000fe200078e0206 */
[----:B------:R-:W-:Y:S02]  /*3870*/  LOP3.LUT R25, R14, 0x7c, RZ, 0xc0, !PT ;  /* 0x0000007c0e197812 */ /* 0x000fe400078ec0ff */
[----:B------:R-:W-:Y:S01]  /*3880*/  LOP3.LUT R15, R15, 0xf80, RZ, 0xc0, !PT ;  /* 0x00000f800f0f7812 */ /* 0x000fe200078ec0ff */
[----:B------:R-:W-:Y:S01]  /*3890*/  IMAD R26, R17, 0x4, R6 ;  /* 0x00000004111a7824 */ /* 0x000fe200078e0206 */
[----:B------:R-:W-:Y:S02]  /*38a0*/  IADD3 R14, P5, PT, R25, R0, RZ ;  /* 0x00000000190e7210 */ /* 0x000fe40007fbe0ff */
[----:B------:R-:W-:Y:S01]  /*38b0*/  IADD3 R25, P0, PT, R2, R17, RZ ;  /* 0x0000001102197210 */ /* 0x000fe20007f1e0ff */
[----:B------:R-:W-:Y:S01]  /*38c0*/  IMAD.IADD R28, R6, 0x1, -R15 ;  /* 0x00000001061c7824 */ /* 0x000fe200078e0a0f */
[----:B------:R0:W-:Y:S01]  /*38d0*/  STS [R26], R9 ;  /* 0x000000091a007388 */ /* 0x0001e20000000800 */
[----:B------:R-:W-:Y:S01]  /*38e0*/  IMAD.X R15, RZ, RZ, R4, P5 ;  /* 0x000000ffff0f7224 */ /* 0x000fe200028e0604 */
[C---:B------:R-:W-:Y:S01]  /*38f0*/  ISETP.GE.U32.AND P3, PT, R25.reuse, UR8, PT ;  /* 0x0000000819007c0c */ /* 0x040fe2000bf66070 */
[----:B------:R-:W-:Y:S01]  /*3900*/  IMAD.X R22, RZ, RZ, R3, P0 ;  /* 0x000000ffff167224 */ /* 0x000fe200000e0603 */
[C---:B------:R-:W-:Y:S01]  /*3910*/  IADD3 R16, P0, PT, R25.reuse, 0x4, RZ ;  /* 0x0000000419107810 */ /* 0x040fe20007f1e0ff */
[----:B------:R1:W-:Y:S01]  /*3920*/  STS [R26+0x10], R10 ;  /* 0x0000100a1a007388 */ /* 0x0003e20000000800 */
[----:B------:R-:W-:Y:S01]  /*3930*/  IADD3 R6, P6, PT, R25, 0x8, RZ ;  /* 0x0000000819067810 */ /* 0x000fe20007fde0ff */
[----:B------:R-:W-:Y:S01]  /*3940*/  IMAD R4, R17, 0x84, R28 ;  /* 0x0000008411047824 */ /* 0x000fe200078e021c */
[----:B------:R-:W-:Y:S01]  /*3950*/  ISETP.GE.U32.AND.EX P3, PT, R22, UR9, PT, P3 ;  /* 0x0000000916007c0c */ /* 0x000fe2000bf66130 */
[----:B------:R1:W-:Y:S01]  /*3960*/  STS [R26+0x20], R11 ;  /* 0x0000200b1a007388 */ /* 0x0003e20000000800 */
[--C-:B0-----:R-:W-:Y:S01]  /*3970*/  IMAD.X R9, RZ, RZ, R22.reuse, P0 ;  /* 0x000000ffff097224 */ /* 0x101fe200000e0616 */
[----:B------:R-:W-:Y:S01]  /*3980*/  ISETP.GE.U32.AND P2, PT, R16, UR8, PT ;  /* 0x0000000810007c0c */ /* 0x000fe2000bf46070 */
[----:B------:R-:W-:Y:S01]  /*3990*/  IMAD.X R2, RZ, RZ, R22, P6 ;  /* 0x000000ffff027224 */ /* 0x000fe200030e0616 */
[----:B------:R1:W-:Y:S01]  /*39a0*/  STS [R26+0x30], R12 ;  /* 0x0000300c1a007388 */ /* 0x0003e20000000800 */
[----:B------:R-:W-:-:S02]  /*39b0*/  ISETP.GE.U32.AND P1, PT, R6, UR8, PT ;  /* 0x0000000806007c0c */ /* 0x000fc4000bf26070 */
[C---:B------:R-:W-:Y:S01]  /*39c0*/  IADD3 R3, P4, PT, R25.reuse, 0xc, RZ ;  /* 0x0000000c19037810 */ /* 0x040fe20007f9e0ff */
[----:B------:R1:W-:Y:S01]  /*39d0*/  STS [R26+0x40], R13 ;  /* 0x0000400d1a007388 */ /* 0x0003e20000000800 */
[----:B------:R-:W-:Y:S02]  /*39e0*/  IADD3 R0, P0, PT, R25, 0x10, RZ ;  /* 0x0000001019007810 */ /* 0x000fe40007f1e0ff */
[----:B------:R-:W-:Y:S01]  /*39f0*/  ISETP.GE.U32.AND.EX P2, PT, R9, UR9, PT, P2 ;  /* 0x0000000909007c0c */ /* 0x000fe2000bf46120 */
[----:B------:R1:W-:Y:S01]  /*3a00*/  STS [R26+0x50], R18 ;  /* 0x000050121a007388 */ /* 0x0003e20000000800 */
[----:B------:R-:W-:-:S03]  /*3a10*/  ISETP.GE.U32.AND.EX P1, PT, R2, UR9, PT, P1 ;  /* 0x0000000902007c0c */ /* 0x000fc6000bf26110 */
[----:B------:R1:W-:Y:S04]  /*3a20*/  STS [R26+0x60], R19 ;  /* 0x000060131a007388 */ /* 0x0003e80000000800 */
[----:B------:R1:W-:Y:S01]  /*3a30*/  STS [R26+0x70], R24 ;  /* 0x000070181a007388 */ /* 0x0003e20000000800 */
[----:B------:R-:W-:Y:S06]  /*3a40*/  BAR.SYNC.DEFER_BLOCKING 0x0 ;  /* 0x0000000000007b1d */ /* 0x000fec0000010000 */
[----:B------:R-:W-:Y:S05]  /*3a50*/  @P3 BRA `(.L_x_938) ;  /* 0x0000000000703947 */ /* 0x000fea0003800000 */
[----:B-1----:R-:W-:Y:S01]  /*3a60*/  IADD3 R10, P3, PT, R14, 0x1, RZ ;  /* 0x000000010e0a7810 */ /* 0x002fe20007f7e0ff */
[----:B------:R-:W0:Y:S01]  /*3a70*/  LDCU.64 UR12, c[0x0][0x398] ;  /* 0x00007300ff0c77ac */ /* 0x000e220008000a00 */
[----:B------:R-:W-:Y:S02]  /*3a80*/  IMAD R12, R22, UR10, RZ ;  /* 0x0000000a160c7c24 */ /* 0x000fe4000f8e02ff */
[----:B------:R-:W-:Y:S01]  /*3a90*/  ISETP.GE.U32.AND P6, PT, R10, UR10, PT ;  /* 0x0000000a0a007c0c */ /* 0x000fe2000bfc6070 */
[--C-:B------:R-:W-:Y:S02]  /*3aa0*/  IMAD.X R10, RZ, RZ, R15.reuse, P3 ;  /* 0x000000ffff0a7224 */ /* 0x100fe400018e060f */
[C---:B------:R-:W-:Y:S01]  /*3ab0*/  IMAD R13, R25.reuse, UR11, R12 ;  /* 0x0000000b190d7c24 */ /* 0x040fe2000f8e020c */
[----:B------:R-:W-:Y:S02]  /*3ac0*/  IADD3 R12, P5, PT, R14, 0x3, RZ ;  /* 0x000000030e0c7810 */ /* 0x000fe40007fbe0ff */
[----:B------:R-:W-:Y:S01]  /*3ad0*/  ISETP.GE.U32.AND.EX P6, PT, R10, UR11, PT, P6 ;  /* 0x0000000b0a007c0c */ /* 0x000fe2000bfc6160 */
[----:B------:R-:W-:-:S03]  /*3ae0*/  IMAD.WIDE.U32 R10, R25, UR10, R14 ;  /* 0x0000000a190a7c25 */ /* 0x000fc6000f8e000e */
[----:B0-----:R-:W-:-:S09]  /*3af0*/  IADD3 R10, P3, PT, R10, UR12, RZ ;  /* 0x0000000c0a0a7c10 */ /* 0x001fd2000ff7e0ff */
[----:B------:R-:W0:Y:S01]  /*3b00*/  @!P6 LDS.U8 R19, [R4+0x1] ;  /* 0x000001000413e984 */ /* 0x000e220000000000 */
[----:B------:R-:W-:Y:S02]  /*3b10*/  IADD3.X R11, PT, PT, R11, UR13, R13, P3, !PT ;  /* 0x0000000d0b0b7c10 */ /* 0x000fe40009ffe40d */
[----:B------:R-:W-:-:S05]  /*3b20*/  IADD3 R13, P3, PT, R14, 0x2, RZ ;  /* 0x000000020e0d7810 */ /* 0x000fca0007f7e0ff */
[----:B------:R-:W-:Y:S01]  /*3b30*/  IMAD.X R18, RZ, RZ, R15, P3 ;  /* 0x000000ffff127224 */ /* 0x000fe200018e060f */
[----:B------:R-:W-:-:S04]  /*3b40*/  ISETP.GE.U32.AND P3, PT, R14, UR10, PT ;  /* 0x0000000a0e007c0c */ /* 0x000fc8000bf66070 */
[----:B------:R-:W-:Y:S01]  /*3b50*/  ISETP.GE.U32.AND.EX P3, PT, R15, UR11, PT, P3 ;  /* 0x0000000b0f007c0c */ /* 0x000fe2000bf66130 */
[----:B0-----:R-:W-:Y:S01]  /*3b60*/  @!P6 STG.E.U8 desc[UR4][R10.64+0x1], R19 ;  /* 0x000001130a00e986 */ /* 0x001fe2000c101104 */
[----:B------:R-:W-:Y:S01]  /*3b70*/  ISETP.GE.U32.AND P6, PT, R13, UR10, PT ;  /* 0x0000000a0d007c0c */ /* 0x000fe2000bfc6070 */
[----:B------:R-:W-:Y:S01]  /*3b80*/  IMAD.X R13, RZ, RZ, R15, P5 ;  /* 0x000000ffff0d7224 */ /* 0x000fe200028e060f */
[----:B------:R-:W-:Y:S02]  /*3b90*/  ISETP.GE.U32.AND P5, PT, R12, UR10, PT ;  /* 0x0000000a0c007c0c */ /* 0x000fe4000bfa6070 */
[----:B------:R-:W-:Y:S02]  /*3ba0*/  ISETP.GE.U32.AND.EX P6, PT, R18, UR11, PT, P6 ;  /* 0x0000000b12007c0c */ /* 0x000fe4000bfc6160 */
[----:B------:R-:W-:-:S05]  /*3bb0*/  ISETP.GE.U32.AND.EX P5, PT, R13, UR11, PT, P5 ;  /* 0x0000000b0d007c0c */ /* 0x000fca000bfa6150 */
[----:B------:R-:W0:Y:S06]  /*3bc0*/  @!P3 LDS.U8 R13, [R4] ;  /* 0x00000000040db984 */ /* 0x000e2c0000000000 */
[----:B------:R-:W1:Y:S04]  /*3bd0*/  @!P6 LDS.U8 R27, [R4+0x2] ;  /* 0x00000200041be984 */ /* 0x000e680000000000 */
[----:B------:R-:W2:Y:S04]  /*3be0*/  @!P5 LDS.U8 R19, [R4+0x3] ;  /* 0x000003000413d984 */ /* 0x000ea80000000000 */
[----:B0-----:R0:W-:Y:S04]  /*3bf0*/  @!P3 STG.E.U8 desc[UR4][R10.64], R13 ;  /* 0x0000000d0a00b986 */ /* 0x0011e8000c101104 */
[----:B-1----:R0:W-:Y:S04]  /*3c00*/  @!P6 STG.E.U8 desc[UR4][R10.64+0x2], R27 ;  /* 0x0000021b0a00e986 */ /* 0x0021e8000c101104 */
[----:B--2---:R0:W-:Y:S02]  /*3c10*/  @!P5 STG.E.U8 desc[UR4][R10.64+0x3], R19 ;  /* 0x000003130a00d986 */ /* 0x0041e4000c101104 */
.L_x_938:
[----:B------:R-:W-:Y:S05]  /*3c20*/  BSYNC.RECONVERGENT B0 ;  /* 0x0000000000007941 */ /* 0x000fea0003800200 */
.L_x_937:
[----:B------:R-:W-:Y:S04]  /*3c30*/  BSSY.RECONVERGENT B0, `(.L_x_939) ;  /* 0x0000020000007945 */ /* 0x000fe80003800200 */
[----:B------:R-:W-:Y:S05]  /*3c40*/  @P2 BRA `(.L_x_940) ;  /* 0x0000000000782947 */ /* 0x000fea0003800000 */
[----:B------:R-:W2:Y:S01]  /*3c50*/  LDCU.64 UR12, c[0x0][0x398] ;  /* 0x00007300ff0c77ac */ /* 0x000ea20008000a00 */
[----:B01----:R-:W-:Y:S01]  /*3c60*/  IMAD.MOV.U32 R10, RZ, RZ, R14 ;  /* 0x000000ffff0a7224 */ /* 0x003fe200078e000e */
[----:B------:R-:W-:Y:S01]  /*3c70*/  IADD3 R12, P6, PT, R14, 0x1, RZ ;  /* 0x000000010e0c7810 */ /* 0x000fe20007fde0ff */
[----:B------:R-:W-:Y:S02]  /*3c80*/  IMAD.MOV.U32 R11, RZ, RZ, R15 ;  /* 0x000000ffff0b7224 */ /* 0x000fe400078e000f */
[----:B------:R-:W-:Y:S01]  /*3c90*/  IMAD R9, R9, UR10, RZ ;  /* 0x0000000a09097c24 */ /* 0x000fe2000f8e02ff */
[----:B------:R-:W-:Y:S01]  /*3ca0*/  ISETP.GE.U32.AND P5, PT, R12, UR10, PT ;  /* 0x0000000a0c007c0c */ /* 0x000fe2000bfa6070 */
[----:B------:R-:W-:Y:S01]  /*3cb0*/  IMAD.WIDE.U32 R10, R16, UR10, R10 ;  /* 0x0000000a100a7c25 */ /* 0x000fe2000f8e000a */
[----:B------:R-:W-:-:S03]  /*3cc0*/  IADD3 R12, P2, PT, R14, 0x2, RZ ;  /* 0x000000020e0c7810 */ /* 0x000fc60007f5e0ff */
[----:B------:R-:W-:Y:S01]  /*3cd0*/  IMAD R9, R16, UR11, R9 ;  /* 0x0000000b10097c24 */ /* 0x000fe2000f8e0209 */
[----:B--2---:R-:W-:-:S04]  /*3ce0*/  IADD3 R10, P3, PT, R10, UR12, RZ ;  /* 0x0000000c0a0a7c10 */ /* 0x004fc8000ff7e0ff */
[----:B------:R-:W-:Y:S01]  /*3cf0*/  IADD3.X R11, PT, PT, R11, UR13, R9, P3, !PT ;  /* 0x0000000d0b0b7c10 */ /* 0x000fe20009ffe409 */
[--C-:B------:R-:W-:Y:S01]  /*3d00*/  IMAD.X R9, RZ, RZ, R15.reuse, P6 ;  /* 0x000000ffff097224 */ /* 0x100fe200030e060f */
[----:B------:R-:W-:Y:S02]  /*3d10*/  IADD3 R13, P3, PT, R14, 0x3, RZ ;  /* 0x000000030e0d7810 */ /* 0x000fe40007f7e0ff */
[----:B------:R-:W-:Y:S01]  /*3d20*/  ISETP.GE.U32.AND P6, PT, R12, UR10, PT ;  /* 0x0000000a0c007c0c */ /* 0x000fe2000bfc6070 */
[--C-:B------:R-:W-:Y:S01]  /*3d30*/  IMAD.X R12, RZ, RZ, R15.reuse, P2 ;  /* 0x000000ffff0c7224 */ /* 0x100fe200010e060f */
[----:B------:R-:W-:Y:S01]  /*3d40*/  ISETP.GE.U32.AND P2, PT, R14, UR10, PT ;  /* 0x0000000a0e007c0c */ /* 0x000fe2000bf46070 */
[----:B------:R-:W-:Y:S01]  /*3d50*/  IMAD.X R16, RZ, RZ, R15, P3 ;  /* 0x000000ffff107224 */ /* 0x000fe200018e060f */
[----:B------:R-:W-:Y:S02]  /*3d60*/  ISETP.GE.U32.AND P3, PT, R13, UR10, PT ;  /* 0x0000000a0d007c0c */ /* 0x000fe4000bf66070 */
[----:B------:R-:W-:-:S02]  /*3d70*/  ISETP.GE.U32.AND.EX P5, PT, R9, UR11, PT, P5 ;  /* 0x0000000b09007c0c */ /* 0x000fc4000bfa6150 */
[----:B------:R-:W-:Y:S02]  /*3d80*/  ISETP.GE.U32.AND.EX P6, PT, R12, UR11, PT, P6 ;  /* 0x0000000b0c007c0c */ /* 0x000fe4000bfc6160 */
[----:B------:R-:W-:Y:S02]  /*3d90*/  ISETP.GE.U32.AND.EX P2, PT, R15, UR11, PT, P2 ;  /* 0x0000000b0f007c0c */ /* 0x000fe4000bf46120 */
[----:B------:R-:W-:-:S07]  /*3da0*/  ISETP.GE.U32.AND.EX P3, PT, R16, UR11, PT, P3 ;  /* 0x0000000b10007c0c */ /* 0x000fce000bf66130 */
        /* <DEDUP_REMOVED lines=8> */
.L_x_940:
[----:B------:R-:W-:Y:S05]  /*3e30*/  BSYNC.RECONVERGENT B0 ;  /* 0x0000000000007941 */ /* 0x000fea0003800200 */
.L_x_939:
[----:B------:R-:W-:Y:S04]  /*3e40*/  BSSY.RECONVERGENT B0, `(.L_x_941) ;  /* 0x0000020000007945 */ /* 0x000fe80003800200 */
[----:B------:R-:W-:Y:S05]  /*3e50*/  @P1 BRA `(.L_x_942) ;  /* 0x0000000000781947 */ /* 0x000fea0003800000 */
[C---:B----4-:R-:W-:Y:S01]  /*3e60*/  IADD3 R9, P1, PT, R14.reuse, 0x1, RZ ;  /* 0x000000010e097810 */ /* 0x050fe20007f3e0ff */
[----:B------:R-:W2:Y:S01]  /*3e70*/  LDCU.64 UR12, c[0x0][0x398] ;  /* 0x00007300ff0c77ac */ /* 0x000ea20008000a00 */
[----:B01----:R-:W-:Y:S01]  /*3e80*/  IADD3 R10, P2, PT, R14, 0x2, RZ ;  /* 0x000000020e0a7810 */ /* 0x003fe20007f5e0ff */
        /* <DEDUP_REMOVED lines=10> */
[----:B------:R-:W-:-:S02]  /*3f30*/  ISETP.GE.U32.AND.EX P3, PT, R9, UR11, PT, P3 ;  /* 0x0000000b09007c0c */ /* 0x000fc4000bf66130 */
[----:B------:R-:W-:Y:S01]  /*3f40*/  ISETP.GE.U32.AND.EX P5, PT, R10, UR11, PT, P5 ;  /* 0x0000000b0a007c0c */ /* 0x000fe2000bfa6150 */
[----:B------:R-:W-:Y:S01]  /*3f50*/  IMAD.MOV.U32 R10, RZ, RZ, R14 ;  /* 0x000000ffff0a7224 */ /* 0x000fe200078e000e */
[----:B------:R-:W-:Y:S02]  /*3f60*/  ISETP.GE.U32.AND.EX P2, PT, R15, UR11, PT, P2 ;  /* 0x0000000b0f007c0c */ /* 0x000fe4000bf46120 */
[----:B------:R-:W-:Y:S01]  /*3f70*/  ISETP.GE.U32.AND.EX P1, PT, R11, UR11, PT, P1 ;  /* 0x0000000b0b007c0c */ /* 0x000fe2000bf26110 */
[----:B------:R-:W-:Y:S02]  /*3f80*/  IMAD.MOV.U32 R11, RZ, RZ, R15 ;  /* 0x000000ffff0b7224 */ /* 0x000fe400078e000f */
[----:B------:R-:W-:-:S04]  /*3f90*/  IMAD.WIDE.U32 R10, R6, UR10, R10 ;  /* 0x0000000a060a7c25 */ /* 0x000fc8000f8e000a */
[----:B------:R-:W0:Y:S01]  /*3fa0*/  @!P3 LDS.U8 R13, [R4+0x421] ;  /* 0x00042100040db984 */ /* 0x000e220000000000 */
[----:B--2---:R-:W-:-:S03]  /*3fb0*/  IADD3 R10, P6, PT, R10, UR12, RZ ;  /* 0x0000000c0a0a7c10 */ /* 0x004fc6000ffde0ff */
[----:B------:R-:W1:Y:S01]  /*3fc0*/  @!P5 LDS.U8 R19, [R4+0x422] ;  /* 0x000422000413d984 */ /* 0x000e620000000000 */
[----:B------:R-:W-:-:S03]  /*3fd0*/  IADD3.X R11, PT, PT, R11, UR13, R29, P6, !PT ;  /* 0x0000000d0b0b7c10 */ /* 0x000fc6000b7fe41d */
[----:B------:R-:W2:Y:S04]  /*3fe0*/  @!P2 LDS.U8 R9, [R4+0x420] ;  /* 0x000420000409a984 */ /* 0x000ea80000000000 */
[----:B------:R-:W3:Y:S04]  /*3ff0*/  @!P1 LDS.U8 R27, [R4+0x423] ;  /* 0x00042300041b9984 */ /* 0x000ee80000000000 */
[----:B0-----:R0:W-:Y:S04]  /*4000*/  @!P3 STG.E.U8 desc[UR4][R10.64+0x1], R13 ;  /* 0x0000010d0a00b986 */ /* 0x0011e8000c101104 */
[----:B-1----:R0:W-:Y:S04]  /*4010*/  @!P5 STG.E.U8 desc[UR4][R10.64+0x2], R19 ;  /* 0x000002130a00d986 */ /* 0x0021e8000c101104 */
[----:B--2---:R0:W-:Y:S04]  /*4020*/  @!P2 STG.E.U8 desc[UR4][R10.64], R9 ;  /* 0x000000090a00a986 */ /* 0x0041e8000c101104 */
[----:B---3--:R0:W-:Y:S02]  /*4030*/  @!P1 STG.E.U8 desc[UR4][R10.64+0x3], R27 ;  /* 0x0000031b0a009986 */ /* 0x0081e4000c101104 */
.L_x_942:
[----:B------:R-:W-:Y:S05]  /*4040*/  BSYNC.RECONVERGENT B0 ;  /* 0x0000000000007941 */ /* 0x000fea0003800200 */
.L_x_941:
[--C-:B------:R-:W-:Y:S01]  /*4050*/  IMAD.X R16, RZ, RZ, R22.reuse, P4 ;  /* 0x000000ffff107224 */ /* 0x100fe200020e0616 */
[----:B------:R-:W-:Y:S01]  /*4060*/  ISETP.GE.U32.AND P2, PT, R3, UR8, PT ;  /* 0x0000000803007c0c */ /* 0x000fe2000bf46070 */
[--C-:B01--4-:R-:W-:Y:S01]  /*4070*/  IMAD.X R13, RZ, RZ, R22.reuse, P0 ;  /* 0x000000ffff0d7224 */ /* 0x113fe200000e0616 */
[C---:B------:R-:W-:Y:S01]  /*4080*/  IADD3 R6, P1, PT, R25.reuse, 0x14, RZ ;  /* 0x0000001419067810 */ /* 0x040fe20007f3e0ff */
        /* <DEDUP_REMOVED lines=23> */
[----:B------:R-:W-:-:S04]  /*4200*/  IMAD.MOV.U32 R10, RZ, RZ, R14 ;  /* 0x000000ffff0a7224 */ /* 0x000fc800078e000e */
[----:B------:R-:W-:-:S04]  /*4210*/  IMAD.WIDE.U32 R10, R3, UR10, R10 ;  /* 0x0000000a030a7c25 */ /* 0x000fc8000f8e000a */
[----:B------:R-:W-:Y:S01]  /*4220*/  IMAD R3, R3, UR11, R16 ;  /* 0x0000000b03037c24 */ /* 0x000fe2000f8e0210 */
[----:B0-----:R-:W-:Y:S02]  /*4230*/  IADD3 R10, P2, PT, R10, UR12, RZ ;  /* 0x0000000c0a0a7c10 */ /* 0x001fe4000ff5e0ff */
[C---:B------:R-:W-:Y:S01]  /*4240*/  IADD3 R16, P5, PT, R14.reuse, 0x3, RZ ;  /* 0x000000030e107810 */ /* 0x040fe20007fbe0ff */
[----:B------:R-:W0:Y:S01]  /*4250*/  @!P6 LDS.U8 R19, [R4+0x631] ;  /* 0x000631000413e984 */ /* 0x000e220000000000 */
[----:B------:R-:W-:Y:S02]  /*4260*/  IADD3.X R11, PT, PT, R11, UR13, R3, P2, !PT ;  /* 0x0000000d0b0b7c10 */ /* 0x000fe400097fe403 */
[----:B------:R-:W-:Y:S01]  /*4270*/  IADD3 R3, P2, PT, R14, 0x2, RZ ;  /* 0x000000020e037810 */ /* 0x000fe20007f5e0ff */
        /* <DEDUP_REMOVED lines=15> */
.L_x_944:
[----:B------:R-:W-:Y:S05]  /*4370*/  BSYNC.RECONVERGENT B0 ;  /* 0x0000000000007941 */ /* 0x000fea0003800200 */
.L_x_943:
        /* <DEDUP_REMOVED lines=32> */
.L_x_946:
[----:B------:R-:W-:Y:S05]  /*4580*/  BSYNC.RECONVERGENT B0 ;  /* 0x0000000000007941 */ /* 0x000fea0003800200 */
.L_x_945:
[----:B------:R-:W-:Y:S04]  /*4590*/  BSSY.RECONVERGENT B0, `(.L_x_947) ;  /* 0x0000020000007945 */ /* 0x000fe80003800200 */
[----:B------:R-:W-:Y:S05]  /*45a0*/  @P4 BRA `(.L_x_948) ;  /* 0x0000000000784947 */ /* 0x000fea0003800000 */
[C---:B------:R-:W-:Y:S01]  /*45b0*/  IADD3 R0, P2, PT, R14.reuse, 0x1, RZ ;  /* 0x000000010e007810 */ /* 0x040fe20007f5e0ff */
[----:B------:R-:W1:Y:S01]  /*45c0*/  LDCU.64 UR12, c[0x0][0x398] ;  /* 0x00007300ff0c77ac */ /* 0x000e620008000a00 */
[C---:B0---4-:R-:W-:Y:S01]  /*45d0*/  IADD3 R3, P3, PT, R14.reuse, 0x2, RZ ;  /* 0x000000020e037810 */ /* 0x051fe20007f7e0ff */
[--C-:B------:R-:W-:Y:S01]  /*45e0*/  IMAD.MOV.U32 R11, RZ, RZ, R15.reuse ;  /* 0x000000ffff0b7224 */ /* 0x100fe200078e000f */
[----:B------:R-:W-:Y:S01]  /*45f0*/  IADD3 R10, P6, PT, R14, 0x3, RZ ;  /* 0x000000030e0a7810 */ /* 0x000fe20007fde0ff */
[----:B------:R-:W-:Y:S01]  /*4600*/  IMAD R9, R9, UR10, RZ ;  /* 0x0000000a09097c24 */ /* 0x000fe2000f8e02ff */
        /* <DEDUP_REMOVED lines=9> */
[----:B------:R-:W-:Y:S02]  /*46a0*/  ISETP.GE.U32.AND.EX P5, PT, R3, UR11, PT, P5 ;  /* 0x0000000b03007c0c */ /* 0x000fe4000bfa6150 */
[----:B------:R-:W-:Y:S02]  /*46b0*/  ISETP.GE.U32.AND.EX P3, PT, R15, UR11, PT, P3 ;  /* 0x0000000b0f007c0c */ /* 0x000fe4000bf66130 */
[----:B------:R-:W-:Y:S01]  /*46c0*/  ISETP.GE.U32.AND.EX P2, PT, R10, UR11, PT, P2 ;  /* 0x0000000b0a007c0c */ /* 0x000fe2000bf46120 */
[----:B------:R-:W-:-:S04]  /*46d0*/  IMAD.MOV.U32 R10, RZ, RZ, R14 ;  /* 0x000000ffff0a7224 */ /* 0x000fc800078e000e */
[----:B------:R-:W-:Y:S02]  /*46e0*/  IMAD.WIDE.U32 R10, R6, UR10, R10 ;  /* 0x0000000a060a7c25 */ /* 0x000fe4000f8e000a */
[----:B------:R-:W0:Y:S01]  /*46f0*/  @!P4 LDS.U8 R13, [R4+0xa51] ;  /* 0x000a5100040dc984 */ /* 0x000e220000000000 */
[----:B-1----:R-:W-:-:S03]  /*4700*/  IADD3 R10, P6, PT, R10, UR12, RZ ;  /* 0x0000000c0a0a7c10 */ /* 0x002fc6000ffde0ff */
        /* <DEDUP_REMOVED lines=8> */
.L_x_948:
[----:B------:R-:W-:Y:S05]  /*4790*/  BSYNC.RECONVERGENT B0 ;  /* 0x0000000000007941 */ /* 0x000fea0003800200 */
.L_x_947:
[----:B------:R-:W-:Y:S04]  /*47a0*/  BSSY.RECONVERGENT B0, `(.L_x_949) ;  /* 0x0000020000007945 */ /* 0x000fe80003800200 */
[----:B------:R-:W-:Y:S05]  /*47b0*/  @P0 BRA `(.L_x_950) ;  /* 0x0000000000780947 */ /* 0x000fea0003800000 */
[C---:B------:R-:W-:Y:S01]  /*47c0*/  IADD3 R0, P3, PT, R14.reuse, 0x1, RZ ;  /* 0x000000010e007810 */ /* 0x040fe20007f7e0ff */
        /* <DEDUP_REMOVED lines=29> */
.L_x_950:
[----:B------:R-:W-:Y:S05]  /*49a0*/  BSYNC.RECONVERGENT B0 ;  /* 0x0000000000007941 */ /* 0x000fea0003800200 */
.L_x_949:
[----:B------:R-:W-:Y:S04]  /*49b0*/  BSSY.RECONVERGENT B0, `(.L_x_951) ;  /* 0x0000020000007945 */ /* 0x000fe80003800200 */
[----:B------:R-:W-:Y:S05]  /*49c0*/  @P1 BRA `(.L_x_952) ;  /* 0x0000000000781947 */ /* 0x000fea0003800000 */
[C---:B------:R-:W-:Y:S01]  /*49d0*/  IADD3 R0, P3, PT, R14.reuse, 0x1, RZ ;  /* 0x000000010e007810 */ /* 0x040fe20007f7e0ff */
[----:B------:R-:W1:Y:S01]  /*49e0*/  LDCU.64 UR8, c[0x0][0x398] ;  /* 0x00007300ff0877ac */ /* 0x000e620008000a00 */
[----:B0-----:R-:W-:Y:S01]  /*49f0*/  IADD3 R2, P4, PT, R14, 0x2, RZ ;  /* 0x000000020e027810 */ /* 0x001fe20007f9e0ff */
[----:B------:R-:W-:Y:S01]  /*4a00*/  IMAD R22, R22, UR10, RZ ;  /* 0x0000000a16167c24 */ /* 0x000fe2000f8e02ff */
[----:B----4-:R-:W-:Y:S02]  /*4a10*/  IADD3 R3, P5, PT, R14, 0x3, RZ ;  /* 0x000000030e037810 */ /* 0x010fe40007fbe0ff */
        /* <DEDUP_REMOVED lines=25> */
.L_x_952:
[----:B------:R-:W-:Y:S05]  /*4bb0*/  BSYNC.RECONVERGENT B0 ;  /* 0x0000000000007941 */ /* 0x000fea0003800200 */
.L_x_951:
[----:B------:R-:W1:Y:S02]  /*4bc0*/  LDCU.64 UR8, c[0x0][0x3a8] ;  /* 0x00007500ff0877ac */ /* 0x000e640008000a00 */
[----:B-1----:R-:W-:-:S04]  /*4bd0*/  UISETP.NE.U32.AND UP0, UPT, UR8, URZ, UPT ;  /* 0x000000ff0800728c */ /* 0x002fc8000bf05070 */
[----:B------:R-:W-:Y:S01]  /*4be0*/  UISETP.NE.AND.EX UP0, UPT, UR9, URZ, UPT, UP0 ;  /* 0x000000ff0900728c */ /* 0x000fe2000bf05300 */
[----:B------:R-:W-:Y:S08]  /*4bf0*/  BAR.SYNC.DEFER_BLOCKING 0x0 ;  /* 0x0000000000007b1d */ /* 0x000ff00000010000 */
[----:B------:R-:W-:Y:S05]  /*4c00*/  BRA.U !UP0, `(.L_x_953) ;  /* 0x0000000108887547 */ /* 0x000fea000b800000 */
[----:B0---4-:R-:W0:Y:S01]  /*4c10*/  SHFL.DOWN PT, R3, R8, 0x10, 0x1f ;  /* 0x0a001f0008037f89 */ /* 0x011e2200000e0000 */
[----:B------:R-:W-:Y:S01]  /*4c20*/  ISETP.NE.AND P0, PT, R5, RZ, PT ;  /* 0x000000ff0500720c */ /* 0x000fe20003f05270 */
        /* <DEDUP_REMOVED lines=26> */
.L_x_960:
[----:B------:R-:W-:Y:S02]  /*4dd0*/  ISETP.NE.AND P0, PT, R21, RZ, PT ;  /* 0x000000ff1500720c */ /* 0x000fe40003f05270 */
[----:B-1----:R-:W-:-:S11]  /*4de0*/  FMNMX R5, R3, R2, !PT ;  /* 0x0000000203057209 */ /* 0x002fd60007800000 */
[----:B------:R-:W-:Y:S05]  /*4df0*/  @P0 BRA `(.L_x_954) ;  /* 0x0000000000080947 */ /* 0x000fea0003800000 */
[----:B0-----:R-:W0:Y:S02]  /*4e00*/  LDC.64 R2, c[0x0][0x3a8] ;  /* 0x0000ea00ff027b82 */ /* 0x001e240000000a00 */
[----:B0-----:R1:W-:Y:S02]  /*4e10*/  REDG.E.MAX.S32.STRONG.GPU desc[UR4][R2.64], R5 ;  /* 0x000000050200798e */ /* 0x0013e4000d12e304 */
.L_x_954:
[----:B------:R-:W-:Y:S05]  /*4e20*/  BSYNC B0 ;  /* 0x0000000000007941 */ /* 0x000fea0003800000 */
.L_x_953:
[----:B------:R-:W2:Y:S01]  /*4e30*/  LDCU.64 UR8, c[0x0][0x3b0] ;  /* 0x00007600ff0877ac */ /* 0x000ea20008000a00 */
[----:B------:R-:W-:Y:S02]  /*4e40*/  LOP3.LUT P0, RZ, R21, UR6, RZ, 0xfc, !PT ;  /* 0x0000000615ff7c12 */ /* 0x000fe4000f80fcff */
[----:B--2---:R-:W-:-:S04]  /*4e50*/  ISETP.EQ.U32.AND P1, PT, RZ, UR8, PT ;  /* 0x00000008ff007c0c */ /* 0x004fc8000bf22070 */
[----:B------:R-:W-:-:S13]  /*4e60*/  ISETP.EQ.OR.EX P0, PT, RZ, UR9, P0, P1 ;  /* 0x00000009ff007c0c */ /* 0x000fda0008702710 */
[----:B------:R-:W-:Y:S05]  /*4e70*/  @P0 EXIT ;  /* 0x000000000000094d */ /* 0x000fea0003800000 */
[----:B------:R-:W-:-:S05]  /*4e80*/  VIADD R0, R7, 0x1800000 ;  /* 0x0180000007007836 */ /* 0x000fca0000000000 */
[----:B------:R-:W-:-:S04]  /*4e90*/  LOP3.LUT R0, R0, 0x7f800000, RZ, 0xc0, !PT ;  /* 0x7f80000000007812 */ /* 0x000fc800078ec0ff */
[----:B------:R-:W-:-:S13]  /*4ea0*/  ISETP.GT.U32.AND P0, PT, R0, 0x1ffffff, PT ;  /* 0x01ffffff0000780c */ /* 0x000fda0003f04070 */
[----:B------:R-:W-:Y:S05]  /*4eb0*/  @P0 BRA `(.L_x_956) ;  /* 0x0000000000100947 */ /* 0x000fea0003800000 */
[----:B01----:R-:W-:-:S07]  /*4ec0*/  MOV R2, 0x4ee0 ;  /* 0x00004ee000027802 */ /* 0x003fce0000000f00 */
[----:B----4-:R-:W-:Y:S05]  /*4ed0*/  CALL.REL.NOINC `($__internal_21_$__cuda_sm20_rcp_rn_f32_slowpath) ;  /* 0x0000000400647944 */ /* 0x010fea0003c00000 */
[----:B------:R-:W-:Y:S01]  /*4ee0*/  IMAD.MOV.U32 R5, RZ, RZ, R0 ;  /* 0x000000ffff057224 */ /* 0x000fe200078e0000 */
[----:B------:R-:W-:Y:S06]  /*4ef0*/  BRA `(.L_x_957) ;  /* 0x0000000000107947 */ /* 0x000fec0003800000 */
.L_x_956:
[----:B------:R-:W0:Y:S02]  /*4f00*/  MUFU.RCP R0, R7 ;  /* 0x0000000700007308 */ /* 0x000e240000001000 */
[----:B01----:R-:W-:-:S04]  /*4f10*/  FFMA R2, R0, R7, -1 ;  /* 0xbf80000000027423 */ /* 0x003fc80000000007 */
[----:B------:R-:W-:-:S04]  /*4f20*/  FADD.FTZ R5, -R2, -RZ ;  /* 0x800000ff02057221 */ /* 0x000fc80000010100 */
[----:B------:R-:W-:-:S07]  /*4f30*/  FFMA R5, R0, R5, R0 ;  /* 0x0000000500057223 */ /* 0x000fce0000000000 */
.L_x_957:
[----:B----4-:R-:W0:Y:S02]  /*4f40*/  LDC.64 R2, c[0x0][0x3b0] ;  /* 0x0000ec00ff027b82 */ /* 0x010e240000000a00 */
[----:B0-----:R-:W-:Y:S01]  /*4f50*/  STG.E desc[UR4][R2.64], R5 ;  /* 0x0000000502007986 */ /* 0x001fe2000c101904 */
[----:B------:R-:W-:Y:S05]  /*4f60*/  EXIT ;  /* 0x000000000000794d */ /* 0x000fea0003800000 */
.L_x_955:
[----:B------:R-:W-:Y:S02]  /*4f70*/  IMAD.MOV.U32 R5, RZ, RZ, 0x2 ;  /* 0x00000002ff057424 */ /* 0x000fe400078e00ff */
[----:B------:R-:W-:Y:S02]  /*4f80*/  IMAD.MOV.U32 R9, RZ, RZ, 0x1f ;  /* 0x0000001fff097424 */ /* 0x000fe400078e00ff */
[----:B------:R-:W-:-:S07]  /*4f90*/  IMAD.MOV.U32 R4, RZ, RZ, -0x1 ;  /* 0xffffffffff047424 */ /* 0x000fce00078e00ff */
[----:B01----:R-:W-:Y:S05]  /*4fa0*/  WARPSYNC.COLLECTIVE R4, `(.L_x_958) ;  /* 0x0000000004087348 */ /* 0x003fea0003c00000 */
[----:B01----:R0:W1:Y:S02]  /*4fb0*/  SHFL.DOWN P0, R2, R0, R5, R9 ;  /* 0x0800000500027389 */ /* 0x0030640000000009 */
[----:B01----:R-:W-:Y:S05]  /*4fc0*/  ENDCOLLECTIVE ;  /* 0x000000000000791b */ /* 0x003fea0003800000 */
.L_x_958:
[----:B------:R-:W-:Y:S02]  /*4fd0*/  IMAD.MOV.U32 R5, RZ, RZ, 0x1 ;  /* 0x00000001ff057424 */ /* 0x000fe400078e00ff */
[----:B------:R-:W-:-:S05]  /*4fe0*/  IMAD.MOV.U32 R3, RZ, RZ, R2 ;  /* 0x000000ffff037224 */ /* 0x000fca00078e0002 */
[----:B------:R-:W-:-:S05]  /*4ff0*/  FMNMX R3, R3, R0, !PT ;  /* 0x0000000003037209 */ /* 0x000fca0007800000 */
[----:B------:R-:W-:-:S07]  /*5000*/  IMAD.MOV.U32 R0, RZ, RZ, R3 ;  /* 0x000000ffff007224 */ /* 0x000fce00078e0003 */
[----:B------:R-:W-:Y:S05]  /*5010*/  WARPSYNC.COLLECTIVE R4, `(.L_x_959) ;  /* 0x0000000004087348 */ /* 0x000fea0003c00000 */
[----:B------:R0:W1:Y:S02]  /*5020*/  SHFL.DOWN P0, R2, R0, R5, R9 ;  /* 0x0800000500027389 */ /* 0x0000640000000009 */
[----:B01----:R-:W-:Y:S05]  /*5030*/  ENDCOLLECTIVE ;  /* 0x000000000000791b */ /* 0x003fea0003800000 */
.L_x_959:
[----:B------:R-:W-:Y:S05]  /*5040*/  BRA `(.L_x_960) ;  /* 0xfffffffc00607947 */ /* 0x000fea000383ffff */
        .weak           $__internal_20_$__cuda_sm20_div_u64
        .type           $__internal_20_$__cuda_sm20_div_u64,@function
        .size           $__internal_20_$__cuda_sm20_div_u64,($__internal_21_$__cuda_sm20_rcp_rn_f32_slowpath - $__internal_20_$__cuda_sm20_div_u64)
$__internal_20_$__cuda_sm20_div_u64:
[----:B------:R-:W0:Y:S08]  /*5050*/  I2F.U64.RP R6, R2 ;  /* 0x0000000200067312 */ /* 0x000e300000309000 */
[----:B0-----:R-:W0:Y:S02]  /*5060*/  MUFU.RCP R6, R6 ;  /* 0x0000000600067308 */ /* 0x001e240000001000 */
[----:B0-----:R-:W-:-:S06]  /*5070*/  VIADD R4, R6, 0x1ffffffe ;  /* 0x1ffffffe06047836 */ /* 0x001fcc0000000000 */
[----:B------:R-:W0:Y:S02]  /*5080*/  F2I.U64.TRUNC R4, R4 ;  /* 0x0000000400047311 */ /* 0x000e24000020d800 */
[----:B0-----:R-:W-:-:S04]  /*5090*/  IMAD.WIDE.U32 R8, R4, R2, RZ ;  /* 0x0000000204087225 */ /* 0x001fc800078e00ff */
[----:B------:R-:W-:Y:S01]  /*50a0*/  IMAD R9, R4, R3, R9 ;  /* 0x0000000304097224 */ /* 0x000fe200078e0209 */
[----:B------:R-:W-:-:S03]  /*50b0*/  IADD3 R11, P0, PT, RZ, -R8, RZ ;  /* 0x80000008ff0b7210 */ /* 0x000fc60007f1e0ff */
[----:B------:R-:W-:Y:S02]  /*50c0*/  IMAD R9, R5, R2, R9 ;  /* 0x0000000205097224 */ /* 0x000fe400078e0209 */
[----:B------:R-:W-:-:S04]  /*50d0*/  IMAD.HI.U32 R8, R4, R11, RZ ;  /* 0x0000000b04087227 */ /* 0x000fc800078e00ff */
[----:B------:R-:W-:Y:S02]  /*50e0*/  IMAD.X R13, RZ, RZ, ~R9, P0 ;  /* 0x000000ffff0d7224 */ /* 0x000fe400000e0e09 */
[----:B------:R-:W-:Y:S02]  /*50f0*/  IMAD.MOV.U32 R9, RZ, RZ, R4 ;  /* 0x000000ffff097224 */ /* 0x000fe400078e0004 */
[-C--:B------:R-:W-:Y:S02]  /*5100*/  IMAD R15, R5, R13.reuse, RZ ;  /* 0x0000000d050f7224 */ /* 0x080fe400078e02ff */
[----:B------:R-:W-:-:S04]  /*5110*/  IMAD.WIDE.U32 R8, P0, R4, R13, R8 ;  /* 0x0000000d04087225 */ /* 0x000fc80007800008 */
[----:B------:R-:W-:-:S04]  /*5120*/  IMAD.HI.U32 R13, R5, R13, RZ ;  /* 0x0000000d050d7227 */ /* 0x000fc800078e00ff */
[----:B------:R-:W-:-:S04]  /*5130*/  IMAD.HI.U32 R8, P1, R5, R11, R8 ;  /* 0x0000000b05087227 */ /* 0x000fc80007820008 */
[----:B------:R-:W-:Y:S01]  /*5140*/  IMAD.X R6, R13, 0x1, R5, P0 ;  /* 0x000000010d067824 */ /* 0x000fe200000e0605 */
[----:B------:R-:W-:-:S04]  /*5150*/  IADD3 R9, P2, PT, R15, R8, RZ ;  /* 0x000000080f097210 */ /* 0x000fc80007f5e0ff */
[----:B------:R-:W-:Y:S01]  /*5160*/  IADD3.X R11, PT, PT, RZ, RZ, R6, P2, P1 ;  /* 0x000000ffff0b7210 */ /* 0x000fe200017e2406 */
[----:B------:R-:W-:-:S04]  /*5170*/  IMAD.WIDE.U32 R4, R9, R2, RZ ;  /* 0x0000000209047225 */ /* 0x000fc800078e00ff */
[----:B------:R-:W-:Y:S01]  /*5180*/  IMAD R5, R9, R3, R5 ;  /* 0x0000000309057224 */ /* 0x000fe200078e0205 */
[----:B------:R-:W-:-:S03]  /*5190*/  IADD3 R13, P0, PT, RZ, -R4, RZ ;  /* 0x80000004ff0d7210 */ /* 0x000fc60007f1e0ff */
[----:B------:R-:W-:Y:S02]  /*51a0*/  IMAD R5, R11, R2, R5 ;  /* 0x000000020b057224 */ /* 0x000fe400078e0205 */
[----:B------:R-:W-:-:S04]  /*51b0*/  IMAD.HI.U32 R8, R9, R13, RZ ;  /* 0x0000000d09087227 */ /* 0x000fc800078e00ff */
[----:B------:R-:W-:Y:S02]  /*51c0*/  IMAD.X R4, RZ, RZ, ~R5, P0 ;  /* 0x000000ffff047224 */ /* 0x000fe400000e0e05 */
[----:B------:R-:W-:Y:S02]  /*51d0*/  IMAD.MOV.U32 R5, RZ, RZ, RZ ;  /* 0x000000ffff057224 */ /* 0x000fe400078e00ff */
[----:B------:R-:W-:-:S04]  /*51e0*/  IMAD.WIDE.U32 R8, P0, R9, R4, R8 ;  /* 0x0000000409087225 */ /* 0x000fc80007800008 */
[C---:B------:R-:W-:Y:S02]  /*51f0*/  IMAD R6, R11.reuse, R4, RZ ;  /* 0x000000040b067224 */ /* 0x040fe400078e02ff */
[----:B------:R-:W-:-:S05]  /*5200*/  IMAD.HI.U32 R9, P1, R11, R13, R8 ;  /* 0x0000000d0b097227 */ /* 0x000fca0007820008 */
[----:B------:R-:W-:Y:S01]  /*5210*/  IADD3 R9, P2, PT, R6, R9, RZ ;  /* 0x0000000906097210 */ /* 0x000fe20007f5e0ff */
[----:B------:R-:W-:-:S04]  /*5220*/  IMAD.HI.U32 R6, R11, R4, RZ ;  /* 0x000000040b067227 */ /* 0x000fc800078e00ff */
[----:B------:R-:W-:-:S04]  /*5230*/  IMAD.HI.U32 R4, R9, UR6, RZ ;  /* 0x0000000609047c27 */ /* 0x000fc8000f8e00ff */
[----:B------:R-:W-:Y:S02]  /*5240*/  IMAD.X R11, R6, 0x1, R11, P0 ;  /* 0x00000001060b7824 */ /* 0x000fe400000e060b */
[----:B------:R-:W-:-:S03]  /*5250*/  IMAD.WIDE.U32 R4, RZ, R9, R4 ;  /* 0x00000009ff047225 */ /* 0x000fc600078e0004 */
[----:B------:R-:W-:-:S05]  /*5260*/  IADD3.X R11, PT, PT, RZ, RZ, R11, P2, P1 ;  /* 0x000000ffff0b7210 */ /* 0x000fca00017e240b */
[----:B------:R-:W-:-:S04]  /*5270*/  IMAD.HI.U32 R4, P0, R11, UR6, R4 ;  /* 0x000000060b047c27 */ /* 0x000fc8000f800004 */
[----:B------:R-:W-:Y:S01]  /*5280*/  IMAD.X R6, RZ, RZ, RZ, P0 ;  /* 0x000000ffff067224 */ /* 0x000fe200000e06ff */
[----:B------:R-:W-:-:S05]  /*5290*/  IADD3 R9, P1, PT, RZ, R4, RZ ;  /* 0x00000004ff097210 */ /* 0x000fca0007f3e0ff */
[----:B------:R-:W-:-:S04]  /*52a0*/  IMAD.WIDE.U32 R4, R9, R2, RZ ;  /* 0x0000000209047225 */ /* 0x000fc800078e00ff */
[----:B------:R-:W-:Y:S01]  /*52b0*/  IMAD.X R11, RZ, RZ, R6, P1 ;  /* 0x000000ffff0b7224 */ /* 0x000fe200008e0606 */
[----:B------:R-:W-:Y:S01]  /*52c0*/  IADD3 R15, P1, PT, -R4, UR6, RZ ;  /* 0x00000006040f7c10 */ /* 0x000fe2000ff3e1ff */
[C---:B------:R-:W-:Y:S01]  /*52d0*/  IMAD R5, R9.reuse, R3, R5 ;  /* 0x0000000309057224 */ /* 0x040fe200078e0205 */
[----:B------:R-:W-:Y:S02]  /*52e0*/  IADD3 R4, P2, PT, R9, 0x1, RZ ;  /* 0x0000000109047810 */ /* 0x000fe40007f5e0ff */
[-C--:B------:R-:W-:Y:S01]  /*52f0*/  ISETP.GE.U32.AND P0, PT, R15, R2.reuse, PT ;  /* 0x000000020f00720c */ /* 0x080fe20003f06070 */
[----:B------:R-:W-:Y:S02]  /*5300*/  IMAD R5, R11, R2, R5 ;  /* 0x000000020b057224 */ /* 0x000fe400078e0205 */
[----:B------:R-:W-:Y:S02]  /*5310*/  IMAD.X R6, RZ, RZ, R11, P2 ;  /* 0x000000ffff067224 */ /* 0x000fe400010e060b */
[----:B------:R-:W-:Y:S01]  /*5320*/  IMAD.X R10, RZ, RZ, ~R5, P1 ;  /* 0x000000ffff0a7224 */ /* 0x000fe200008e0e05 */
[----:B------:R-:W-:-:S04]  /*5330*/  IADD3 R13, P1, PT, -R2, R15, RZ ;  /* 0x0000000f020d7210 */ /* 0x000fc80007f3e1ff */
[C---:B------:R-:W-:Y:S01]  /*5340*/  ISETP.GE.U32.AND.EX P0, PT, R10.reuse, R3, PT, P0 ;  /* 0x000000030a00720c */ /* 0x040fe20003f06100 */
[----:B------:R-:W-:Y:S01]  /*5350*/  IMAD.X R8, R10, 0x1, ~R3, P1 ;  /* 0x000000010a087824 */ /* 0x000fe200008e0e03 */
[----:B------:R-:W-:Y:S02]  /*5360*/  ISETP.NE.U32.AND P1, PT, R2, RZ, PT ;  /* 0x000000ff0200720c */ /* 0x000fe40003f25070 */
[----:B------:R-:W-:Y:S02]  /*5370*/  SEL R5, R4, R9, P0 ;  /* 0x0000000904057207 */ /* 0x000fe40000000000 */
[----:B------:R-:W-:Y:S02]  /*5380*/  SEL R13, R13, R15, P0 ;  /* 0x0000000f0d0d7207 */ /* 0x000fe40000000000 */
[----:B------:R-:W-:Y:S02]  /*5390*/  SEL R4, R6, R11, P0 ;  /* 0x0000000b06047207 */ /* 0x000fe40000000000 */
[----:B------:R-:W-:-:S02]  /*53a0*/  IADD3 R6, P2, PT, R5, 0x1, RZ ;  /* 0x0000000105067810 */ /* 0x000fc40007f5e0ff */
[----:B------:R-:W-:Y:S02]  /*53b0*/  SEL R8, R8, R10, P0 ;  /* 0x0000000a08087207 */ /* 0x000fe40000000000 */
[----:B------:R-:W-:Y:S01]  /*53c0*/  ISETP.GE.U32.AND P0, PT, R13, R2, PT ;  /* 0x000000020d00720c */ /* 0x000fe20003f06070 */
[----:B------:R-:W-:Y:S01]  /*53d0*/  IMAD.X R9, RZ, RZ, R4, P2 ;  /* 0x000000ffff097224 */ /* 0x000fe200010e0604 */
[----:B------:R-:W-:Y:S02]  /*53e0*/  ISETP.NE.AND.EX P1, PT, R3, RZ, PT, P1 ;  /* 0x000000ff0300720c */ /* 0x000fe40003f25310 */
[----:B------:R-:W-:-:S04]  /*53f0*/  ISETP.GE.U32.AND.EX P0, PT, R8, R3, PT, P0 ;  /* 0x000000030800720c */ /* 0x000fc80003f06100 */
[----:B------:R-:W-:Y:S01]  /*5400*/  SEL R6, R6, R5, P0 ;  /* 0x0000000506067207 */ /* 0x000fe20000000000 */
[----:B------:R-:W-:Y:S01]  /*5410*/  IMAD.MOV.U32 R5, RZ, RZ, 0x0 ;  /* 0x00000000ff057424 */ /* 0x000fe200078e00ff */
[----:B------:R-:W-:Y:S01]  /*5420*/  SEL R9, R9, R4, P0 ;  /* 0x0000000409097207 */ /* 0x000fe20000000000 */
[----:B------:R-:W-:Y:S01]  /*5430*/  IMAD.MOV.U32 R4, RZ, RZ, R0 ;  /* 0x000000ffff047224 */ /* 0x000fe200078e0000 */
[----:B------:R-:W-:Y:S02]  /*5440*/  SEL R6, R6, 0xffffffff, P1 ;  /* 0xffffffff06067807 */ /* 0x000fe40000800000 */
[----:B------:R-:W-:Y:S01]  /*5450*/  SEL R9, R9, 0xffffffff, P1 ;  /* 0xffffffff09097807 */ /* 0x000fe20000800000 */
[----:B------:R-:W-:Y:S06]  /*5460*/  RET.REL.NODEC R4 `(_ZN18transformer_engine6detail50_GLOBAL__N__0b005ce5_17_cast_transpose_cu_f1c1739d29cast_transpose_general_kernelILm4ELm4Ef13__nv_fp8_e4m3EEvPKT1_PKfPT2_SA_S8_PfSB_mm) ;  /* 0xffffffa804e47950 */ /* 0x000fec0003c3ffff */
        .weak           $__internal_21_$__cuda_sm20_rcp_rn_f32_slowpath
        .type           $__internal_21_$__cuda_sm20_rcp_rn_f32_slowpath,@function
        .size           $__internal_21_$__cuda_sm20_rcp_rn_f32_slowpath,(.L_x_1167 - $__internal_21_$__cuda_sm20_rcp_rn_f32_slowpath)
$__internal_21_$__cuda_sm20_rcp_rn_f32_slowpath:
        /* <DEDUP_REMOVED lines=8> */
[----:B--2---:R-:W-:-:S04]  /*54f0*/  FFMA R7, R7, 1.84467440737095516160e+19, RZ ;  /* 0x5f80000007077823 */ /* 0x004fc800000000ff */
[----:B---3--:R-:W0:Y:S02]  /*5500*/  MUFU.RCP R0, R7 ;  /* 0x0000000700007308 */ /* 0x008e240000001000 */
[----:B0-----:R-:W-:-:S04]  /*5510*/  FFMA R3, R7, R0, -1 ;  /* 0xbf80000007037423 */ /* 0x001fc80000000000 */
[----:B------:R-:W-:-:S04]  /*5520*/  FADD.FTZ R3, -R3, -RZ ;  /* 0x800000ff03037221 */ /* 0x000fc80000010100 */
[----:B------:R-:W-:-:S04]  /*5530*/  FFMA R0, R0, R3, R0 ;  /* 0x0000000300007223 */ /* 0x000fc80000000000 */
[----:B------:R-:W-:Y:S01]  /*5540*/  FFMA R0, R0, 1.84467440737095516160e+19, RZ ;  /* 0x5f80000000007823 */ /* 0x000fe200000000ff */
[----:B------:R-:W-:Y:S06]  /*5550*/  BRA `(.L_x_962) ;  /* 0x0000000000887947 */ /* 0x000fec0003800000 */
.L_x_961:
        /* <DEDUP_REMOVED lines=33> */
.L_x_963:
[----:B------:R0:W1:Y:S02]  /*5770*/  MUFU.RCP R0, R7 ;  /* 0x0000000700007308 */ /* 0x0000640000001000 */
.L_x_962:
[----:B------:R-:W-:-:S04]  /*5780*/  IMAD.MOV.U32 R3, RZ, RZ, 0x0 ;  /* 0x00000000ff037424 */ /* 0x000fc800078e00ff */
[----:B0123--:R-:W-:Y:S05]  /*5790*/  RET.REL.NODEC R2 `(_ZN18transformer_engine6detail50_GLOBAL__N__0b005ce5_17_cast_transpose_cu_f1c1739d29cast_transpose_general_kernelILm4ELm4Ef13__nv_fp8_e4m3EEvPKT1_PKfPT2_SA_S8_PfSB_mm) ;  /* 0xffffffa802187950 */ /* 0x00ffea0003c3ffff */
.L_x_964:
        /* <DEDUP_REMOVED lines=14> */
.L_x_1167:


//--------------------- .text._ZN18transformer_engine6detail50_GLOBAL__N__0b005ce5_17_cast_transpose_cu_f1c1739d29cast_transpose_general_kernelILm4ELm4Ef13__nv_fp8_e5m2EEvPKT1_PKfPT2_SA_S8_PfSB_mm --------------------------
	.section	.text._ZN18transformer_engine6detail50_GLOBAL__N__0b005ce5_17_cast_transpose_cu_f1c1739d29cast_transpose_general_kernelILm4ELm4Ef13__nv_fp8_e5m2EEvPKT1_PKfPT2_SA_S8_PfSB_mm,"ax",@progbits
	.align	128
.text._ZN18transformer_engine6detail50_GLOBAL__N__0b005ce5_17_cast_transpose_cu_f1c1739d29cast_transpose_general_kernelILm4ELm4Ef13__nv_fp8_e5m2EEvPKT1_PKfPT2_SA_S8_PfSB_mm:
        .type           _ZN18transformer_engine6detail50_GLOBAL__N__0b005ce5_17_cast_transpose_cu_f1c1739d29cast_transpose_general_kernelILm4ELm4Ef13__nv_fp8_e5m2EEvPKT1_PKfPT2_SA_S8_PfSB_mm,@function
        .size           _ZN18transformer_engine6detail50_GLOBAL__N__0b005ce5_17_cast_transpose_cu_f1c1739d29cast_transpose_general_kernelILm4ELm4Ef13__nv_fp8_e5m2EEvPKT1_PKfPT2_SA_S8_PfSB_mm,(.L_x_1170 - _ZN18transformer_engine6detail50_GLOBAL__N__0b005ce5_17_cast_transpose_cu_f1c1739d29cast_transpose_general_kernelILm4ELm4Ef13__nv_fp8_e5m2EEvPKT1_PKfPT2_SA_S8_PfSB_mm)
        .other          _ZN18transformer_engine6detail50_GLOBAL__N__0b005ce5_17_cast_transpose_cu_f1c1739d29cast_transpose_general_kernelILm4ELm4Ef13__nv_fp8_e5m2EEvPKT1_PKfPT2_SA_S8_PfSB_mm,@"STO_CUDA_ENTRY STV_DEFAULT"
_ZN18transformer_engine6detail50_GLOBAL__N__0b005ce5_17_cast_transpose_cu_f1c1739d29cast_transpose_general_kernelILm4ELm4Ef13__nv_fp8_e5m2EEvPKT1_PKfPT2_SA_S8_PfSB_mm:
        /* <DEDUP_REMOVED lines=10> */
.L_x_965:
        /* <DEDUP_REMOVED lines=34> */
.L_x_966:
[----:B------:R-:W-:-:S07]  /*02c0*/  MOV R0, 0x2e0 ;  /* 0x000002e000007802 */ /* 0x000fce0000000f00 */
[----:B0-----:R-:W-:Y:S05]  /*02d0*/  CALL.REL.NOINC `($__internal_22_$__cuda_sm20_div_u64) ;  /* 0x0000004c005c7944 */ /* 0x001fea0003c00000 */
        /* <DEDUP_REMOVED lines=11> */
.L_x_967:
        /* <DEDUP_REMOVED lines=41> */
[----:B------:R-:W-:-:S04]  /*0620*/  @!P1 F2FP.SATFINITE.E5M2.F32.PACK_AB_MERGE_C R13, RZ, R13, RZ ;  /* 0x0000000dff0d923e */ /* 0x000fc800048060ff */
        /* <DEDUP_REMOVED lines=19> */
[----:B------:R-:W-:-:S05]  /*0760*/  F2FP.SATFINITE.E5M2.F32.PACK_AB_MERGE_C R13, RZ, R13, RZ ;  /* 0x0000000dff0d723e */ /* 0x000fca00048060ff */
[----:B------:R1:W-:Y:S01]  /*0770*/  STG.E.U8 desc[UR4][R10.64], R13 ;  /* 0x0000000d0a007986 */ /* 0x0003e2000c101104 */
[----:B------:R-:W-:-:S05]  /*0780*/  IMAD.SHL.U32 R9, R13, 0x100, RZ ;  /* 0x000001000d097824 */ /* 0x000fca00078e00ff */
[----:B------:R-:W-:-:S07]  /*0790*/  LOP3.LUT R9, R18, 0xffff, R9, 0xf8, !PT ;  /* 0x0000ffff12097812 */ /* 0x000fce00078ef809 */
.L_x_969:
[----:B------:R-:W-:Y:S05]  /*07a0*/  BSYNC.RECONVERGENT B0 ;  /* 0x0000000000007941 */ /* 0x000fea0003800200 */
.L_x_968:
        /* <DEDUP_REMOVED lines=20> */
[----:B------:R-:W-:Y:S02]  /*08f0*/  F2FP.SATFINITE.E5M2.F32.PACK_AB_MERGE_C R19, RZ, R12, RZ ;  /* 0x0000000cff13723e */ /* 0x000fe400048060ff */
[----:B------:R-:W-:-:S03]  /*0900*/  LOP3.LUT R12, R9, 0xff00ffff, RZ, 0xc0, !PT ;  /* 0xff00ffff090c7812 */ /* 0x000fc600078ec0ff */
[----:B------:R0:W-:Y:S01]  /*0910*/  STG.E.U8 desc[UR4][R10.64], R19 ;  /* 0x000000130a007986 */ /* 0x0001e2000c101104 */
[----:B------:R-:W-:-:S05]  /*0920*/  IMAD.U32 R9, R19, 0x10000, RZ ;  /* 0x0001000013097824 */ /* 0x000fca00078e00ff */
[----:B------:R-:W-:-:S07]  /*0930*/  LOP3.LUT R9, R12, 0xff0000, R9, 0xf8, !PT ;  /* 0x00ff00000c097812 */ /* 0x000fce00078ef809 */
.L_x_971:
[----:B------:R-:W-:Y:S05]  /*0940*/  BSYNC.RECONVERGENT B0 ;  /* 0x0000000000007941 */ /* 0x000fea0003800200 */
.L_x_970:
        /* <DEDUP_REMOVED lines=25> */
[----:B------:R-:W-:-:S04]  /*0ae0*/  F2FP.SATFINITE.E5M2.F32.PACK_AB_MERGE_C R13, RZ, R13, RZ ;  /* 0x0000000dff0d723e */ /* 0x000fc800048060ff */
[----:B------:R-:W-:Y:S01]  /*0af0*/  LOP3.LUT R9, R13, 0xffff, RZ, 0xc0, !PT ;  /* 0x0000ffff0d097812 */ /* 0x000fe200078ec0ff */
[----:B------:R1:W-:Y:S04]  /*0b00*/  STG.E.U8 desc[UR4][R10.64], R13 ;  /* 0x0000000d0a007986 */ /* 0x0003e8000c101104 */
[----:B------:R-:W-:-:S07]  /*0b10*/  IMAD R9, R9, 0x1000000, R20 ;  /* 0x0100000009097824 */ /* 0x000fce00078e0214 */
.L_x_973:
[----:B------:R-:W-:Y:S05]  /*0b20*/  BSYNC.RECONVERGENT B0 ;  /* 0x0000000000007941 */ /* 0x000fea0003800200 */
.L_x_972:
        /* <DEDUP_REMOVED lines=20> */
[----:B------:R-:W-:-:S04]  /*0c70*/  @!P1 F2FP.SATFINITE.E5M2.F32.PACK_AB_MERGE_C R15, RZ, R14, RZ ;  /* 0x0000000eff0f923e */ /* 0x000fc800048060ff */
        /* <DEDUP_REMOVED lines=23> */
.L_x_975:
[----:B------:R-:W-:Y:S05]  /*0df0*/  BSYNC.RECONVERGENT B0 ;  /* 0x0000000000007941 */ /* 0x000fea0003800200 */
.L_x_974:
        /* <DEDUP_REMOVED lines=23> */
[----:B------:R-:W-:-:S05]  /*0f70*/  IMAD.U32 R10, R11, 0x10000, RZ ;  /* 0x000100000b0a7824 */ /* 0x000fca00078e00ff */
[----:B------:R-:W-:-:S07]  /*0f80*/  LOP3.LUT R10, R15, 0xff0000, R10, 0xf8, !PT ;  /* 0x00ff00000f0a7812 */ /* 0x000fce00078ef80a */
.L_x_977:
[----:B------:R-:W-:Y:S05]  /*0f90*/  BSYNC.RECONVERGENT B0 ;  /* 0x0000000000007941 */ /* 0x000fea0003800200 */
.L_x_976:
        /* <DEDUP_REMOVED lines=29> */
.L_x_979:
[----:B------:R-:W-:Y:S05]  /*1170*/  BSYNC.RECONVERGENT B0 ;  /* 0x0000000000007941 */ /* 0x000fea0003800200 */
.L_x_978:
        /* <DEDUP_REMOVED lines=46> */
.L_x_981:
[----:B------:R-:W-:Y:S05]  /*1460*/  BSYNC.RECONVERGENT B0 ;  /* 0x0000000000007941 */ /* 0x000fea0003800200 */
.L_x_980:
        /* <DEDUP_REMOVED lines=25> */
.L_x_983:
[----:B------:R-:W-:Y:S05]  /*1600*/  BSYNC.RECONVERGENT B0 ;  /* 0x0000000000007941 */ /* 0x000fea0003800200 */
.L_x_982:
        /* <DEDUP_REMOVED lines=29> */
.L_x_985:
[----:B------:R-:W-:Y:S05]  /*17e0*/  BSYNC.RECONVERGENT B0 ;  /* 0x0000000000007941 */ /* 0x000fea0003800200 */
.L_x_984:
        /* <DEDUP_REMOVED lines=46> */
.L_x_987:
[----:B------:R-:W-:Y:S05]  /*1ad0*/  BSYNC.RECONVERGENT B0 ;  /* 0x0000000000007941 */ /* 0x000fea0003800200 */
.L_x_986:
        /* <DEDUP_REMOVED lines=25> */
.L_x_989:
[----:B------:R-:W-:Y:S05]  /*1c70*/  BSYNC.RECONVERGENT B0 ;  /* 0x0000000000007941 */ /* 0x000fea0003800200 */
.L_x_988:
        /* <DEDUP_REMOVED lines=29> */
.L_x_991:
[----:B------:R-:W-:Y:S05]  /*1e50*/  BSYNC.RECONVERGENT B0 ;  /* 0x0000000000007941 */ /* 0x000fea0003800200 */
.L_x_990:
        /* <DEDUP_REMOVED lines=44> */
[----:B------:R-:W-:-:S05]  /*2120*/  IMAD.SHL.U32 R13, R21, 0x100, RZ ;  /* 0x00000100150d7824 */ /* 0x000fca00078e00ff */
[----:B------:R-:W-:-:S07]  /*2130*/  LOP3.LUT R13, R20, 0xffff, R13, 0xf8, !PT ;  /* 0x0000ffff140d7812 */ /* 0x000fce00078ef80d */
.L_x_993:
[----:B------:R-:W-:Y:S05]  /*2140*/  BSYNC.RECONVERGENT B0 ;  /* 0x0000000000007941 */ /* 0x000fea0003800200 */
.L_x_992:
        /* <DEDUP_REMOVED lines=25> */
.L_x_995:
[----:B------:R-:W-:Y:S05]  /*22e0*/  BSYNC.RECONVERGENT B0 ;  /* 0x0000000000007941 */ /* 0x000fea0003800200 */
.L_x_994:
        /* <DEDUP_REMOVED lines=29> */
.L_x_997:
[----:B------:R-:W-:Y:S05]  /*24c0*/  BSYNC.RECONVERGENT B0 ;  /* 0x0000000000007941 */ /* 0x000fea0003800200 */
.L_x_996:
        /* <DEDUP_REMOVED lines=46> */
.L_x_999:
[----:B------:R-:W-:Y:S05]  /*27b0*/  BSYNC.RECONVERGENT B0 ;  /* 0x0000000000007941 */ /* 0x000fea0003800200 */
.L_x_998:
        /* <DEDUP_REMOVED lines=25> */
.L_x_1001:
[----:B------:R-:W-:Y:S05]  /*2950*/  BSYNC.RECONVERGENT B0 ;  /* 0x0000000000007941 */ /* 0x000fea0003800200 */
.L_x_1000:
        /* <DEDUP_REMOVED lines=29> */
.L_x_1003:
[----:B------:R-:W-:Y:S05]  /*2b30*/  BSYNC.RECONVERGENT B0 ;  /* 0x0000000000007941 */ /* 0x000fea0003800200 */
.L_x_1002:
        /* <DEDUP_REMOVED lines=46> */
.L_x_1005:
[----:B------:R-:W-:Y:S05]  /*2e20*/  BSYNC.RECONVERGENT B0 ;  /* 0x0000000000007941 */ /* 0x000fea0003800200 */
.L_x_1004:
        /* <DEDUP_REMOVED lines=25> */
.L_x_1007:
[----:B------:R-:W-:Y:S05]  /*2fc0*/  BSYNC.RECONVERGENT B0 ;  /* 0x0000000000007941 */ /* 0x000fea0003800200 */
.L_x_1006:
        /* <DEDUP_REMOVED lines=25> */
[----:B------:R-:W-:Y:S02]  /*3160*/  LOP3.LUT R24, R19, 0xffffff, RZ, 0xc0, !PT ;  /* 0x00ffffff13187812 */ /* 0x000fe400078ec0ff */
[----:B------:R-:W-:Y:S01]  /*3170*/  LOP3.LUT R19, R25, 0xffff, RZ, 0xc0, !PT ;  /* 0x0000ffff19137812 */ /* 0x000fe200078ec0ff */
[----:B------:R0:W-:Y:S04]  /*3180*/  STG.E.U8 desc[UR4][R20.64], R25 ;  /* 0x0000001914007986 */ /* 0x0001e8000c101104 */
[----:B------:R-:W-:-:S07]  /*3190*/  IMAD R19, R19, 0x1000000, R24 ;  /* 0x0100000013137824 */ /* 0x000fce00078e0218 */
.L_x_1009:
[----:B------:R-:W-:Y:S05]  /*31a0*/  BSYNC.RECONVERGENT B0 ;  /* 0x0000000000007941 */ /* 0x000fea0003800200 */
.L_x_1008:
        /* <DEDUP_REMOVED lines=21> */
[----:B------:R-:W-:-:S04]  /*3300*/  @!P1 F2FP.SATFINITE.E5M2.F32.PACK_AB_MERGE_C R27, RZ, R20, RZ ;  /* 0x00000014ff1b923e */ /* 0x000fc800048060ff */
        /* <DEDUP_REMOVED lines=23> */
.L_x_1011:
[----:B------:R-:W-:Y:S05]  /*3480*/  BSYNC.RECONVERGENT B0 ;  /* 0x0000000000007941 */ /* 0x000fea0003800200 */
.L_x_1010:
        /* <DEDUP_REMOVED lines=26> */
.L_x_1013:
[----:B------:R-:W-:Y:S05]  /*3630*/  BSYNC.RECONVERGENT B0 ;  /* 0x0000000000007941 */ /* 0x000fea0003800200 */
.L_x_1012:
        /* <DEDUP_REMOVED lines=29> */
.L_x_1015:
[----:B------:R-:W-:Y:S05]  /*3810*/  BSYNC.RECONVERGENT B0 ;  /* 0x0000000000007941 */ /* 0x000fea0003800200 */
.L_x_1014:
        /* <DEDUP_REMOVED lines=64> */
.L_x_1017:
[----:B------:R-:W-:Y:S05]  /*3c20*/  BSYNC.RECONVERGENT B0 ;  /* 0x0000000000007941 */ /* 0x000fea0003800200 */
.L_x_1016:
        /* <DEDUP_REMOVED lines=32> */
.L_x_1019:
[----:B------:R-:W-:Y:S05]  /*3e30*/  BSYNC.RECONVERGENT B0 ;  /* 0x0000000000007941 */ /* 0x000fea0003800200 */
.L_x_1018:
        /* <DEDUP_REMOVED lines=32> */
.L_x_1021:
[----:B------:R-:W-:Y:S05]  /*4040*/  BSYNC.RECONVERGENT B0 ;  /* 0x0000000000007941 */ /* 0x000fea0003800200 */
.L_x_1020:
        /* <DEDUP_REMOVED lines=50> */
.L_x_1023:
[----:B------:R-:W-:Y:S05]  /*4370*/  BSYNC.RECONVERGENT B0 ;  /* 0x0000000000007941 */ /* 0x000fea0003800200 */
.L_x_1022:
        /* <DEDUP_REMOVED lines=32> */
.L_x_1025:
[----:B------:R-:W-:Y:S05]  /*4580*/  BSYNC.RECONVERGENT B0 ;  /* 0x0000000000007941 */ /* 0x000fea0003800200 */
.L_x_1024:
        /* <DEDUP_REMOVED lines=32> */
.L_x_1027:
[----:B------:R-:W-:Y:S05]  /*4790*/  BSYNC.RECONVERGENT B0 ;  /* 0x0000000000007941 */ /* 0x000fea0003800200 */
.L_x_1026:
        /* <DEDUP_REMOVED lines=32> */
.L_x_1029:
[----:B------:R-:W-:Y:S05]  /*49a0*/  BSYNC.RECONVERGENT B0 ;  /* 0x0000000000007941 */ /* 0x000fea0003800200 */
.L_x_1028:
        /* <DEDUP_REMOVED lines=32> */
.L_x_1031:
[----:B------:R-:W-:Y:S05]  /*4bb0*/  BSYNC.RECONVERGENT B0 ;  /* 0x0000000000007941 */ /* 0x000fea0003800200 */
.L_x_1030:
        /* <DEDUP_REMOVED lines=33> */
.L_x_1039:
[----:B------:R-:W-:Y:S02]  /*4dd0*/  ISETP.NE.AND P0, PT, R21, RZ, PT ;  /* 0x000000ff1500720c */ /* 0x000fe40003f05270 */
[----:B-1----:R-:W-:-:S11]  /*4de0*/  FMNMX R5, R3, R2, !PT ;  /* 0x0000000203057209 */ /* 0x002fd60007800000 */
[----:B------:R-:W-:Y:S05]  /*4df0*/  @P0 BRA `(.L_x_1033) ;  /* 0x0000000000080947 */ /* 0x000fea0003800000 */
[----:B0-----:R-:W0:Y:S02]  /*4e00*/  LDC.64 R2, c[0x0][0x3a8] ;  /* 0x0000ea00ff027b82 */ /* 0x001e240000000a00 */
[----:B0-----:R1:W-:Y:S02]  /*4e10*/  REDG.E.MAX.S32.STRONG.GPU desc[UR4][R2.64], R5 ;  /* 0x000000050200798e */ /* 0x0013e4000d12e304 */
.L_x_1033:
[----:B------:R-:W-:Y:S05]  /*4e20*/  BSYNC B0 ;  /* 0x0000000000007941 */ /* 0x000fea0003800000 */
.L_x_1032:
        /* <DEDUP_REMOVED lines=10> */
[----:B----4-:R-:W-:Y:S05]  /*4ed0*/  CALL.REL.NOINC `($__internal_23_$__cuda_sm20_rcp_rn_f32_slowpath) ;  /* 0x0000000400647944 */ /* 0x010fea0003c00000 */
[----:B------:R-:W-:Y:S01]  /*4ee0*/  IMAD.MOV.U32 R5, RZ, RZ, R0 ;  /* 0x000000ffff057224 */ /* 0x000fe200078e0000 */
[----:B------:R-:W-:Y:S06]  /*4ef0*/  BRA `(.L_x_1036) ;  /* 0x0000000000107947 */ /* 0x000fec0003800000 */
.L_x_1035:
[----:B------:R-:W0:Y:S02]  /*4f00*/  MUFU.RCP R0, R7 ;  /* 0x0000000700007308 */ /* 0x000e240000001000 */
[----:B01----:R-:W-:-:S04]  /*4f10*/  FFMA R2, R0, R7, -1 ;  /* 0xbf80000000027423 */ /* 0x003fc80000000007 */
[----:B------:R-:W-:-:S04]  /*4f20*/  FADD.FTZ R5, -R2, -RZ ;  /* 0x800000ff02057221 */ /* 0x000fc80000010100 */
[----:B------:R-:W-:-:S07]  /*4f30*/  FFMA R5, R0, R5, R0 ;  /* 0x0000000500057223 */ /* 0x000fce0000000000 */
.L_x_1036:
[----:B----4-:R-:W0:Y:S02]  /*4f40*/  LDC.64 R2, c[0x0][0x3b0] ;  /* 0x0000ec00ff027b82 */ /* 0x010e240000000a00 */
[----:B0-----:R-:W-:Y:S01]  /*4f50*/  STG.E desc[UR4][R2.64], R5 ;  /* 0x0000000502007986 */ /* 0x001fe2000c101904 */
[----:B------:R-:W-:Y:S05]  /*4f60*/  EXIT ;  /* 0x000000000000794d */ /* 0x000fea0003800000 */
.L_x_1034:
[----:B------:R-:W-:Y:S02]  /*4f70*/  IMAD.MOV.U32 R5, RZ, RZ, 0x2 ;  /* 0x00000002ff057424 */ /* 0x000fe400078e00ff */
[----:B------:R-:W-:Y:S02]  /*4f80*/  IMAD.MOV.U32 R9, RZ, RZ, 0x1f ;  /* 0x0000001fff097424 */ /* 0x000fe400078e00ff */
[----:B------:R-:W-:-:S07]  /*4f90*/  IMAD.MOV.U32 R4, RZ, RZ, -0x1 ;  /* 0xffffffffff047424 */ /* 0x000fce00078e00ff */
[----:B01----:R-:W-:Y:S05]  /*4fa0*/  WARPSYNC.COLLECTIVE R4, `(.L_x_1037) ;  /* 0x0000000004087348 */ /* 0x003fea0003c00000 */
[----:B01----:R0:W1:Y:S02]  /*4fb0*/  SHFL.DOWN P0, R2, R0, R5, R9 ;  /* 0x0800000500027389 */ /* 0x0030640000000009 */
[----:B01----:R-:W-:Y:S05]  /*4fc0*/  ENDCOLLECTIVE ;  /* 0x000000000000791b */ /* 0x003fea0003800000 */
.L_x_1037:
[----:B------:R-:W-:Y:S02]  /*4fd0*/  IMAD.MOV.U32 R5, RZ, RZ, 0x1 ;  /* 0x00000001ff057424 */ /* 0x000fe400078e00ff */
[----:B------:R-:W-:-:S05]  /*4fe0*/  IMAD.MOV.U32 R3, RZ, RZ, R2 ;  /* 0x000000ffff037224 */ /* 0x000fca00078e0002 */
[----:B------:R-:W-:-:S05]  /*4ff0*/  FMNMX R3, R3, R0, !PT ;  /* 0x0000000003037209 */ /* 0x000fca0007800000 */
[----:B------:R-:W-:-:S07]  /*5000*/  IMAD.MOV.U32 R0, RZ, RZ, R3 ;  /* 0x000000ffff007224 */ /* 0x000fce00078e0003 */
[----:B------:R-:W-:Y:S05]  /*5010*/  WARPSYNC.COLLECTIVE R4, `(.L_x_1038) ;  /* 0x0000000004087348 */ /* 0x000fea0003c00000 */
[----:B------:R0:W1:Y:S02]  /*5020*/  SHFL.DOWN P0, R2, R0, R5, R9 ;  /* 0x0800000500027389 */ /* 0x0000640000000009 */
[----:B01----:R-:W-:Y:S05]  /*5030*/  ENDCOLLECTIVE ;  /* 0x000000000000791b */ /* 0x003fea0003800000 */
.L_x_1038:
[----:B------:R-:W-:Y:S05]  /*5040*/  BRA `(.L_x_1039) ;  /* 0xfffffffc00607947 */ /* 0x000fea000383ffff */
        .weak           $__internal_22_$__cuda_sm20_div_u64
        .type           $__internal_22_$__cuda_sm20_div_u64,@function
        .size           $__internal_22_$__cuda_sm20_div_u64,($__internal_23_$__cuda_sm20_rcp_rn_f32_slowpath - $__internal_22_$__cuda_sm20_div_u64)
$__internal_22_$__cuda_sm20_div_u64:
        /* <DEDUP_REMOVED lines=65> */
[----:B------:R-:W-:Y:S06]  /*5460*/  RET.REL.NODEC R4 `(_ZN18transformer_engine6detail50_GLOBAL__N__0b005ce5_17_cast_transpose_cu_f1c1739d29cast_transpose_general_kernelILm4ELm4Ef13__nv_fp8_e5m2EEvPKT1_PKfPT2_SA_S8_PfSB_mm) ;  /* 0xffffffa804e47950 */ /* 0x000fec0003c3ffff */
        .weak           $__internal_23_$__cuda_sm20_rcp_rn_f32_slowpath
        .type           $__internal_23_$__cuda_sm20_rcp_rn_f32_slowpath,@function
        .size           $__internal_23_$__cuda_sm20_rcp_rn_f32_slowpath,(.L_x_1170 - $__internal_23_$__cuda_sm20_rcp_rn_f32_slowpath)
$__internal_23_$__cuda_sm20_rcp_rn_f32_slowpath:
        /* <DEDUP_REMOVED lines=15> */
.L_x_1040:
        /* <DEDUP_REMOVED lines=33> */
.L_x_1042:
[----:B------:R0:W1:Y:S02]  /*5770*/  MUFU.RCP R0, R7 ;  /* 0x0000000700007308 */ /* 0x0000640000001000 */
.L_x_1041:
[----:B------:R-:W-:-:S04]  /*5780*/  IMAD.MOV.U32 R3, RZ, RZ, 0x0 ;  /* 0x00000000ff037424 */ /* 0x000fc800078e00ff */
[----:B0123--:R-:W-:Y:S05]  /*5790*/  RET.REL.NODEC R2 `(_ZN18transformer_engine6detail50_GLOBAL__N__0b005ce5_17_cast_transpose_cu_f1c1739d29cast_transpose_general_kernelILm4ELm4Ef13__nv_fp8_e5m2EEvPKT1_PKfPT2_SA_S8_PfSB_mm) ;  /* 0xffffffa802187950 */ /* 0x00ffea0003c3ffff */
.L_x_1043:
        /* <DEDUP_REMOVED lines=14> */
.L_x_1170:


//--------------------- .text._ZN18transformer_engine6detail50_GLOBAL__N__0b005ce5_17_cast_transpose_cu_f1c1739d29cast_transpose_general_kernelILm4ELm4Ef13__nv_bfloat16EEvPKT1_PKfPT2_SA_S8_PfSB_mm --------------------------
	.section	.text._ZN18transformer_engine6detail50_GLOBAL__N__0b005ce5_17_cast_transpose_cu_f1c1739d29cast_transpose_general_kernelILm4ELm4Ef13__nv_bfloat16EEvPKT1_PKfPT2_SA_S8_PfSB_mm,"ax",@progbits
	.align	128
.text._ZN18transformer_engine6detail50_GLOBAL__N__0b005ce5_17_cast_transpose_cu_f1c1739d29cast_transpose_general_kernelILm4ELm4Ef13__nv_bfloat16EEvPKT1_PKfPT2_SA_S8_PfSB_mm:
        .type           _ZN18transformer_engine6detail50_GLOBAL__N__0b005ce5_17_cast_transpose_cu_f1c1739d29cast_transpose_general_kernelILm4ELm4Ef13__nv_bfloat16EEvPKT1_PKfPT2_SA_S8_PfSB_mm,@function
        .size           _ZN18transformer_engine6detail50_GLOBAL__N__0b005ce5_17_cast_transpose_cu_f1c1739d29cast_transpose_general_kernelILm4ELm4Ef13__nv_bfloat16EEvPKT1_PKfPT2_SA_S8_PfSB_mm,(.L_x_1173 - _ZN18transformer_engine6detail50_GLOBAL__N__0b005ce5_17_cast_transpose_cu_f1c1739d29cast_transpose_general_kernelILm4ELm4Ef13__nv_bfloat16EEvPKT1_PKfPT2_SA_S8_PfSB_mm)
        .other          _ZN18transformer_engine6detail50_GLOBAL__N__0b005ce5_17_cast_transpose_cu_f1c1739d29cast_transpose_general_kernelILm4ELm4Ef13__nv_bfloat16EEvPKT1_PKfPT2_SA_S8_PfSB_mm,@"STO_CUDA_ENTRY STV_DEFAULT"
_ZN18transformer_engine6detail50_GLOBAL__N__0b005ce5_17_cast_transpose_cu_f1c1739d29cast_transpose_general_kernelILm4ELm4Ef13__nv_bfloat16EEvPKT1_PKfPT2_SA_S8_PfSB_mm:
[----:B------:R-:W0:Y:S01]  /*0000*/  LDC R1, c[0x0][0x37c] ;  /* 0x0000df00ff017b82 */ /* 0x000e220000000800 */
[----:B------:R-:W1:Y:S01]  /*0010*/  LDCU.64 UR4, c[0x0][0x388] ;  /* 0x00007100ff0477ac */ /* 0x000e620008000a00 */
[----:B------:R-:W2:Y:S01]  /*0020*/  LDCU.64 UR14, c[0x0][0x358] ;  /* 0x00006b00ff0e77ac */ /* 0x000ea20008000a00 */
[----:B-1----:R-:W-:-:S04]  /*0030*/  UISETP.NE.U32.AND UP0, UPT, UR4, URZ, UPT ;  /* 0x000000ff0400728c */ /* 0x002fc8000bf05070 */
[----:B------:R-:W-:-:S09]  /*0040*/  UISETP.NE.AND.EX UP0, UPT, UR5, URZ, UPT, UP0 ;  /* 0x000000ff0500728c */ /* 0x000fd2000bf05300 */
[----:B--2---:R-:W-:Y:S05]  /*0050*/  BRA.U !UP0, `(.L_x_1044) ;  /* 0x0000000108107547 */ /* 0x004fea000b800000 */
[----:B------:R-:W1:Y:S02]  /*0060*/  LDC.64 R2, c[0x0][0x388] ;  /* 0x0000e200ff027b82 */ /* 0x000e640000000a00 */
[----:B-1----:R-:W2:Y:S02]  /*0070*/  LDG.E.CONSTANT R2, desc[UR14][R2.64] ;  /* 0x0000000e02027981 */ /* 0x002ea4000c1e9900 */
[----:B--2---:R-:W-:-:S13]  /*0080*/  FSETP.NEU.AND P0, PT, R2, 1, PT ;  /* 0x3f8000000200780b */ /* 0x004fda0003f0d000 */
[----:B------:R-:W-:Y:S05]  /*0090*/  @!P0 EXIT ;  /* 0x000000000000894d */ /* 0x000fea0003800000 */
.L_x_1044:
[----:B------:R-:W1:Y:S01]  /*00a0*/  LDCU.64 UR4, c[0x0][0x3c0] ;  /* 0x00007800ff0477ac */ /* 0x000e620008000a00 */
[----:B------:R-:W2:Y:S01]  /*00b0*/  S2R R0, SR_TID.X ;  /* 0x0000000000007919 */ /* 0x000ea20000002100 */
[----:B------:R-:W3:Y:S01]  /*00c0*/  S2UR UR7, SR_CTAID.X ;  /* 0x00000000000779c3 */ /* 0x000ee20000002500 */
[----:B-1----:R-:W-:-:S04]  /*00d0*/  UIADD3 UR6, UP0, UPT, UR4, 0x3f, URZ ;  /* 0x0000003f04067890 */ /* 0x002fc8000ff1e0ff */
[----:B------:R-:W-:-:S04]  /*00e0*/  UIADD3.X UR4, UPT, UPT, URZ, UR5, URZ, UP0, !UPT ;  /* 0x00000005ff047290 */ /* 0x000fc800087fe4ff */
[----:B------:R-:W-:Y:S02]  /*00f0*/  USHF.R.U32.HI UR9, URZ, 0x6, UR4 ;  /* 0x00000006ff097899 */ /* 0x000fe40008011604 */
[----:B------:R-:W-:Y:S02]  /*0100*/  USHF.R.U64 UR6, UR6, 0x6, UR4 ;  /* 0x0000000606067899 */ /* 0x000fe40008001204 */
[----:B------:R-:W-:Y:S01]  /*0110*/  ULOP3.LUT UP0, URZ, UR9, 0x3ffffff, URZ, 0xc0, !UPT ;  /* 0x03ffffff09ff7892 */ /* 0x000fe2000f80c0ff */
[C---:B--2---:R-:W-:Y:S02]  /*0120*/  LOP3.LUT R8, R0.reuse, 0x1f, RZ, 0xc0, !PT ;  /* 0x0000001f00087812 */ /* 0x044fe400078ec0ff */
[----:B------:R-:W-:-:S06]  /*0130*/  SHF.R.U64 R5, R0, 0x5, RZ ;  /* 0x0000000500057819 */ /* 0x000fcc00000012ff */
[----:B---3--:R-:W-:Y:S05]  /*0140*/  BRA.U UP0, `(.L_x_1045) ;  /* 0x0000000100647547 */ /* 0x008fea000b800000 */
[----:B------:R-:W1:Y:S01]  /*0150*/  I2F.U32.RP R0, UR6 ;  /* 0x0000000600007d06 */ /* 0x000e620008209000 */
[----:B------:R-:W-:Y:S01]  /*0160*/  UMOV UR4, URZ ;  /* 0x000000ff00047c82 */ /* 0x000fe20008000000 */
[----:B------:R-:W-:-:S06]  /*0170*/  UISETP.NE.U32.AND UP2, UPT, UR6, URZ, UPT ;  /* 0x000000ff0600728c */ /* 0x000fcc000bf45070 */
[----:B-1----:R-:W1:Y:S02]  /*0180*/  MUFU.RCP R0, R0 ;  /* 0x0000000000007308 */ /* 0x002e640000001000 */
[----:B-1----:R-:W-:-:S06]  /*0190*/  VIADD R2, R0, 0xffffffe ;  /* 0x0ffffffe00027836 */ /* 0x002fcc0000000000 */
[----:B------:R-:W1:Y:S02]  /*01a0*/  F2I.FTZ.U32.TRUNC.NTZ R2, R2 ;  /* 0x0000000200027305 */ /* 0x000e64000021f000 */
[----:B-1----:R-:W-:-:S13]  /*01b0*/  R2UR UR5, R2 ;  /* 0x00000000020572ca */ /* 0x002fda00000e0000 */
        /* <DEDUP_REMOVED lines=18> */
.L_x_1045:
[----:B------:R-:W-:-:S07]  /*02e0*/  MOV R4, 0x300 ;  /* 0x0000030000047802 */ /* 0x000fce0000000f00 */
[----:B0-----:R-:W-:Y:S05]  /*02f0*/  CALL.REL.NOINC `($__internal_24_$__cuda_sm20_div_u64) ;  /* 0x0000002800d87944 */ /* 0x001fea0003c00000 */
        /* <DEDUP_REMOVED lines=11> */
.L_x_1046:
[----:B------:R-:W1:Y:S01]  /*03b0*/  LDCU.64 UR10, c[0x0][0x3a0] ;  /* 0x00007400ff0a77ac */ /* 0x000e620008000a00 */
[----:B------:R-:W2:Y:S01]  /*03c0*/  LDCU.64 UR12, c[0x0][0x3b8] ;  /* 0x00007700ff0c77ac */ /* 0x000ea20008000a00 */
[----:B------:R-:W3:Y:S01]  /*03d0*/  LDCU.64 UR18, c[0x0][0x3c0] ;  /* 0x00007800ff1277ac */ /* 0x000ee20008000a00 */
[----:B------:R-:W-:Y:S02]  /*03e0*/  USHF.L.U32 UR16, UR4, 0x5, URZ ;  /* 0x0000000504107899 */ /* 0x000fe400080006ff */
[----:B------:R-:W-:Y:S02]  /*03f0*/  USHF.L.U32 UR8, UR9, 0x6, URZ ;  /* 0x0000000609087899 */ /* 0x000fe400080006ff */
[----:B------:R-:W-:Y:S02]  /*0400*/  USHF.L.U64.HI UR4, UR4, 0x5, UR5 ;  /* 0x0000000504047899 */ /* 0x000fe40008010205 */
[----:B------:R-:W-:Y:S01]  /*0410*/  IADD3 R8, P0, PT, R8, UR16, RZ ;  /* 0x0000001008087c10 */ /* 0x000fe2000ff1e0ff */
[----:B------:R-:W-:Y:S01]  /*0420*/  USHF.L.U64.HI UR6, UR9, 0x6, UR6 ;  /* 0x0000000609067899 */ /* 0x000fe20008010206 */
[----:B------:R-:W-:-:S02]  /*0430*/  LEA R7, P1, R5, UR8, 0x1 ;  /* 0x0000000805077c11 */ /* 0x000fc4000f8208ff */
[----:B--2---:R-:W-:Y:S01]  /*0440*/  ISETP.GE.U32.AND P6, PT, R8, UR12, PT ;  /* 0x0000000c08007c0c */ /* 0x004fe2000bfc6070 */
[----:B------:R-:W-:Y:S01]  /*0450*/  IMAD.X R9, RZ, RZ, UR4, P0 ;  /* 0x00000004ff097e24 */ /* 0x000fe200080e06ff */
[----:B-1----:R-:W-:Y:S02]  /*0460*/  ISETP.NE.U32.AND P0, PT, RZ, UR10, PT ;  /* 0x0000000aff007c0c */ /* 0x002fe4000bf05070 */
[----:B------:R-:W-:Y:S02]  /*0470*/  LEA.HI.X R5, R5, UR6, RZ, 0x1, P1 ;  /* 0x0000000605057c11 */ /* 0x000fe400088f0cff */
[----:B---3--:R-:W-:Y:S02]  /*0480*/  ISETP.GE.U32.AND P1, PT, R7, UR18, PT ;  /* 0x0000001207007c0c */ /* 0x008fe4000bf26070 */
[----:B------:R-:W-:Y:S02]  /*0490*/  ISETP.GE.U32.AND.EX P6, PT, R9, UR13, PT, P6 ;  /* 0x0000000d09007c0c */ /* 0x000fe4000bfc6160 */
[----:B------:R-:W-:-:S02]  /*04a0*/  ISETP.NE.AND.EX P0, PT, RZ, UR11, PT, P0 ;  /* 0x0000000bff007c0c */ /* 0x000fc4000bf05300 */
[----:B------:R-:W-:-:S11]  /*04b0*/  ISETP.GE.U32.OR.EX P1, PT, R5, UR19, P6, P1 ;  /* 0x0000001305007c0c */ /* 0x000fd6000b726510 */
[----:B------:R-:W1:Y:S02]  /*04c0*/  @P0 LDC.64 R12, c[0x0][0x3a0] ;  /* 0x0000e800ff0c0b82 */ /* 0x000e640000000a00 */
[----:B------:R-:W-:Y:S01]  /*04d0*/  @!P1 IMAD R0, R5, UR12, RZ ;  /* 0x0000000c05009c24 */ /* 0x000fe2000f8e02ff */
[----:B------:R-:W2:Y:S01]  /*04e0*/  S2R R14, SR_TID.X ;  /* 0x00000000000e7919 */ /* 0x000ea20000002100 */
[----:B------:R-:W-:-:S04]  /*04f0*/  @!P1 IMAD.WIDE.U32 R8, R7, UR12, R8 ;  /* 0x0000000c07089c25 */ /* 0x000fc8000f8e0008 */
[----:B------:R-:W3:Y:S01]  /*0500*/  @!P1 LDC.64 R10, c[0x0][0x380] ;  /* 0x0000e000ff0a9b82 */ /* 0x000ee20000000a00 */
[----:B------:R-:W-:-:S04]  /*0510*/  @!P1 IMAD R4, R7, UR13, R0 ;  /* 0x0000000d07049c24 */ /* 0x000fc8000f8e0200 */
[----:B------:R-:W-:-:S03]  /*0520*/  @!P1 IMAD.IADD R4, R9, 0x1, R4 ;  /* 0x0000000109049824 */ /* 0x000fc600078e0204 */
[----:B------:R-:W4:Y:S01]  /*0530*/  @!P1 LDC.64 R2, c[0x0][0x390] ;  /* 0x0000e400ff029b82 */ /* 0x000f220000000a00 */
[----:B-1----:R1:W5:Y:S01]  /*0540*/  @P0 LDG.E.CONSTANT R0, desc[UR14][R12.64] ;  /* 0x0000000e0c000981 */ /* 0x002362000c1e9900 */
[C---:B---3--:R-:W-:Y:S02]  /*0550*/  @!P1 LEA R10, P2, R8.reuse, R10, 0x2 ;  /* 0x0000000a080a9211 */ /* 0x048fe400078410ff */
[----:B-1----:R-:W-:Y:S02]  /*0560*/  IADD3 R12, P4, PT, R7, 0x1, RZ ;  /* 0x00000001070c7810 */ /* 0x002fe40007f9e0ff */
[----:B------:R-:W-:Y:S02]  /*0570*/  @!P1 LEA.HI.X R11, R8, R11, R4, 0x2, P2 ;  /* 0x0000000b080b9211 */ /* 0x000fe400010f1404 */
[----:B------:R-:W-:Y:S01]  /*0580*/  ISETP.GE.U32.AND P3, PT, R12, UR18, PT ;  /* 0x000000120c007c0c */ /* 0x000fe2000bf66070 */
[----:B------:R-:W-:Y:S02]  /*0590*/  IMAD.X R9, RZ, RZ, R5, P4 ;  /* 0x000000ffff097224 */ /* 0x000fe400020e0605 */
[----:B------:R2:W3:Y:S03]  /*05a0*/  @!P1 LDG.E.CONSTANT R13, desc[UR14][R10.64] ;  /* 0x0000000e0a0d9981 */ /* 0x0004e6000c1e9900 */
[----:B------:R-:W-:-:S02]  /*05b0*/  ISETP.GE.U32.OR.EX P3, PT, R9, UR19, P6, P3 ;  /* 0x0000001309007c0c */ /* 0x000fc4000b766530 */
[----:B--2---:R-:W-:-:S11]  /*05c0*/  LOP3.LUT R10, R14, 0x1f, RZ, 0xc0, !PT ;  /* 0x0000001f0e0a7812 */ /* 0x004fd600078ec0ff */
[----:B------:R-:W1:Y:S01]  /*05d0*/  @!P3 LDC.64 R14, c[0x0][0x380] ;  /* 0x0000e000ff0ebb82 */ /* 0x000e620000000a00 */
[----:B------:R-:W-:Y:S01]  /*05e0*/  IADD3 R10, P4, PT, R10, UR16, RZ ;  /* 0x000000100a0a7c10 */ /* 0x000fe2000ff9e0ff */
[----:B------:R-:W-:Y:S01]  /*05f0*/  @!P3 IMAD R9, R9, UR12, RZ ;  /* 0x0000000c0909bc24 */ /* 0x000fe2000f8e02ff */
[----:B----4-:R-:W-:-:S03]  /*0600*/  @!P1 LEA R2, P2, R8, R2, 0x1 ;  /* 0x0000000208029211 */ /* 0x010fc600078408ff */
[----:B------:R-:W-:Y:S01]  /*0610*/  IMAD.X R11, RZ, RZ, UR4, P4 ;  /* 0x00000004ff0b7e24 */ /* 0x000fe2000a0e06ff */
[----:B------:R-:W-:Y:S01]  /*0620*/  @!P1 LEA.HI.X R3, R8, R3, R4, 0x1, P2 ;  /* 0x0000000308039211 */ /* 0x000fe200010f0c04 */
[C---:B------:R-:W-:Y:S02]  /*0630*/  @!P3 IMAD R4, R12.reuse, UR13, R9 ;  /* 0x0000000d0c04bc24 */ /* 0x040fe4000f8e0209 */
[----:B------:R-:W-:-:S04]  /*0640*/  @!P3 IMAD.WIDE.U32 R8, R12, UR12, R10 ;  /* 0x0000000c0c08bc25 */ /* 0x000fc8000f8e000a */
[----:B------:R-:W-:Y:S01]  /*0650*/  @!P3 IMAD.IADD R9, R9, 0x1, R4 ;  /* 0x000000010909b824 */ /* 0x000fe200078e0204 */
[----:B-1----:R-:W-:-:S04]  /*0660*/  @!P3 LEA R14, P2, R8, R14, 0x2 ;  /* 0x0000000e080eb211 */ /* 0x002fc800078410ff */
[----:B------:R-:W-:-:S05]  /*0670*/  @!P3 LEA.HI.X R15, R8, R15, R9, 0x2, P2 ;  /* 0x0000000f080fb211 */ /* 0x000fca00010f1409 */
[----:B------:R-:W2:Y:S01]  /*0680*/  @!P3 LDG.E.CONSTANT R4, desc[UR14][R14.64] ;  /* 0x0000000e0e04b981 */ /* 0x000ea2000c1e9900 */
[----:B------:R-:W-:Y:S01]  /*0690*/  UMOV UR5, 0x3f800000 ;  /* 0x3f80000000057882 */ /* 0x000fe20000000000 */
[----:B-----5:R-:W-:-:S13]  /*06a0*/  @P0 R2UR UR5, R0 ;  /* 0x00000000000502ca */ /* 0x020fda00000e0000 */
[----:B---3--:R-:W-:-:S05]  /*06b0*/  @!P1 FMUL R12, R13, UR5 ;  /* 0x000000050d0c9c20 */ /* 0x008fca0008400000 */
[----:B------:R-:W-:-:S05]  /*06c0*/  @!P1 F2FP.BF16.F32.PACK_AB R12, RZ, R12 ;  /* 0x0000000cff0c923e */ /* 0x000fca00000010ff */
[----:B------:R1:W-:Y:S02]  /*06d0*/  @!P1 STG.E.U16 desc[UR14][R2.64], R12 ;  /* 0x0000000c02009986 */ /* 0x0003e4000c10150e */
[----:B-1----:R-:W1:Y:S02]  /*06e0*/  @!P3 LDC.64 R2, c[0x0][0x390] ;  /* 0x0000e400ff02bb82 */ /* 0x002e640000000a00 */
[----:B-1----:R-:W-:-:S04]  /*06f0*/  @!P3 LEA R2, P0, R8, R2, 0x1 ;  /* 0x000000020802b211 */ /* 0x002fc800078008ff */
[----:B------:R-:W-:Y:S02]  /*0700*/  @!P3 LEA.HI.X R3, R8, R3, R9, 0x1, P0 ;  /* 0x000000030803b211 */ /* 0x000fe400000f0c09 */
[----:B------:R-:W-:-:S04]  /*0710*/  IADD3 R0, P0, PT, R7, 0x8, RZ ;  /* 0x0000000807007810 */ /* 0x000fc80007f1e0ff */
[----:B------:R-:W-:Y:S01]  /*0720*/  ISETP.GE.U32.AND P2, PT, R0, UR18, PT ;  /* 0x0000001200007c0c */ /* 0x000fe2000bf46070 */
[----:B------:R-:W-:Y:S02]  /*0730*/  IMAD.X R8, RZ, RZ, R5, P0 ;  /* 0x000000ffff087224 */ /* 0x000fe400000e0605 */
[----:B--2---:R-:W-:-:S03]  /*0740*/  @!P3 FMUL R16, R4, UR5 ;  /* 0x000000050410bc20 */ /* 0x004fc60008400000 */
[----:B------:R-:W-:Y:S02]  /*0750*/  ISETP.GE.U32.OR.EX P2, PT, R8, UR19, P6, P2 ;  /* 0x0000001308007c0c */ /* 0x000fe4000b746520 */
[----:B------:R-:W-:-:S05]  /*0760*/  @!P3 F2FP.BF16.F32.PACK_AB R16, RZ, R16 ;  /* 0x00000010ff10b23e */ /* 0x000fca00000010ff */
[----:B------:R1:W-:Y:S06]  /*0770*/  @!P3 STG.E.U16 desc[UR14][R2.64], R16 ;  /* 0x000000100200b986 */ /* 0x0003ec000c10150e */
[----:B-1----:R-:W1:Y:S01]  /*0780*/  @!P2 LDC.64 R2, c[0x0][0x380] ;  /* 0x0000e000ff02ab82 */ /* 0x002e620000000a00 */
[----:B------:R-:W-:Y:S02]  /*0790*/  @!P2 IMAD R9, R8, UR12, RZ ;  /* 0x0000000c0809ac24 */ /* 0x000fe4000f8e02ff */
[----:B------:R-:W-:Y:S02]  /*07a0*/  @!P2 IMAD.MOV.U32 R8, RZ, RZ, R10 ;  /* 0x000000ffff08a224 */ /* 0x000fe400078e000a */
[----:B------:R-:W-:-:S02]  /*07b0*/  @!P2 IMAD R14, R0, UR13, R9 ;  /* 0x0000000d000eac24 */ /* 0x000fc4000f8e0209 */
[----:B------:R-:W-:Y:S02]  /*07c0*/  @!P2 IMAD.MOV.U32 R9, RZ, RZ, R11 ;  /* 0x000000ffff09a224 */ /* 0x000fe400078e000b */
[----:B------:R-:W-:-:S04]  /*07d0*/  @!P2 IMAD.WIDE.U32 R8, R0, UR12, R8 ;  /* 0x0000000c0008ac25 */ /* 0x000fc8000f8e0008 */
[----:B------:R-:W-:Y:S01]  /*07e0*/  @!P2 IMAD.IADD R9, R9, 0x1, R14 ;  /* 0x000000010909a824 */ /* 0x000fe200078e020e */
[----:B-1----:R-:W-:-:S04]  /*07f0*/  @!P2 LEA R14, P0, R8, R2, 0x2 ;  /* 0x00000002080ea211 */ /* 0x002fc800078010ff */
[C---:B------:R-:W-:Y:S02]  /*0800*/  @!P2 LEA.HI.X R15, R8.reuse, R3, R9, 0x2, P0 ;  /* 0x00000003080fa211 */ /* 0x040fe400000f1409 */
[----:B------:R-:W1:Y:S03]  /*0810*/  @!P2 LDC.64 R2, c[0x0][0x390] ;  /* 0x0000e400ff02ab82 */ /* 0x000e660000000a00 */
[----:B------:R2:W3:Y:S01]  /*0820*/  @!P2 LDG.E.CONSTANT R14, desc[UR14][R14.64] ;  /* 0x0000000e0e0ea981 */ /* 0x0004e2000c1e9900 */
[----:B------:R-:W-:Y:S01]  /*0830*/  IMAD.MOV.U32 R0, RZ, RZ, RZ ;  /* 0x000000ffff007224 */ /* 0x000fe200078e00ff */
[----:B------:R-:W-:Y:S02]  /*0840*/  @!P1 FMNMX R0, RZ, |R13|, !PT ;  /* 0x4000000dff009209 */ /* 0x000fe40007800000 */
[----:B--2---:R-:W-:Y:S02]  /*0850*/  IADD3 R15, P4, PT, R7, 0x9, RZ ;  /* 0x00000009070f7810 */ /* 0x004fe40007f9e0ff */
[----:B-1----:R-:W-:-:S04]  /*0860*/  @!P2 LEA R2, P0, R8, R2, 0x1 ;  /* 0x000000020802a211 */ /* 0x002fc800078008ff */
[----:B------:R-:W-:Y:S01]  /*0870*/  @!P2 LEA.HI.X R3, R8, R3, R9, 0x1, P0 ;  /* 0x000000030803a211 */ /* 0x000fe200000f0c09 */
[----:B------:R-:W-:Y:S01]  /*0880*/  IMAD.X R8, RZ, RZ, R5, P4 ;  /* 0x000000ffff087224 */ /* 0x000fe200020e0605 */
[----:B------:R-:W-:-:S04]  /*0890*/  ISETP.GE.U32.AND P0, PT, R15, UR18, PT ;  /* 0x000000120f007c0c */ /* 0x000fc8000bf06070 */
[----:B------:R-:W-:Y:S02]  /*08a0*/  ISETP.GE.U32.OR.EX P0, PT, R8, UR19, P6, P0 ;  /* 0x0000001308007c0c */ /* 0x000fe4000b706500 */
[----:B0-----:R-:W-:-:S11]  /*08b0*/  @!P1 PRMT R26, R12, 0x5410, R1 ;  /* 0x000054100c1a9816 */ /* 0x001fd60000000001 */
[----:B------:R-:W-:-:S04]  /*08c0*/  @!P0 IMAD R8, R8, UR12, RZ ;  /* 0x0000000c08088c24 */ /* 0x000fc8000f8e02ff */
[----:B------:R-:W-:Y:S02]  /*08d0*/  @!P0 IMAD R12, R15, UR13, R8 ;  /* 0x0000000d0f0c8c24 */ /* 0x000fe4000f8e0208 */
[----:B------:R-:W-:Y:S02]  /*08e0*/  @!P0 IMAD.MOV.U32 R8, RZ, RZ, R10 ;  /* 0x000000ffff088224 */ /* 0x000fe400078e000a */
[----:B---3--:R-:W-:-:S05]  /*08f0*/  @!P2 FMUL R13, R14, UR5 ;  /* 0x000000050e0dac20 */ /* 0x008fca0008400000 */
[----:B------:R-:W-:-:S04]  /*0900*/  @!P2 F2FP.BF16.F32.PACK_AB R13, RZ, R13 ;  /* 0x0000000dff0da23e */ /* 0x000fc800000010ff */
[----:B------:R-:W-:-:S05]  /*0910*/  PRMT R9, R13, 0x7610, R9 ;  /* 0x000076100d097816 */ /* 0x000fca0000000009 */
[----:B------:R0:W-:Y:S02]  /*0920*/  @!P2 STG.E.U16 desc[UR14][R2.64], R9 ;  /* 0x000000090200a986 */ /* 0x0001e4000c10150e */
[----:B0-----:R-:W0:Y:S01]  /*0930*/  @!P0 LDC.64 R2, c[0x0][0x380] ;  /* 0x0000e000ff028b82 */ /* 0x001e220000000a00 */
[----:B------:R-:W-:Y:S02]  /*0940*/  @!P0 IMAD.MOV.U32 R9, RZ, RZ, R11 ;  /* 0x000000ffff098224 */ /* 0x000fe400078e000b */
[----:B------:R-:W-:-:S04]  /*0950*/  @!P0 IMAD.WIDE.U32 R8, R15, UR12, R8 ;  /* 0x0000000c0f088c25 */ /* 0x000fc8000f8e0008 */
[----:B------:R-:W-:Y:S01]  /*0960*/  @!P0 IMAD.IADD R9, R9, 0x1, R12 ;  /* 0x0000000109098824 */ /* 0x000fe200078e020c */
[----:B0-----:R-:W-:-:S04]  /*0970*/  @!P0 LEA R2, P1, R8, R2, 0x2 ;  /* 0x0000000208028211 */ /* 0x001fc800078210ff */
[----:B------:R-:W-:-:S05]  /*0980*/  @!P0 LEA.HI.X R3, R8, R3, R9, 0x2, P1 ;  /* 0x0000000308038211 */ /* 0x000fca00008f1409 */
[----:B------:R0:W2:Y:S02]  /*0990*/  @!P0 LDG.E.CONSTANT R12, desc[UR14][R2.64] ;  /* 0x0000000e020c8981 */ /* 0x0000a4000c1e9900 */
[----:B0-----:R-:W0:Y:S01]  /*09a0*/  @!P0 LDC.64 R2, c[0x0][0x390] ;  /* 0x0000e400ff028b82 */ /* 0x001e220000000a00 */
[----:B------:R-:W-:Y:S02]  /*09b0*/  @!P3 FMNMX R0, R0, |R4|, !PT ;  /* 0x400000040000b209 */ /* 0x000fe40007800000 */
[----:B0-----:R-:W-:-:S04]  /*09c0*/  @!P0 LEA R2, P1, R8, R2, 0x1 ;  /* 0x0000000208028211 */ /* 0x001fc800078208ff */
[----:B------:R-:W-:Y:S02]  /*09d0*/  @!P0 LEA.HI.X R3, R8, R3, R9, 0x1, P1 ;  /* 0x0000000308038211 */ /* 0x000fe400008f0c09 */
[----:B------:R-:W-:-:S04]  /*09e0*/  IADD3 R17, P1, PT, R7, 0x10, RZ ;  /* 0x0000001007117810 */ /* 0x000fc80007f3e0ff */
[----:B------:R-:W-:Y:S01]  /*09f0*/  ISETP.GE.U32.AND P4, PT, R17, UR18, PT ;  /* 0x0000001211007c0c */ /* 0x000fe2000bf86070 */
[----:B------:R-:W-:-:S05]  /*0a00*/  IMAD.X R8, RZ, RZ, R5, P1 ;  /* 0x000000ffff087224 */ /* 0x000fca00008e0605 */
[----:B------:R-:W-:-:S13]  /*0a10*/  ISETP.GE.U32.OR.EX P4, PT, R8, UR19, P6, P4 ;  /* 0x0000001308007c0c */ /* 0x000fda000b786540 */
[----:B------:R-:W-:Y:S02]  /*0a20*/  @!P4 IMAD R8, R8, UR12, RZ ;  /* 0x0000000c0808cc24 */ /* 0x000fe4000f8e02ff */
[----:B------:R-:W-:Y:S02]  /*0a30*/  @!P4 IMAD.MOV.U32 R9, RZ, RZ, R11 ;  /* 0x000000ffff09c224 */ /* 0x000fe400078e000b */
[----:B------:R-:W-:Y:S02]  /*0a40*/  @!P4 IMAD R15, R17, UR13, R8 ;  /* 0x0000000d110fcc24 */ /* 0x000fe4000f8e0208 */
[----:B------:R-:W-:-:S04]  /*0a50*/  @!P4 IMAD.MOV.U32 R8, RZ, RZ, R10 ;  /* 0x000000ffff08c224 */ /* 0x000fc800078e000a */
[----:B------:R-:W-:-:S04]  /*0a60*/  @!P4 IMAD.WIDE.U32 R8, R17, UR12, R8 ;  /* 0x0000000c1108cc25 */ /* 0x000fc8000f8e0008 */
[----:B------:R-:W-:Y:S02]  /*0a70*/  @!P4 IMAD.IADD R9, R9, 0x1, R15 ;  /* 0x000000010909c824 */ /* 0x000fe400078e020f */
[----:B--2---:R-:W-:-:S05]  /*0a80*/  @!P0 FMUL R4, R12, UR5 ;  /* 0x000000050c048c20 */ /* 0x004fca0008400000 */
[----:B------:R-:W-:-:S05]  /*0a90*/  @!P0 F2FP.BF16.F32.PACK_AB R4, RZ, R4 ;  /* 0x00000004ff04823e */ /* 0x000fca00000010ff */
[----:B------:R0:W-:Y:S02]  /*0aa0*/  @!P0 STG.E.U16 desc[UR14][R2.64], R4 ;  /* 0x0000000402008986 */ /* 0x0001e4000c10150e */
[----:B0-----:R-:W0:Y:S02]  /*0ab0*/  @!P4 LDC.64 R2, c[0x0][0x380] ;  /* 0x0000e000ff02cb82 */ /* 0x001e240000000a00 */
[----:B0-----:R-:W-:-:S04]  /*0ac0*/  @!P4 LEA R2, P1, R8, R2, 0x2 ;  /* 0x000000020802c211 */ /* 0x001fc800078210ff */
[----:B------:R-:W-:-:S05]  /*0ad0*/  @!P4 LEA.HI.X R3, R8, R3, R9, 0x2, P1 ;  /* 0x000000030803c211 */ /* 0x000fca00008f1409 */
[----:B------:R0:W2:Y:S02]  /*0ae0*/  @!P4 LDG.E.CONSTANT R15, desc[UR14][R2.64] ;  /* 0x0000000e020fc981 */ /* 0x0000a4000c1e9900 */
[----:B0-----:R-:W0:Y:S01]  /*0af0*/  @!P4 LDC.64 R2, c[0x0][0x390] ;  /* 0x0000e400ff02cb82 */ /* 0x001e220000000a00 */
[----:B------:R-:W-:Y:S02]  /*0b00*/  @!P2 FMNMX R0, R0, |R14|, !PT ;  /* 0x4000000e0000a209 */ /* 0x000fe40007800000 */
[----:B------:R-:W-:Y:S02]  /*0b10*/  IADD3 R14, P5, PT, R7, 0x11, RZ ;  /* 0x00000011070e7810 */ /* 0x000fe40007fbe0ff */
[----:B0-----:R-:W-:-:S04]  /*0b20*/  @!P4 LEA R2, P1, R8, R2, 0x1 ;  /* 0x000000020802c211 */ /* 0x001fc800078208ff */
[----:B------:R-:W-:Y:S01]  /*0b30*/  @!P4 LEA.HI.X R3, R8, R3, R9, 0x1, P1 ;  /* 0x000000030803c211 */ /* 0x000fe200008f0c09 */
[----:B------:R-:W-:Y:S01]  /*0b40*/  IMAD.X R8, RZ, RZ, R5, P5 ;  /* 0x000000ffff087224 */ /* 0x000fe200028e0605 */
[----:B------:R-:W-:-:S04]  /*0b50*/  ISETP.GE.U32.AND P1, PT, R14, UR18, PT ;  /* 0x000000120e007c0c */ /* 0x000fc8000bf26070 */
[----:B------:R-:W-:Y:S02]  /*0b60*/  ISETP.GE.U32.OR.EX P1, PT, R8, UR19, P6, P1 ;  /* 0x0000001308007c0c */ /* 0x000fe4000b726510 */
[----:B------:R-:W-:-:S11]  /*0b70*/  @!P2 PRMT R25, R13, 0x5410, R1 ;  /* 0x000054100d19a816 */ /* 0x000fd60000000001 */
[----:B------:R-:W-:Y:S02]  /*0b80*/  @!P1 IMAD R19, R8, UR12, RZ ;  /* 0x0000000c08139c24 */ /* 0x000fe4000f8e02ff */
[----:B------:R-:W-:Y:S02]  /*0b90*/  @!P1 IMAD.MOV.U32 R8, RZ, RZ, R10 ;  /* 0x000000ffff089224 */ /* 0x000fe400078e000a */
[----:B------:R-:W-:Y:S02]  /*0ba0*/  @!P1 IMAD R13, R14, UR13, R19 ;  /* 0x0000000d0e0d9c24 */ /* 0x000fe4000f8e0213 */
[----:B--2---:R-:W-:-:S05]  /*0bb0*/  @!P4 FMUL R17, R15, UR5 ;  /* 0x000000050f11cc20 */ /* 0x004fca0008400000 */
        /* <DEDUP_REMOVED lines=11> */
[----:B------:R-:W-:Y:S02]  /*0c70*/  IADD3 R18, P5, PT, R7, 0x18, RZ ;  /* 0x0000001807127810 */ /* 0x000fe40007fbe0ff */
[----:B0-----:R-:W-:-:S04]  /*0c80*/  @!P1 LEA R2, P2, R8, R2, 0x1 ;  /* 0x0000000208029211 */ /* 0x001fc800078408ff */
[----:B------:R-:W-:Y:S01]  /*0c90*/  @!P1 LEA.HI.X R3, R8, R3, R9, 0x1, P2 ;  /* 0x0000000308039211 */ /* 0x000fe200010f0c09 */
[----:B------:R-:W-:Y:S01]  /*0ca0*/  IMAD.X R9, RZ, RZ, R5, P5 ;  /* 0x000000ffff097224 */ /* 0x000fe200028e0605 */
[----:B------:R-:W-:-:S04]  /*0cb0*/  ISETP.GE.U32.AND P2, PT, R18, UR18, PT ;  /* 0x0000001212007c0c */ /* 0x000fc8000bf46070 */
[----:B------:R-:W-:Y:S02]  /*0cc0*/  ISETP.GE.U32.OR.EX P2, PT, R9, UR19, P6, P2 ;  /* 0x0000001309007c0c */ /* 0x000fe4000b746520 */
[----:B------:R-:W-:-:S11]  /*0cd0*/  @!P0 FMNMX R0, R0, |R12|, !PT ;  /* 0x4000000c00008209 */ /* 0x000fd60007800000 */
[----:B------:R-:W-:Y:S02]  /*0ce0*/  @!P2 IMAD R9, R9, UR12, RZ ;  /* 0x0000000c0909ac24 */ /* 0x000fe4000f8e02ff */
[----:B------:R-:W-:Y:S02]  /*0cf0*/  @!P2 IMAD.MOV.U32 R12, RZ, RZ, R10 ;  /* 0x000000ffff0ca224 */ /* 0x000fe400078e000a */
[----:B------:R-:W-:Y:S02]  /*0d00*/  @!P2 IMAD.MOV.U32 R13, RZ, RZ, R11 ;  /* 0x000000ffff0da224 */ /* 0x000fe400078e000b */
[C---:B------:R-:W-:Y:S02]  /*0d10*/  @!P2 IMAD R9, R18.reuse, UR13, R9 ;  /* 0x0000000d1209ac24 */ /* 0x040fe4000f8e0209 */
        /* <DEDUP_REMOVED lines=10> */
[----:B------:R-:W-:Y:S02]  /*0dc0*/  @!P3 PRMT R26, R26, 0x5410, R16 ;  /* 0x000054101a1ab816 */ /* 0x000fe40000000010 */
[----:B0-----:R-:W-:-:S04]  /*0dd0*/  @!P2 LEA R2, P5, R12, R2, 0x1 ;  /* 0x000000020c02a211 */ /* 0x001fc800078a08ff */
[----:B------:R-:W-:Y:S02]  /*0de0*/  @!P2 LEA.HI.X R3, R12, R3, R13, 0x1, P5 ;  /* 0x000000030c03a211 */ /* 0x000fe400028f0c0d */
[----:B------:R-:W-:-:S04]  /*0df0*/  IADD3 R12, P5, PT, R7, 0x19, RZ ;  /* 0x00000019070c7810 */ /* 0x000fc80007fbe0ff */
[----:B------:R-:W-:Y:S01]  /*0e00*/  ISETP.GE.U32.AND P3, PT, R12, UR18, PT ;  /* 0x000000120c007c0c */ /* 0x000fe2000bf66070 */
[----:B------:R-:W-:-:S05]  /*0e10*/  IMAD.X R13, RZ, RZ, R5, P5 ;  /* 0x000000ffff0d7224 */ /* 0x000fca00028e0605 */
[----:B------:R-:W-:-:S13]  /*0e20*/  ISETP.GE.U32.OR.EX P3, PT, R13, UR19, P6, P3 ;  /* 0x000000130d007c0c */ /* 0x000fda000b766530 */
[----:B------:R-:W-:Y:S02]  /*0e30*/  @!P3 IMAD R13, R13, UR12, RZ ;  /* 0x0000000c0d0dbc24 */ /* 0x000fe4000f8e02ff */
[----:B--2---:R-:W-:-:S05]  /*0e40*/  @!P2 FMUL R18, R9, UR5 ;  /* 0x000000050912ac20 */ /* 0x004fca0008400000 */
[----:B------:R-:W-:-:S04]  /*0e50*/  @!P2 F2FP.BF16.F32.PACK_AB R18, RZ, R18 ;  /* 0x00000012ff12a23e */ /* 0x000fc800000010ff */
[----:B------:R-:W-:-:S05]  /*0e60*/  PRMT R16, R18, 0x7610, R16 ;  /* 0x0000761012107816 */ /* 0x000fca0000000010 */
[----:B------:R0:W-:Y:S02]  /*0e70*/  @!P2 STG.E.U16 desc[UR14][R2.64], R16 ;  /* 0x000000100200a986 */ /* 0x0001e4000c10150e */
[----:B0-----:R-:W-:Y:S02]  /*0e80*/  @!P3 IMAD.MOV.U32 R2, RZ, RZ, R10 ;  /* 0x000000ffff02b224 */ /* 0x001fe400078e000a */
[----:B------:R-:W-:Y:S02]  /*0e90*/  @!P3 IMAD.MOV.U32 R3, RZ, RZ, R11 ;  /* 0x000000ffff03b224 */ /* 0x000fe400078e000b */
[C---:B------:R-:W-:Y:S02]  /*0ea0*/  @!P3 IMAD R16, R12.reuse, UR13, R13 ;  /* 0x0000000d0c10bc24 */ /* 0x040fe4000f8e020d */
[----:B------:R-:W-:Y:S02]  /*0eb0*/  @!P3 IMAD.WIDE.U32 R2, R12, UR12, R2 ;  /* 0x0000000c0c02bc25 */ /* 0x000fe4000f8e0002 */
[----:B------:R-:W0:Y:S02]  /*0ec0*/  @!P3 LDC.64 R12, c[0x0][0x380] ;  /* 0x0000e000ff0cbb82 */ /* 0x000e240000000a00 */
[----:B------:R-:W-:Y:S01]  /*0ed0*/  @!P3 IMAD.IADD R16, R3, 0x1, R16 ;  /* 0x000000010310b824 */ /* 0x000fe200078e0210 */
[----:B0-----:R-:W-:-:S04]  /*0ee0*/  @!P3 LEA R12, P5, R2, R12, 0x2 ;  /* 0x0000000c020cb211 */ /* 0x001fc800078a10ff */
[----:B------:R-:W-:-:S05]  /*0ef0*/  @!P3 LEA.HI.X R13, R2, R13, R16, 0x2, P5 ;  /* 0x0000000d020db211 */ /* 0x000fca00028f1410 */
[----:B------:R0:W2:Y:S02]  /*0f00*/  @!P3 LDG.E.CONSTANT R3, desc[UR14][R12.64] ;  /* 0x0000000e0c03b981 */ /* 0x0000a4000c1e9900 */
[----:B0-----:R-:W0:Y:S01]  /*0f10*/  @!P3 LDC.64 R12, c[0x0][0x390] ;  /* 0x0000e400ff0cbb82 */ /* 0x001e220000000a00 */
[----:B------:R-:W-:Y:S02]  /*0f20*/  @!P4 PRMT R23, R17, 0x5410, R1 ;  /* 0x000054101117c816 */ /* 0x000fe40000000001 */
[----:B------:R-:W-:Y:S02]  /*0f30*/  @!P4 FMNMX R0, R0, |R15|, !PT ;  /* 0x4000000f0000c209 */ /* 0x000fe40007800000 */
[----:B------:R-:W-:Y:S02]  /*0f40*/  IADD3 R15, P5, PT, R7, 0x20, RZ ;  /* 0x00000020070f7810 */ /* 0x000fe40007fbe0ff */
[----:B0-----:R-:W-:-:S04]  /*0f50*/  @!P3 LEA R12, P4, R2, R12, 0x1 ;  /* 0x0000000c020cb211 */ /* 0x001fc800078808ff */
[----:B------:R-:W-:Y:S01]  /*0f60*/  @!P3 LEA.HI.X R13, R2, R13, R16, 0x1, P4 ;  /* 0x0000000d020db211 */ /* 0x000fe200020f0c10 */
[----:B------:R-:W-:Y:S01]  /*0f70*/  IMAD.X R16, RZ, RZ, R5, P5 ;  /* 0x000000ffff107224 */ /* 0x000fe200028e0605 */
[----:B------:R-:W-:-:S04]  /*0f80*/  ISETP.GE.U32.AND P4, PT, R15, UR18, PT ;  /* 0x000000120f007c0c */ /* 0x000fc8000bf86070 */
[----:B------:R-:W-:Y:S02]  /*0f90*/  ISETP.GE.U32.OR.EX P4, PT, R16, UR19, P6, P4 ;  /* 0x0000001310007c0c */ /* 0x000fe4000b786540 */
[----:B------:R-:W-:-:S11]  /*0fa0*/  @!P1 FMNMX R0, R0, |R14|, !PT ;  /* 0x4000000e00009209 */ /* 0x000fd60007800000 */
[----:B------:R-:W-:-:S04]  /*0fb0*/  @!P4 IMAD R16, R16, UR12, RZ ;  /* 0x0000000c1010cc24 */ /* 0x000fc8000f8e02ff */
[----:B------:R-:W-:Y:S02]  /*0fc0*/  @!P4 IMAD R16, R15, UR13, R16 ;  /* 0x0000000d0f10cc24 */ /* 0x000fe4000f8e0210 */
[----:B--2---:R-:W-:-:S05]  /*0fd0*/  @!P3 FMUL R2, R3, UR5 ;  /* 0x000000050302bc20 */ /* 0x004fca0008400000 */
[----:B------:R-:W-:-:S05]  /*0fe0*/  @!P3 F2FP.BF16.F32.PACK_AB R2, RZ, R2 ;  /* 0x00000002ff02b23e */ /* 0x000fca00000010ff */
[----:B------:R0:W-:Y:S02]  /*0ff0*/  @!P3 STG.E.U16 desc[UR14][R12.64], R2 ;  /* 0x000000020c00b986 */ /* 0x0001e4000c10150e */
[----:B0-----:R-:W-:Y:S02]  /*1000*/  @!P4 IMAD.MOV.U32 R12, RZ, RZ, R10 ;  /* 0x000000ffff0cc224 */ /* 0x001fe400078e000a */
[----:B------:R-:W-:Y:S02]  /*1010*/  @!P4 IMAD.MOV.U32 R13, RZ, RZ, R11 ;  /* 0x000000ffff0dc224 */ /* 0x000fe400078e000b */
[----:B------:R-:W-:Y:S02]  /*1020*/  @!P4 IMAD.WIDE.U32 R12, R15, UR12, R12 ;  /* 0x0000000c0f0ccc25 */ /* 0x000fe4000f8e000c */
[----:B------:R-:W0:Y:S02]  /*1030*/  @!P4 LDC.64 R14, c[0x0][0x380] ;  /* 0x0000e000ff0ecb82 */ /* 0x000e240000000a00 */
        /* <DEDUP_REMOVED lines=8> */
[----:B------:R-:W-:-:S05]  /*10c0*/  IADD3 R16, P5, PT, R7, 0x21, RZ ;  /* 0x0000002107107810 */ /* 0x000fca0007fbe0ff */
[----:B------:R-:W-:Y:S01]  /*10d0*/  IMAD.X R12, RZ, RZ, R5, P5 ;  /* 0x000000ffff0c7224 */ /* 0x000fe200028e0605 */
[----:B------:R-:W-:-:S04]  /*10e0*/  ISETP.GE.U32.AND P5, PT, R16, UR18, PT ;  /* 0x0000001210007c0c */ /* 0x000fc8000bfa6070 */
[----:B------:R-:W-:-:S13]  /*10f0*/  ISETP.GE.U32.OR.EX P5, PT, R12, UR19, P6, P5 ;  /* 0x000000130c007c0c */ /* 0x000fda000b7a6550 */
[----:B------:R-:W-:-:S04]  /*1100*/  @!P5 IMAD R17, R12, UR12, RZ ;  /* 0x0000000c0c11dc24 */ /* 0x000fc8000f8e02ff */
[----:B------:R-:W-:Y:S01]  /*1110*/  @!P5 IMAD R12, R16, UR13, R17 ;  /* 0x0000000d100cdc24 */ /* 0x000fe2000f8e0211 */
[----:B------:R-:W-:Y:S01]  /*1120*/  P2R R19, PR, RZ, 0x1 ;  /* 0x00000001ff137803 */ /* 0x000fe20000000000 */
        /* <DEDUP_REMOVED lines=12> */
[----:B------:R-:W-:Y:S02]  /*11f0*/  ISETP.NE.AND P0, PT, R19, RZ, PT ;  /* 0x000000ff1300720c */ /* 0x000fe40003f05270 */
[----:B------:R-:W-:-:S11]  /*1200*/  @!P2 PRMT R29, R18, 0x5410, R1 ;  /* 0x00005410121da816 */ /* 0x000fd60000000001 */
        /* <DEDUP_REMOVED lines=9> */
[C---:B------:R-:W-:Y:S02]  /*12a0*/  @!P0 IMAD R4, R18.reuse, UR13, R15 ;  /* 0x0000000d12048c24 */ /* 0x040fe4000f8e020f */
[----:B------:R-:W-:Y:S02]  /*12b0*/  @!P0 IMAD.MOV.U32 R15, RZ, RZ, R11 ;  /* 0x000000ffff0f8224 */ /* 0x000fe400078e000b */
        /* <DEDUP_REMOVED lines=35> */
[----:B------:R-:W-:-:S05]  /*14f0*/  IADD3 R18, P2, PT, R7, 0x30, RZ ;  /* 0x0000003007127810 */ /* 0x000fca0007f5e0ff */
[----:B------:R-:W-:Y:S01]  /*1500*/  IMAD.X R14, RZ, RZ, R5, P2 ;  /* 0x000000ffff0e7224 */ /* 0x000fe200010e0605 */
[----:B------:R-:W-:-:S04]  /*1510*/  ISETP.GE.U32.AND P2, PT, R18, UR18, PT ;  /* 0x0000001212007c0c */ /* 0x000fc8000bf46070 */
[----:B------:R-:W-:Y:S02]  /*1520*/  ISETP.GE.U32.OR.EX P2, PT, R14, UR19, P6, P2 ;  /* 0x000000130e007c0c */ /* 0x000fe4000b746520 */
[----:B------:R-:W-:-:S11]  /*1530*/  @!P3 PRMT R29, R29, 0x5410, R2 ;  /* 0x000054101d1db816 */ /* 0x000fd60000000002 */
        /* <DEDUP_REMOVED lines=20> */
[----:B------:R-:W-:Y:S02]  /*1680*/  ISETP.GE.U32.OR.EX P3, PT, R13, UR19, P6, P3 ;  /* 0x000000130d007c0c */ /* 0x000fe4000b766530 */
[----:B------:R-:W-:-:S11]  /*1690*/  @!P5 FMNMX R0, R0, |R12|, !PT ;  /* 0x4000000c0000d209 */ /* 0x000fd60007800000 */
[----:B------:R-:W-:Y:S02]  /*16a0*/  @!P3 IMAD R13, R13, UR12, RZ ;  /* 0x0000000c0d0dbc24 */ /* 0x000fe4000f8e02ff */
[----:B------:R-:W-:Y:S02]  /*16b0*/  @!P3 IMAD.MOV.U32 R12, RZ, RZ, R10 ;  /* 0x000000ffff0cb224 */ /* 0x000fe400078e000a */
[----:B--2---:R-:W-:-:S05]  /*16c0*/  @!P2 FMUL R18, R2, UR5 ;  /* 0x000000050212ac20 */ /* 0x004fca0008400000 */
[----:B------:R-:W-:-:S04]  /*16d0*/  @!P2 F2FP.BF16.F32.PACK_AB R18, RZ, R18 ;  /* 0x00000012ff12a23e */ /* 0x000fc800000010ff */
[----:B------:R-:W-:-:S05]  /*16e0*/  PRMT R15, R18, 0x7610, R15 ;  /* 0x00007610120f7816 */ /* 0x000fca000000000f */
[----:B------:R0:W-:Y:S02]  /*16f0*/  @!P2 STG.E.U16 desc[UR14][R16.64], R15 ;  /* 0x0000000f1000a986 */ /* 0x0001e4000c10150e */
[C---:B0-----:R-:W-:Y:S02]  /*1700*/  @!P3 IMAD R16, R14.reuse, UR13, R13 ;  /* 0x0000000d0e10bc24 */ /* 0x041fe4000f8e020d */
[----:B------:R-:W-:Y:S02]  /*1710*/  @!P3 IMAD.MOV.U32 R13, RZ, RZ, R11 ;  /* 0x000000ffff0db224 */ /* 0x000fe400078e000b */
[----:B------:R-:W-:Y:S02]  /*1720*/  @!P3 IMAD.WIDE.U32 R12, R14, UR12, R12 ;  /* 0x0000000c0e0cbc25 */ /* 0x000fe4000f8e000c */
[----:B------:R-:W0:Y:S02]  /*1730*/  @!P3 LDC.64 R14, c[0x0][0x380] ;  /* 0x0000e000ff0ebb82 */ /* 0x000e240000000a00 */
[----:B------:R-:W-:Y:S01]  /*1740*/  @!P3 IMAD.IADD R13, R13, 0x1, R16 ;  /* 0x000000010d0db824 */ /* 0x000fe200078e0210 */
[----:B0-----:R-:W-:-:S04]  /*1750*/  @!P3 LEA R14, P4, R12, R14, 0x2 ;  /* 0x0000000e0c0eb211 */ /* 0x001fc800078810ff */
[----:B------:R-:W-:-:S05]  /*1760*/  @!P3 LEA.HI.X R15, R12, R15, R13, 0x2, P4 ;  /* 0x0000000f0c0fb211 */ /* 0x000fca00020f140d */
[----:B------:R0:W2:Y:S02]  /*1770*/  @!P3 LDG.E.CONSTANT R19, desc[UR14][R14.64] ;  /* 0x0000000e0e13b981 */ /* 0x0000a4000c1e9900 */
[----:B0-----:R-:W0:Y:S02]  /*1780*/  @!P3 LDC.64 R14, c[0x0][0x390] ;  /* 0x0000e400ff0ebb82 */ /* 0x001e240000000a00 */
[----:B0-----:R-:W-:-:S04]  /*1790*/  @!P3 LEA R14, P4, R12, R14, 0x1 ;  /* 0x0000000e0c0eb211 */ /* 0x001fc800078808ff */
[----:B------:R-:W-:Y:S02]  /*17a0*/  @!P3 LEA.HI.X R15, R12, R15, R13, 0x1, P4 ;  /* 0x0000000f0c0fb211 */ /* 0x000fe400020f0c0d */
[----:B------:R-:W-:Y:S01]  /*17b0*/  P2R R24, PR, RZ, 0x1 ;  /* 0x00000001ff187803 */ /* 0x000fe20000000000 */
[----:B--2---:R-:W-:-:S05]  /*17c0*/  @!P3 FMUL R21, R19, UR5 ;  /* 0x000000051315bc20 */ /* 0x004fca0008400000 */
[----:B------:R-:W-:-:S05]  /*17d0*/  @!P3 F2FP.BF16.F32.PACK_AB R21, RZ, R21 ;  /* 0x00000015ff15b23e */ /* 0x000fca00000010ff */
[----:B------:R0:W-:Y:S02]  /*17e0*/  @!P3 STG.E.U16 desc[UR14][R14.64], R21 ;  /* 0x000000150e00b986 */ /* 0x0001e4000c10150e */
[----:B0-----:R-:W-:-:S05]  /*17f0*/  IADD3 R14, P4, PT, R7, 0x38, RZ ;  /* 0x00000038070e7810 */ /* 0x001fca0007f9e0ff */
[----:B------:R-:W-:Y:S01]  /*1800*/  IMAD.X R13, RZ, RZ, R5, P4 ;  /* 0x000000ffff0d7224 */ /* 0x000fe200020e0605 */
[----:B------:R-:W-:-:S04]  /*1810*/  ISETP.GE.U32.AND P4, PT, R14, UR18, PT ;  /* 0x000000120e007c0c */ /* 0x000fc8000bf86070 */
[----:B------:R-:W-:-:S13]  /*1820*/  ISETP.GE.U32.OR.EX P4, PT, R13, UR19, P6, P4 ;  /* 0x000000130d007c0c */ /* 0x000fda000b786540 */
[----:B------:R-:W-:Y:S02]  /*1830*/  @!P4 IMAD R13, R13, UR12, RZ ;  /* 0x0000000c0d0dcc24 */ /* 0x000fe4000f8e02ff */
[----:B------:R-:W-:Y:S02]  /*1840*/  @!P4 IMAD.MOV.U32 R12, RZ, RZ, R10 ;  /* 0x000000ffff0cc224 */ /* 0x000fe400078e000a */
[C---:B------:R-:W-:Y:S02]  /*1850*/  @!P4 IMAD R16, R14.reuse, UR13, R13 ;  /* 0x0000000d0e10cc24 */ /* 0x040fe4000f8e020d */
[----:B------:R-:W-:Y:S02]  /*1860*/  @!P4 IMAD.MOV.U32 R13, RZ, RZ, R11 ;  /* 0x000000ffff0dc224 */ /* 0x000fe400078e000b */
[----:B------:R-:W-:Y:S02]  /*1870*/  @!P4 IMAD.WIDE.U32 R12, R14, UR12, R12 ;  /* 0x0000000c0e0ccc25 */ /* 0x000fe4000f8e000c */
[----:B------:R-:W0:Y:S02]  /*1880*/  @!P4 LDC.64 R14, c[0x0][0x380] ;  /* 0x0000e000ff0ecb82 */ /* 0x000e240000000a00 */
[----:B------:R-:W-:-:S06]  /*1890*/  @!P4 IMAD.IADD R13, R13, 0x1, R16 ;  /* 0x000000010d0dc824 */ /* 0x000fcc00078e0210 */
[----:B------:R-:W1:Y:S01]  /*18a0*/  @!P4 LDC.64 R16, c[0x0][0x390] ;  /* 0x0000e400ff10cb82 */ /* 0x000e620000000a00 */
[----:B0-----:R-:W-:-:S04]  /*18b0*/  @!P4 LEA R14, P0, R12, R14, 0x2 ;  /* 0x0000000e0c0ec211 */ /* 0x001fc800078010ff */
[----:B------:R-:W-:-:S05]  /*18c0*/  @!P4 LEA.HI.X R15, R12, R15, R13, 0x2, P0 ;  /* 0x0000000f0c0fc211 */ /* 0x000fca00000f140d */
[----:B------:R-:W2:Y:S01]  /*18d0*/  @!P4 LDG.E.CONSTANT R14, desc[UR14][R14.64] ;  /* 0x0000000e0e0ec981 */ /* 0x000ea2000c1e9900 */
[----:B-1----:R-:W-:Y:S02]  /*18e0*/  @!P4 LEA R16, P0, R12, R16, 0x1 ;  /* 0x000000100c10c211 */ /* 0x002fe400078008ff */
[----:B------:R-:W-:Y:S02]  /*18f0*/  @!P2 PRMT R20, R18, 0x5410, R1 ;  /* 0x000054101214a816 */ /* 0x000fe40000000001 */
[----:B------:R-:W-:Y:S01]  /*1900*/  @!P4 LEA.HI.X R17, R12, R17, R13, 0x1, P0 ;  /* 0x000000110c11c211 */ /* 0x000fe200000f0c0d */
[----:B------:R-:W0:Y:S01]  /*1910*/  S2R R18, SR_CgaCtaId ;  /* 0x0000000000127919 */ /* 0x000e220000008800 */
[----:B------:R-:W-:Y:S01]  /*1920*/  IADD3 R7, P0, PT, R7, 0x39, RZ ;  /* 0x0000003907077810 */ /* 0x000fe20007f1e0ff */
[----:B------:R-:W1:Y:S04]  /*1930*/  S2R R13, SR_TID.X ;  /* 0x00000000000d7919 */ /* 0x000e680000002100 */
[----:B------:R-:W-:Y:S01]  /*1940*/  IMAD.X R12, RZ, RZ, R5, P0 ;  /* 0x000000ffff0c7224 */ /* 0x000fe200000e0605 */
[----:B------:R-:W-:-:S04]  /*1950*/  ISETP.GE.U32.AND P0, PT, R7, UR18, PT ;  /* 0x0000001207007c0c */ /* 0x000fc8000bf06070 */
[----:B------:R-:W-:Y:S02]  /*1960*/  ISETP.GE.U32.OR.EX P6, PT, R12, UR19, P6, P0 ;  /* 0x000000130c007c0c */ /* 0x000fe4000b7c6500 */
[----:B------:R-:W-:-:S11]  /*1970*/  ISETP.NE.AND P0, PT, R24, RZ, PT ;  /* 0x000000ff1800720c */ /* 0x000fd60003f05270 */
[----:B------:R-:W-:Y:S02]  /*1980*/  @!P6 IMAD R12, R12, UR12, RZ ;  /* 0x0000000c0c0cec24 */ /* 0x000fe4000f8e02ff */
[----:B------:R-:W-:Y:S01]  /*1990*/  @!P0 PRMT R27, R8, 0x5410, R1 ;  /* 0x00005410081b8816 */ /* 0x000fe20000000001 */
[----:B------:R-:W-:Y:S01]  /*19a0*/  @!P6 IMAD.WIDE.U32 R10, R7, UR12, R10 ;  /* 0x0000000c070aec25 */ /* 0x000fe2000f8e000a */
[----:B-1----:R-:W-:Y:S02]  /*19b0*/  LOP3.LUT R24, R13, 0x1f, RZ, 0xc0, !PT ;  /* 0x0000001f0d187812 */ /* 0x002fe400078ec0ff */
[----:B------:R-:W-:Y:S01]  /*19c0*/  @!P5 PRMT R28, R28, 0x5410, R22 ;  /* 0x000054101c1cd816 */ /* 0x000fe20000000016 */
[----:B--2---:R-:W-:-:S05]  /*19d0*/  @!P4 FMUL R5, R14, UR5 ;  /* 0x000000050e05cc20 */ /* 0x004fca0008400000 */
[----:B------:R-:W-:-:S05]  /*19e0*/  @!P4 F2FP.BF16.F32.PACK_AB R5, RZ, R5 ;  /* 0x00000005ff05c23e */ /* 0x000fca00000010ff */
[----:B------:R1:W-:Y:S02]  /*19f0*/  @!P4 STG.E.U16 desc[UR14][R16.64], R5 ;  /* 0x000000051000c986 */ /* 0x0003e4000c10150e */
[----:B-1----:R-:W-:Y:S01]  /*1a00*/  MOV R17, 0x400 ;  /* 0x0000040000117802 */ /* 0x002fe20000000f00 */
[----:B------:R-:W-:-:S04]  /*1a10*/  @!P6 IMAD R16, R7, UR13, R12 ;  /* 0x0000000d0710ec24 */ /* 0x000fc8000f8e020c */
[----:B------:R-:W-:-:S05]  /*1a20*/  VIADD R8, R17, 0x10 ;  /* 0x0000001011087836 */ /* 0x000fca0000000000 */
[----:B0-----:R-:W-:-:S05]  /*1a30*/  LEA R7, R18, R8, 0x18 ;  /* 0x0000000812077211 */ /* 0x001fca00078ec0ff */
[----:B------:R-:W-:Y:S01]  /*1a40*/  IMAD R8, R24, 0x84, R7 ;  /* 0x0000008418087824 */ /* 0x000fe200078e0207 */
[----:B------:R-:W-:Y:S02]  /*1a50*/  SHF.R.U64 R7, R13, 0x5, RZ ;  /* 0x000000050d077819 */ /* 0x000fe400000012ff */
[----:B------:R-:W0:Y:S01]  /*1a60*/  @!P6 LDC.64 R12, c[0x0][0x380] ;  /* 0x0000e000ff0ceb82 */ /* 0x000e220000000a00 */
[----:B------:R-:W-:Y:S01]  /*1a70*/  @!P6 IMAD.IADD R11, R11, 0x1, R16 ;  /* 0x000000010b0be824 */ /* 0x000fe200078e0210 */
[----:B0-----:R-:W-:-:S04]  /*1a80*/  @!P6 LEA R12, P5, R10, R12, 0x2 ;  /* 0x0000000c0a0ce211 */ /* 0x001fc800078a10ff */
[----:B------:R-:W-:-:S05]  /*1a90*/  @!P6 LEA.HI.X R13, R10, R13, R11, 0x2, P5 ;  /* 0x0000000d0a0de211 */ /* 0x000fca00028f140b */
[----:B------:R0:W2:Y:S01]  /*1aa0*/  @!P6 LDG.E.CONSTANT R16, desc[UR14][R12.64] ;  /* 0x0000000e0c10e981 */ /* 0x0000a2000c1e9900 */
[----:B------:R-:W-:-:S05]  /*1ab0*/  IMAD R15, R7, 0x4, R8 ;  /* 0x00000004070f7824 */ /* 0x000fca00078e0208 */
[----:B------:R1:W-:Y:S01]  /*1ac0*/  STS [R15], R26 ;  /* 0x0000001a0f007388 */ /* 0x0003e20000000800 */
[----:B0-----:R-:W0:Y:S01]  /*1ad0*/  @!P6 LDC.64 R12, c[0x0][0x390] ;  /* 0x0000e400ff0ceb82 */ /* 0x001e220000000a00 */
[----:B-1----:R-:W1:Y:S01]  /*1ae0*/  S2R R26, SR_TID.X ;  /* 0x00000000001a7919 */ /* 0x002e620000002100 */
[----:B0-----:R-:W-:-:S04]  /*1af0*/  @!P6 LEA R12, P5, R10, R12, 0x1 ;  /* 0x0000000c0a0ce211 */ /* 0x001fc800078a08ff */
[----:B------:R-:W-:Y:S01]  /*1b00*/  @!P6 LEA.HI.X R13, R10, R13, R11, 0x1, P5 ;  /* 0x0000000d0a0de211 */ /* 0x000fe200028f0c0b */
[C---:B-1----:R-:W-:Y:S02]  /*1b10*/  IMAD.SHL.U32 R11, R26.reuse, 0x80, RZ ;  /* 0x000000801a0b7824 */ /* 0x042fe400078e00ff */
[----:B------:R-:W-:-:S03]  /*1b20*/  IMAD.SHL.U32 R10, R26, 0x2, RZ ;  /* 0x000000021a0a7824 */ /* 0x000fc600078e00ff */
[----:B------:R-:W-:Y:S02]  /*1b30*/  LOP3.LUT R11, R11, 0xf80, RZ, 0xc0, !PT ;  /* 0x00000f800b0b7812 */ /* 0x000fe400078ec0ff */
[----:B------:R-:W-:-:S03]  /*1b40*/  LOP3.LUT R10, R10, 0x3e, RZ, 0xc0, !PT ;  /* 0x0000003e0a0a7812 */ /* 0x000fc600078ec0ff */
[----:B------:R-:W-:Y:S01]  /*1b50*/  IMAD.IADD R22, R8, 0x1, -R11 ;  /* 0x0000000108167824 */ /* 0x000fe200078e0a0b */
[----:B------:R-:W-:Y:S02]  /*1b60*/  IADD3 R8, P5, PT, R10, UR8, RZ ;  /* 0x000000080a087c10 */ /* 0x000fe4000ffbe0ff */
[----:B------:R-:W-:-:S03]  /*1b70*/  @!P1 PRMT R27, R27, 0x5410, R9 ;  /* 0x000054101b1b9816 */ /* 0x000fc60000000009 */
[----:B------:R-:W-:Y:S01]  /*1b80*/  IMAD.X R9, RZ, RZ, UR6, P5 ;  /* 0x00000006ff097e24 */ /* 0x000fe2000a8e06ff */
[----:B------:R-:W-:Y:S01]  /*1b90*/  IADD3 R10, P5, PT, R7, UR16, RZ ;  /* 0x00000010070a7c10 */ /* 0x000fe2000ffbe0ff */
[----:B------:R2:W-:Y:S04]  /*1ba0*/  STS [R15+0x20], R23 ;  /* 0x000020170f007388 */ /* 0x0005e80000000800 */
[----:B------:R-:W-:Y:S01]  /*1bb0*/  IMAD.X R11, RZ, RZ, UR4, P5 ;  /* 0x00000004ff0b7e24 */ /* 0x000fe2000a8e06ff */
[----:B------:R-:W-:Y:S02]  /*1bc0*/  ISETP.GE.U32.AND P5, PT, R10, UR12, PT ;  /* 0x0000000c0a007c0c */ /* 0x000fe4000bfa6070 */
[----:B------:R-:W-:Y:S02]  /*1bd0*/  @!P4 PRMT R6, R5, 0x5410, R1 ;  /* 0x000054100506c816 */ /* 0x000fe40000000001 */
[----:B------:R-:W-:-:S02]  /*1be0*/  ISETP.GE.U32.AND.EX P5, PT, R11, UR13, PT, P5 ;  /* 0x0000000d0b007c0c */ /* 0x000fc4000bfa6150 */
[----:B------:R-:W-:Y:S01]  /*1bf0*/  @!P3 PRMT R20, R20, 0x5410, R21 ;  /* 0x000054101414b816 */ /* 0x000fe20000000015 */
[----:B------:R0:W-:Y:S01]  /*1c00*/  STS [R15+0x10], R25 ;  /* 0x000010190f007388 */ /* 0x0001e20000000800 */
[----:B------:R-:W-:Y:S03]  /*1c10*/  BSSY.RECONVERGENT B0, `(.L_x_1047) ;  /* 0x000001e000007945 */ /* 0x000fe60003800200 */
[----:B------:R0:W-:Y:S04]  /*1c20*/  STS [R15+0x30], R29 ;  /* 0x0000301d0f007388 */ /* 0x0001e80000000800 */
[----:B------:R0:W-:Y:S04]  /*1c30*/  STS [R15+0x40], R28 ;  /* 0x0000401c0f007388 */ /* 0x0001e80000000800 */
[----:B------:R0:W-:Y:S04]  /*1c40*/  STS [R15+0x50], R27 ;  /* 0x0000501b0f007388 */ /* 0x0001e80000000800 */
[----:B------:R0:W-:Y:S01]  /*1c50*/  STS [R15+0x60], R20 ;  /* 0x000060140f007388 */ /* 0x0001e20000000800 */
[----:B------:R-:W-:-:S02]  /*1c60*/  IMAD R5, R7, 0x84, R22 ;  /* 0x0000008407057824 */ /* 0x000fc400078e0216 */
[----:B--2---:R-:W-:-:S05]  /*1c70*/  @!P6 FMUL R23, R16, UR5 ;  /* 0x000000051017ec20 */ /* 0x004fca0008400000 */
[----:B------:R-:W-:-:S04]  /*1c80*/  @!P6 F2FP.BF16.F32.PACK_AB R23, RZ, R23 ;  /* 0x00000017ff17e23e */ /* 0x000fc800000010ff */
[----:B------:R-:W-:Y:S01]  /*1c90*/  @!P6 PRMT R6, R6, 0x5410, R23 ;  /* 0x000054100606e816 */ /* 0x000fe20000000017 */
[----:B------:R0:W-:Y:S04]  /*1ca0*/  @!P6 STG.E.U16 desc[UR14][R12.64], R23 ;  /* 0x000000170c00e986 */ /* 0x0001e8000c10150e */
[----:B------:R0:W-:Y:S01]  /*1cb0*/  STS [R15+0x70], R6 ;  /* 0x000070060f007388 */ /* 0x0001e20000000800 */
[----:B------:R-:W-:Y:S06]  /*1cc0*/  BAR.SYNC.DEFER_BLOCKING 0x0 ;  /* 0x0000000000007b1d */ /* 0x000fec0000010000 */
[----:B------:R-:W-:Y:S05]  /*1cd0*/  @P5 BRA `(.L_x_1048) ;  /* 0x0000000000445947 */ /* 0x000fea0003800000 */
[----:B------:R-:W1:Y:S01]  /*1ce0*/  LDCU.64 UR8, c[0x0][0x398] ;  /* 0x00007300ff0877ac */ /* 0x000e620008000a00 */
[----:B0-----:R-:W-:Y:S02]  /*1cf0*/  IMAD R15, R11, UR18, RZ ;  /* 0x000000120b0f7c24 */ /* 0x001fe4000f8e02ff */
[----:B------:R-:W-:-:S04]  /*1d00*/  IMAD.WIDE.U32 R12, R10, UR18, R8 ;  /* 0x000000120a0c7c25 */ /* 0x000fc8000f8e0008 */
[----:B------:R-:W-:-:S04]  /*1d10*/  IMAD R15, R10, UR19, R15 ;  /* 0x000000130a0f7c24 */ /* 0x000fc8000f8e020f */
[----:B------:R-:W-:Y:S01]  /*1d20*/  IMAD.IADD R13, R13, 0x1, R15 ;  /* 0x000000010d0d7824 */ /* 0x000fe200078e020f */
[----:B-1----:R-:W-:-:S04]  /*1d30*/  LEA R20, P5, R12, UR8, 0x1 ;  /* 0x000000080c147c11 */ /* 0x002fc8000f8a08ff */
[----:B------:R-:W-:Y:S02]  /*1d40*/  LEA.HI.X R21, R12, UR9, R13, 0x1, P5 ;  /* 0x000000090c157c11 */ /* 0x000fe4000a8f0c0d */
[----:B------:R-:W-:-:S04]  /*1d50*/  ISETP.GE.U32.AND P5, PT, R8, UR18, PT ;  /* 0x0000001208007c0c */ /* 0x000fc8000bfa6070 */
[----:B------:R-:W-:-:S13]  /*1d60*/  ISETP.GE.U32.AND.EX P5, PT, R9, UR19, PT, P5 ;  /* 0x0000001309007c0c */ /* 0x000fda000bfa6150 */
[----:B------:R-:W0:Y:S04]  /*1d70*/  @!P5 LDS.U16 R13, [R5] ;  /* 0x00000000050dd984 */ /* 0x000e280000000400 */
[----:B0-----:R-:W-:Y:S01]  /*1d80*/  @!P5 STG.E.U16 desc[UR14][R20.64], R13 ;  /* 0x0000000d1400d986 */ /* 0x001fe2000c10150e */
[----:B------:R-:W-:-:S05]  /*1d90*/  IADD3 R6, P5, PT, R8, 0x1, RZ ;  /* 0x0000000108067810 */ /* 0x000fca0007fbe0ff */
[----:B------:R-:W-:Y:S01]  /*1da0*/  IMAD.X R12, RZ, RZ, R9, P5 ;  /* 0x000000ffff0c7224 */ /* 0x000fe200028e0609 */
[----:B------:R-:W-:-:S04]  /*1db0*/  ISETP.GE.U32.AND P5, PT, R6, UR18, PT ;  /* 0x0000001206007c0c */ /* 0x000fc8000bfa6070 */
[----:B------:R-:W-:-:S13]  /*1dc0*/  ISETP.GE.U32.AND.EX P5, PT, R12, UR19, PT, P5 ;  /* 0x000000130c007c0c */ /* 0x000fda000bfa6150 */
[----:B------:R-:W0:Y:S04]  /*1dd0*/  @!P5 LDS.U16 R15, [R5+0x2] ;  /* 0x00000200050fd984 */ /* 0x000e280000000400 */
[----:B0-----:R1:W-:Y:S02]  /*1de0*/  @!P5 STG.E.U16 desc[UR14][R20.64+0x2], R15 ;  /* 0x0000020f1400d986 */ /* 0x0013e4000c10150e */
.L_x_1048:
[----:B------:R-:W-:Y:S05]  /*1df0*/  BSYNC.RECONVERGENT B0 ;  /* 0x0000000000007941 */ /* 0x000fea0003800200 */
.L_x_1047:
[----:B-1----:R-:W-:Y:S01]  /*1e00*/  IADD3 R21, P5, PT, R10, 0x4, RZ ;  /* 0x000000040a157810 */ /* 0x002fe20007fbe0ff */
[----:B------:R-:W-:Y:S04]  /*1e10*/  BSSY.RECONVERGENT B0, `(.L_x_1049) ;  /* 0x0000018000007945 */ /* 0x000fe80003800200 */
[----:B0-----:R-:W-:Y:S01]  /*1e20*/  IMAD.X R6, RZ, RZ, R11, P5 ;  /* 0x000000ffff067224 */ /* 0x001fe200028e060b */
[----:B------:R-:W-:-:S04]  /*1e30*/  ISETP.GE.U32.AND P5, PT, R21, UR12, PT ;  /* 0x0000000c15007c0c */ /* 0x000fc8000bfa6070 */
[----:B------:R-:W-:-:S13]  /*1e40*/  ISETP.GE.U32.AND.EX P5, PT, R6, UR13, PT, P5 ;  /* 0x0000000d06007c0c */ /* 0x000fda000bfa6150 */
        /* <DEDUP_REMOVED lines=9> */
[----:B------:R-:W-:Y:S02]  /*1ee0*/  LEA.HI.X R21, R12, UR9, R13, 0x1, P5 ;  /* 0x000000090c157c11 */ /* 0x000fe4000a8f0c0d */
[----:B------:R-:W-:-:S04]  /*1ef0*/  ISETP.GE.U32.AND P5, PT, R8, UR18, PT ;  /* 0x0000001208007c0c */ /* 0x000fc8000bfa6070 */
[----:B------:R-:W-:-:S13]  /*1f00*/  ISETP.GE.U32.AND.EX P5, PT, R9, UR19, PT, P5 ;  /* 0x0000001309007c0c */ /* 0x000fda000bfa6150 */
[----:B------:R-:W0:Y:S04]  /*1f10*/  @!P5 LDS.U16 R13, [R5+0x210] ;  /* 0x00021000050dd984 */ /* 0x000e280000000400 */
[----:B0-----:R-:W-:Y:S01]  /*1f20*/  @!P5 STG.E.U16 desc[UR14][R20.64], R13 ;  /* 0x0000000d1400d986 */ /* 0x001fe2000c10150e */
[----:B------:R-:W-:-:S05]  /*1f30*/  IADD3 R6, P5, PT, R8, 0x1, RZ ;  /* 0x0000000108067810 */ /* 0x000fca0007fbe0ff */
[----:B------:R-:W-:Y:S01]  /*1f40*/  IMAD.X R12, RZ, RZ, R9, P5 ;  /* 0x000000ffff0c7224 */ /* 0x000fe200028e0609 */
[----:B------:R-:W-:-:S04]  /*1f50*/  ISETP.GE.U32.AND P5, PT, R6, UR18, PT ;  /* 0x0000001206007c0c */ /* 0x000fc8000bfa6070 */
[----:B------:R-:W-:-:S13]  /*1f60*/  ISETP.GE.U32.AND.EX P5, PT, R12, UR19, PT, P5 ;  /* 0x000000130c007c0c */ /* 0x000fda000bfa6150 */
[----:B------:R-:W0:Y:S04]  /*1f70*/  @!P5 LDS.U16 R15, [R5+0x212] ;  /* 0x00021200050fd984 */ /* 0x000e280000000400 */
[----:B0-----:R0:W-:Y:S02]  /*1f80*/  @!P5 STG.E.U16 desc[UR14][R20.64+0x2], R15 ;  /* 0x0000020f1400d986 */ /* 0x0011e4000c10150e */
.L_x_1050:
[----:B------:R-:W-:Y:S05]  /*1f90*/  BSYNC.RECONVERGENT B0 ;  /* 0x0000000000007941 */ /* 0x000fea0003800200 */
.L_x_1049:
[----:B0-----:R-:W-:Y:S01]  /*1fa0*/  IADD3 R21, P5, PT, R10, 0x8, RZ ;  /* 0x000000080a157810 */ /* 0x001fe20007fbe0ff */
[----:B------:R-:W-:Y:S04]  /*1fb0*/  BSSY.RECONVERGENT B0, `(.L_x_1051) ;  /* 0x0000018000007945 */ /* 0x000fe80003800200 */
[----:B------:R-:W-:Y:S01]  /*1fc0*/  IMAD.X R6, RZ, RZ, R11, P5 ;  /* 0x000000ffff067224 */ /* 0x000fe200028e060b */
        /* <DEDUP_REMOVED lines=22> */
.L_x_1052:
[----:B------:R-:W-:Y:S05]  /*2130*/  BSYNC.RECONVERGENT B0 ;  /* 0x0000000000007941 */ /* 0x000fea0003800200 */
.L_x_1051:
        /* <DEDUP_REMOVED lines=25> */
.L_x_1054:
[----:B------:R-:W-:Y:S05]  /*22d0*/  BSYNC.RECONVERGENT B0 ;  /* 0x0000000000007941 */ /* 0x000fea0003800200 */
.L_x_1053:
        /* <DEDUP_REMOVED lines=25> */
.L_x_1056:
[----:B------:R-:W-:Y:S05]  /*2470*/  BSYNC.RECONVERGENT B0 ;  /* 0x0000000000007941 */ /* 0x000fea0003800200 */
.L_x_1055:
        /* <DEDUP_REMOVED lines=25> */
.L_x_1058:
[----:B------:R-:W-:Y:S05]  /*2610*/  BSYNC.RECONVERGENT B0 ;  /* 0x0000000000007941 */ /* 0x000fea0003800200 */
.L_x_1057:
        /* <DEDUP_REMOVED lines=25> */
.L_x_1060:
[----:B------:R-:W-:Y:S05]  /*27b0*/  BSYNC.RECONVERGENT B0 ;  /* 0x0000000000007941 */ /* 0x000fea0003800200 */
.L_x_1059:
        /* <DEDUP_REMOVED lines=10> */
[C---:B------:R-:W-:Y:S01]  /*2860*/  IMAD R13, R15.reuse, UR19, R6 ;  /* 0x000000130f0d7c24 */ /* 0x040fe2000f8e0206 */
[----:B------:R-:W-:Y:S01]  /*2870*/  IADD3 R6, P5, PT, R8, 0x1, RZ ;  /* 0x0000000108067810 */ /* 0x000fe20007fbe0ff */
[----:B------:R-:W-:-:S04]  /*2880*/  IMAD.WIDE.U32 R10, R15, UR18, R10 ;  /* 0x000000120f0a7c25 */ /* 0x000fc8000f8e000a */
[----:B------:R-:W-:Y:S02]  /*2890*/  IMAD.X R15, RZ, RZ, R9, P5 ;  /* 0x000000ffff0f7224 */ /* 0x000fe400028e0609 */
[----:B------:R-:W-:Y:S01]  /*28a0*/  IMAD.IADD R11, R11, 0x1, R13 ;  /* 0x000000010b0b7824 */ /* 0x000fe200078e020d */
[----:B0-----:R-:W-:-:S04]  /*28b0*/  LEA R12, P5, R10, UR8, 0x1 ;  /* 0x000000080a0c7c11 */ /* 0x001fc8000f8a08ff */
[----:B------:R-:W-:Y:S02]  /*28c0*/  LEA.HI.X R13, R10, UR9, R11, 0x1, P5 ;  /* 0x000000090a0d7c11 */ /* 0x000fe4000a8f0c0b */
[----:B------:R-:W-:-:S04]  /*28d0*/  ISETP.GE.U32.AND P5, PT, R8, UR18, PT ;  /* 0x0000001208007c0c */ /* 0x000fc8000bfa6070 */
[----:B------:R-:W-:-:S13]  /*28e0*/  ISETP.GE.U32.AND.EX P5, PT, R9, UR19, PT, P5 ;  /* 0x0000001309007c0c */ /* 0x000fda000bfa6150 */
[----:B------:R-:W0:Y:S04]  /*28f0*/  @!P5 LDS.U16 R9, [R5+0xe70] ;  /* 0x000e70000509d984 */ /* 0x000e280000000400 */
[----:B0-----:R-:W-:Y:S01]  /*2900*/  @!P5 STG.E.U16 desc[UR14][R12.64], R9 ;  /* 0x000000090c00d986 */ /* 0x001fe2000c10150e */
[----:B------:R-:W-:-:S04]  /*2910*/  ISETP.GE.U32.AND P5, PT, R6, UR18, PT ;  /* 0x0000001206007c0c */ /* 0x000fc8000bfa6070 */
[----:B------:R-:W-:-:S13]  /*2920*/  ISETP.GE.U32.AND.EX P5, PT, R15, UR19, PT, P5 ;  /* 0x000000130f007c0c */ /* 0x000fda000bfa6150 */
[----:B------:R-:W0:Y:S04]  /*2930*/  @!P5 LDS.U16 R11, [R5+0xe72] ;  /* 0x000e7200050bd984 */ /* 0x000e280000000400 */
[----:B0-----:R0:W-:Y:S02]  /*2940*/  @!P5 STG.E.U16 desc[UR14][R12.64+0x2], R11 ;  /* 0x0000020b0c00d986 */ /* 0x0011e4000c10150e */
.L_x_1062:
[----:B------:R-:W-:Y:S05]  /*2950*/  BSYNC.RECONVERGENT B0 ;  /* 0x0000000000007941 */ /* 0x000fea0003800200 */
.L_x_1061:
[----:B------:R-:W1:Y:S01]  /*2960*/  LDCU.64 UR8, c[0x0][0x3a8] ;  /* 0x00007500ff0877ac */ /* 0x000e620008000a00 */
[----:B------:R-:W-:-:S04]  /*2970*/  @!P0 FMNMX R0, R0, |R4|, !PT ;  /* 0x4000000400008209 */ /* 0x000fc80007800000 */
[----:B------:R-:W-:-:S04]  /*2980*/  @!P1 FMNMX R0, R0, |R3|, !PT ;  /* 0x4000000300009209 */ /* 0x000fc80007800000 */
[----:B------:R-:W-:-:S04]  /*2990*/  @!P2 FMNMX R0, R0, |R2|, !PT ;  /* 0x400000020000a209 */ /* 0x000fc80007800000 */
[----:B------:R-:W-:-:S04]  /*29a0*/  @!P3 FMNMX R0, R0, |R19|, !PT ;  /* 0x400000130000b209 */ /* 0x000fc80007800000 */
[----:B------:R-:W-:Y:S01]  /*29b0*/  @!P4 FMNMX R0, R0, |R14|, !PT ;  /* 0x4000000e0000c209 */ /* 0x000fe20007800000 */
[----:B-1----:R-:W-:-:S03]  /*29c0*/  UISETP.NE.U32.AND UP0, UPT, UR8, URZ, UPT ;  /* 0x000000ff0800728c */ /* 0x002fc6000bf05070 */
[----:B------:R-:W-:Y:S01]  /*29d0*/  @!P6 FMNMX R0, R0, |R16|, !PT ;  /* 0x400000100000e209 */ /* 0x000fe20007800000 */
        /* <DEDUP_REMOVED lines=9> */
[----:B------:R-:W1:Y:S02]  /*2a70*/  SHFL.DOWN PT, R2, R3, 0x8, 0x1f ;  /* 0x09001f0003027f89 */ /* 0x000e6400000e0000 */
[----:B-1----:R-:W-:-:S05]  /*2a80*/  FMNMX R2, R3, R2, !PT ;  /* 0x0000000203027209 */ /* 0x002fca0007800000 */
[----:B------:R-:W1:Y:S02]  /*2a90*/  SHFL.DOWN PT, R5, R2, 0x4, 0x1f ;  /* 0x08801f0002057f89 */ /* 0x000e6400000e0000 */
[----:B-1----:R-:W-:-:S05]  /*2aa0*/  FMNMX R5, R2, R5, !PT ;  /* 0x0000000502057209 */ /* 0x002fca0007800000 */
[----:B------:R-:W1:Y:S02]  /*2ab0*/  SHFL.DOWN PT, R4, R5, 0x2, 0x1f ;  /* 0x08401f0005047f89 */ /* 0x000e6400000e0000 */
[----:B-1----:R-:W-:-:S05]  /*2ac0*/  FMNMX R4, R5, R4, !PT ;  /* 0x0000000405047209 */ /* 0x002fca0007800000 */
[----:B------:R-:W1:Y:S02]  /*2ad0*/  SHFL.DOWN PT, R9, R4, 0x1, 0x1f ;  /* 0x08201f0004097f89 */ /* 0x000e6400000e0000 */
[----:B-1----:R-:W-:-:S05]  /*2ae0*/  FMNMX R9, R4, R9, !PT ;  /* 0x0000000904097209 */ /* 0x002fca0007800000 */
[----:B------:R1:W-:Y:S01]  /*2af0*/  @!P0 STS [R6], R9 ;  /* 0x0000000906008388 */ /* 0x0003e20000000800 */
[----:B------:R-:W-:Y:S01]  /*2b00*/  BAR.SYNC.DEFER_BLOCKING 0x0 ;  /* 0x0000000000007b1d */ /* 0x000fe20000010000 */
[----:B------:R-:W-:-:S13]  /*2b10*/  ISETP.GT.U32.AND P0, PT, R26, 0x1f, PT ;  /* 0x0000001f1a00780c */ /* 0x000fda0003f04070 */
[----:B-1----:R-:W-:Y:S05]  /*2b20*/  @P0 BRA `(.L_x_1064) ;  /* 0x00000000003c0947 */ /* 0x002fea0003800000 */
[----:B------:R-:W-:Y:S01]  /*2b30*/  ISETP.GT.U32.AND P0, PT, R26, 0x3, PT ;  /* 0x000000031a00780c */ /* 0x000fe20003f04070 */
[----:B------:R-:W-:Y:S01]  /*2b40*/  IMAD.MOV.U32 R0, RZ, RZ, RZ ;  /* 0x000000ffff007224 */ /* 0x000fe200078e00ff */
[----:B------:R-:W-:-:S11]  /*2b50*/  UMOV UR4, 0xffffffff ;  /* 0xffffffff00047882 */ /* 0x000fd60000000000 */
[----:B------:R-:W-:-:S05]  /*2b60*/  @!P0 LEA R2, R18, R17, 0x18 ;  /* 0x0000001112028211 */ /* 0x000fca00078ec0ff */
[----:B------:R-:W-:-:S05]  /*2b70*/  @!P0 IMAD R2, R26, 0x4, R2 ;  /* 0x000000041a028824 */ /* 0x000fca00078e0202 */
[----:B------:R1:W2:Y:S01]  /*2b80*/  @!P0 LDS R0, [R2] ;  /* 0x0000000002008984 */ /* 0x0002a20000000800 */
[----:B------:R-:W-:Y:S05]  /*2b90*/  BRA.DIV UR4, `(.L_x_1065) ;  /* 0x0000000204787947 */ /* 0x000fea000b800000 */
[----:B--2---:R-:W2:Y:S02]  /*2ba0*/  SHFL.DOWN PT, R3, R0, 0x2, 0x1f ;  /* 0x08401f0000037f89 */ /* 0x004ea400000e0000 */
[----:B--2---:R-:W-:-:S05]  /*2bb0*/  FMNMX R3, R3, R0, !PT ;  /* 0x0000000003037209 */ /* 0x004fca0007800000 */
[----:B-1----:R1:W2:Y:S02]  /*2bc0*/  SHFL.DOWN PT, R2, R3, 0x1, 0x1f ;  /* 0x08201f0003027f89 */ /* 0x0022a400000e0000 */
.L_x_1070:
[----:B------:R-:W-:Y:S02]  /*2bd0*/  ISETP.NE.AND P0, PT, R26, RZ, PT ;  /* 0x000000ff1a00720c */ /* 0x000fe40003f05270 */
[----:B--2---:R-:W-:-:S11]  /*2be0*/  FMNMX R5, R3, R2, !PT ;  /* 0x0000000203057209 */ /* 0x004fd60007800000 */
[----:B------:R-:W-:Y:S05]  /*2bf0*/  @P0 BRA `(.L_x_1064) ;  /* 0x0000000000080947 */ /* 0x000fea0003800000 */
[----:B-1----:R-:W1:Y:S02]  /*2c00*/  LDC.64 R2, c[0x0][0x3a8] ;  /* 0x0000ea00ff027b82 */ /* 0x002e640000000a00 */
[----:B-1----:R2:W-:Y:S02]  /*2c10*/  REDG.E.MAX.S32.STRONG.GPU desc[UR14][R2.64], R5 ;  /* 0x000000050200798e */ /* 0x0025e4000d12e30e */
.L_x_1064:
[----:B------:R-:W-:Y:S05]  /*2c20*/  BSYNC B0 ;  /* 0x0000000000007941 */ /* 0x000fea0003800000 */
.L_x_1063:
[----:B------:R-:W3:Y:S01]  /*2c30*/  LDCU.64 UR8, c[0x0][0x3b0] ;  /* 0x00007600ff0877ac */ /* 0x000ee20008000a00 */
[----:B------:R-:W-:Y:S02]  /*2c40*/  LOP3.LUT P0, RZ, R26, UR7, RZ, 0xfc, !PT ;  /* 0x000000071aff7c12 */ /* 0x000fe4000f80fcff */
[----:B---3--:R-:W-:-:S04]  /*2c50*/  ISETP.EQ.U32.AND P1, PT, RZ, UR8, PT ;  /* 0x00000008ff007c0c */ /* 0x008fc8000bf22070 */
[----:B------:R-:W-:-:S13]  /*2c60*/  ISETP.EQ.OR.EX P0, PT, RZ, UR9, P0, P1 ;  /* 0x00000009ff007c0c */ /* 0x000fda0008702710 */
[----:B------:R-:W-:Y:S05]  /*2c70*/  @P0 EXIT ;  /* 0x000000000000094d */ /* 0x000fea0003800000 */
[----:B------:R-:W-:-:S04]  /*2c80*/  UIADD3 UR4, UPT, UPT, UR5, 0x1800000, URZ ;  /* 0x0180000005047890 */ /* 0x000fc8000fffe0ff */
[----:B------:R-:W-:-:S04]  /*2c90*/  ULOP3.LUT UR4, UR4, 0x7f800000, URZ, 0xc0, !UPT ;  /* 0x7f80000004047892 */ /* 0x000fc8000f8ec0ff */
[----:B------:R-:W-:-:S09]  /*2ca0*/  UISETP.GT.U32.AND UP0, UPT, UR4, 0x1ffffff, UPT ;  /* 0x01ffffff0400788c */ /* 0x000fd2000bf04070 */
[----:B------:R-:W-:Y:S05]  /*2cb0*/  BRA.U UP0, `(.L_x_1066) ;  /* 0x0000000100107547 */ /* 0x000fea000b800000 */
[----:B------:R-:W-:Y:S01]  /*2cc0*/  IMAD.U32 R0, RZ, RZ, UR5 ;  /* 0x00000005ff007e24 */ /* 0x000fe2000f8e00ff */
[----:B--2---:R-:W-:-:S07]  /*2cd0*/  MOV R2, 0x2cf0 ;  /* 0x00002cf000027802 */ /* 0x004fce0000000f00 */
[----:B01----:R-:W-:Y:S05]  /*2ce0*/  CALL.REL.NOINC `($__internal_25_$__cuda_sm20_rcp_rn_f32_slowpath) ;  /* 0x00000004007c7944 */ /* 0x003fea0003c00000 */
[----:B------:R-:W-:Y:S05]  /*2cf0*/  BRA `(.L_x_1067) ;  /* 0x0000000000147947 */ /* 0x000fea0003800000 */
.L_x_1066:
[----:B--2---:R-:W2:Y:S01]  /*2d00*/  MUFU.RCP R5, UR5 ;  /* 0x0000000500057d08 */ /* 0x004ea20008001000 */
[----:B------:R-:W-:-:S04]  /*2d10*/  IMAD.U32 R0, RZ, RZ, UR5 ;  /* 0x00000005ff007e24 */ /* 0x000fc8000f8e00ff */
[----:B--2---:R-:W-:-:S04]  /*2d20*/  FFMA R0, R5, R0, -1 ;  /* 0xbf80000005007423 */ /* 0x004fc80000000000 */
[----:B------:R-:W-:-:S04]  /*2d30*/  FADD.FTZ R0, -R0, -RZ ;  /* 0x800000ff00007221 */ /* 0x000fc80000010100 */
[----:B------:R-:W-:-:S07]  /*2d40*/  FFMA R5, R5, R0, R5 ;  /* 0x0000000005057223 */ /* 0x000fce0000000005 */
.L_x_1067:
[----:B-1----:R-:W1:Y:S02]  /*2d50*/  LDC.64 R2, c[0x0][0x3b0] ;  /* 0x0000ec00ff027b82 */ /* 0x002e640000000a00 */
[----:B-1----:R-:W-:Y:S01]  /*2d60*/  STG.E desc[UR14][R2.64], R5 ;  /* 0x0000000502007986 */ /* 0x002fe2000c10190e */
[----:B------:R-:W-:Y:S05]  /*2d70*/  EXIT ;  /* 0x000000000000794d */ /* 0x000fea0003800000 */
.L_x_1065:
[----:B------:R-:W-:Y:S02]  /*2d80*/  IMAD.MOV.U32 R5, RZ, RZ, 0x2 ;  /* 0x00000002ff057424 */ /* 0x000fe400078e00ff */
[----:B------:R-:W-:Y:S02]  /*2d90*/  IMAD.MOV.U32 R7, RZ, RZ, 0x1f ;  /* 0x0000001fff077424 */ /* 0x000fe400078e00ff */
[----:B------:R-:W-:-:S07]  /*2da0*/  IMAD.MOV.U32 R4, RZ, RZ, -0x1 ;  /* 0xffffffffff047424 */ /* 0x000fce00078e00ff */
[----:B012---:R-:W-:Y:S05]  /*2db0*/  WARPSYNC.COLLECTIVE R4, `(.L_x_1068) ;  /* 0x0000000004087348 */ /* 0x007fea0003c00000 */
[----:B-12---:R1:W2:Y:S02]  /*2dc0*/  SHFL.DOWN P0, R2, R0, R5, R7 ;  /* 0x0800000500027389 */ /* 0x0062a40000000007 */
[----:B012---:R-:W-:Y:S05]  /*2dd0*/  ENDCOLLECTIVE ;  /* 0x000000000000791b */ /* 0x007fea0003800000 */
.L_x_1068:
[----:B------:R-:W-:Y:S02]  /*2de0*/  IMAD.MOV.U32 R5, RZ, RZ, 0x1 ;  /* 0x00000001ff057424 */ /* 0x000fe400078e00ff */
[----:B------:R-:W-:-:S05]  /*2df0*/  IMAD.MOV.U32 R3, RZ, RZ, R2 ;  /* 0x000000ffff037224 */ /* 0x000fca00078e0002 */
[----:B------:R-:W-:-:S05]  /*2e00*/  FMNMX R3, R3, R0, !PT ;  /* 0x0000000003037209 */ /* 0x000fca0007800000 */
[----:B------:R-:W-:-:S07]  /*2e10*/  IMAD.MOV.U32 R0, RZ, RZ, R3 ;  /* 0x000000ffff007224 */ /* 0x000fce00078e0003 */
[----:B------:R-:W-:Y:S05]  /*2e20*/  WARPSYNC.COLLECTIVE R4, `(.L_x_1069) ;  /* 0x0000000004087348 */ /* 0x000fea0003c00000 */
[----:B------:R0:W1:Y:S02]  /*2e30*/  SHFL.DOWN P0, R2, R0, R5, R7 ;  /* 0x0800000500027389 */ /* 0x0000640000000007 */
[----:B01----:R-:W-:Y:S05]  /*2e40*/  ENDCOLLECTIVE ;  /* 0x000000000000791b */ /* 0x003fea0003800000 */
.L_x_1069:
[----:B------:R-:W-:Y:S05]  /*2e50*/  BRA `(.L_x_1070) ;  /* 0xfffffffc005c7947 */ /* 0x000fea000383ffff */
        .weak           $__internal_24_$__cuda_sm20_div_u64
        .type           $__internal_24_$__cuda_sm20_div_u64,@function
        .size           $__internal_24_$__cuda_sm20_div_u64,($__internal_25_$__cuda_sm20_rcp_rn_f32_slowpath - $__internal_24_$__cuda_sm20_div_u64)
$__internal_24_$__cuda_sm20_div_u64:
        /* <DEDUP_REMOVED lines=71> */
[----:B------:R-:W-:Y:S11]  /*32d0*/  RET.REL.NODEC R2 `(_ZN18transformer_engine6detail50_GLOBAL__N__0b005ce5_17_cast_transpose_cu_f1c1739d29cast_transpose_general_kernelILm4ELm4Ef13__nv_bfloat16EEvPKT1_PKfPT2_SA_S8_PfSB_mm) ;  /* 0xffffffcc02487950 */ /* 0x000ff60003c3ffff */
        .weak           $__internal_25_$__cuda_sm20_rcp_rn_f32_slowpath
        .type           $__internal_25_$__cuda_sm20_rcp_rn_f32_slowpath,@function
        .size           $__internal_25_$__cuda_sm20_rcp_rn_f32_slowpath,(.L_x_1173 - $__internal_25_$__cuda_sm20_rcp_rn_f32_slowpath)
$__internal_25_$__cuda_sm20_rcp_rn_f32_slowpath:
        /* <DEDUP_REMOVED lines=15> */
.L_x_1071:
        /* <DEDUP_REMOVED lines=33> */
.L_x_1073:
[----:B------:R0:W1:Y:S02]  /*35e0*/  MUFU.RCP R3, R0 ;  /* 0x0000000000037308 */ /* 0x0000640000001000 */
.L_x_1072:
[----:B-1-3--:R-:W-:Y:S02]  /*35f0*/  IMAD.MOV.U32 R5, RZ, RZ, R3 ;  /* 0x000000ffff057224 */ /* 0x00afe400078e0003 */
[----:B------:R-:W-:-:S04]  /*3600*/  IMAD.MOV.U32 R3, RZ, RZ, 0x0 ;  /* 0x00000000ff037424 */ /* 0x000fc800078e00ff */
[----:B0-2---:R-:W-:Y:S05]  /*3610*/  RET.REL.NODEC R2 `(_ZN18transformer_engine6detail50_GLOBAL__N__0b005ce5_17_cast_transpose_cu_f1c1739d29cast_transpose_general_kernelILm4ELm4Ef13__nv_bfloat16EEvPKT1_PKfPT2_SA_S8_PfSB_mm) ;  /* 0xffffffc802787950 */ /* 0x005fea0003c3ffff */
.L_x_1074:
        /* <DEDUP_REMOVED lines=14> */
.L_x_1173:


//--------------------- .text._ZN18transformer_engine6detail50_GLOBAL__N__0b005ce5_17_cast_transpose_cu_f1c1739d29cast_transpose_general_kernelILm4ELm4Ef6__halfEEvPKT1_PKfPT2_SA_S8_PfSB_mm --------------------------
	.section	.text._ZN18transformer_engine6detail50_GLOBAL__N__0b005ce5_17_cast_transpose_cu_f1c1739d29cast_transpose_general_kernelILm4ELm4Ef6__halfEEvPKT1_PKfPT2_SA_S8_PfSB_mm,"ax",@progbits
	.align	128
.text._ZN18transformer_engine6detail50_GLOBAL__N__0b005ce5_17_cast_transpose_cu_f1c1739d29cast_transpose_general_kernelILm4ELm4Ef6__halfEEvPKT1_PKfPT2_SA_S8_PfSB_mm:
        .type           _ZN18transformer_engine6detail50_GLOBAL__N__0b005ce5_17_cast_transpose_cu_f1c1739d29cast_transpose_general_kernelILm4ELm4Ef6__halfEEvPKT1_PKfPT2_SA_S8_PfSB_mm,@function
        .size           _ZN18transformer_engine6detail50_GLOBAL__N__0b005ce5_17_cast_transpose_cu_f1c1739d29cast_transpose_general_kernelILm4ELm4Ef6__halfEEvPKT1_PKfPT2_SA_S8_PfSB_mm,(.L_x_1176 - _ZN18transformer_engine6detail50_GLOBAL__N__0b005ce5_17_cast_transpose_cu_f1c1739d29cast_transpose_general_kernelILm4ELm4Ef6__halfEEvPKT1_PKfPT2_SA_S8_PfSB_mm)
        .other          _ZN18transformer_engine6detail50_GLOBAL__N__0b005ce5_17_cast_transpose_cu_f1c1739d29cast_transpose_general_kernelILm4ELm4Ef6__halfEEvPKT1_PKfPT2_SA_S8_PfSB_mm,@"STO_CUDA_ENTRY STV_DEFAULT"
_ZN18transformer_engine6detail50_GLOBAL__N__0b005ce5_17_cast_transpose_cu_f1c1739d29cast_transpose_general_kernelILm4ELm4Ef6__halfEEvPKT1_PKfPT2_SA_S8_PfSB_mm:
        /* <DEDUP_REMOVED lines=10> */
.L_x_1075:
        /* <DEDUP_REMOVED lines=36> */
.L_x_1076:
[----:B------:R-:W-:-:S07]  /*02e0*/  MOV R4, 0x300 ;  /* 0x0000030000047802 */ /* 0x000fce0000000f00 */
[----:B0-----:R-:W-:Y:S05]  /*02f0*/  CALL.REL.NOINC `($__internal_26_$__cuda_sm20_div_u64) ;  /* 0x0000002800d87944 */ /* 0x001fea0003c00000 */
        /* <DEDUP_REMOVED lines=11> */
.L_x_1077:
        /* <DEDUP_REMOVED lines=49> */
[----:B------:R-:W-:-:S05]  /*06c0*/  @!P1 F2FP.F16.F32.PACK_AB R12, RZ, R12 ;  /* 0x0000000cff0c923e */ /* 0x000fca00000000ff */
        /* <DEDUP_REMOVED lines=9> */
[----:B------:R-:W-:-:S05]  /*0760*/  @!P3 F2FP.F16.F32.PACK_AB R16, RZ, R16 ;  /* 0x00000010ff10b23e */ /* 0x000fca00000000ff */
        /* <DEDUP_REMOVED lines=25> */
[----:B------:R-:W-:-:S04]  /*0900*/  @!P2 F2FP.F16.F32.PACK_AB R13, RZ, R13 ;  /* 0x0000000dff0da23e */ /* 0x000fc800000000ff */
        /* <DEDUP_REMOVED lines=24> */
[----:B------:R-:W-:-:S05]  /*0a90*/  @!P0 F2FP.F16.F32.PACK_AB R4, RZ, R4 ;  /* 0x00000004ff04823e */ /* 0x000fca00000000ff */
        /* <DEDUP_REMOVED lines=59> */
[----:B------:R-:W-:-:S04]  /*0e50*/  @!P2 F2FP.F16.F32.PACK_AB R18, RZ, R18 ;  /* 0x00000012ff12a23e */ /* 0x000fc800000000ff */
        /* <DEDUP_REMOVED lines=24> */
[----:B------:R-:W-:-:S05]  /*0fe0*/  @!P3 F2FP.F16.F32.PACK_AB R2, RZ, R2 ;  /* 0x00000002ff02b23e */ /* 0x000fca00000000ff */
        /* <DEDUP_REMOVED lines=110> */
[----:B------:R-:W-:-:S04]  /*16d0*/  @!P2 F2FP.F16.F32.PACK_AB R18, RZ, R18 ;  /* 0x00000012ff12a23e */ /* 0x000fc800000000ff */
        /* <DEDUP_REMOVED lines=15> */
[----:B------:R-:W-:-:S05]  /*17d0*/  @!P3 F2FP.F16.F32.PACK_AB R21, RZ, R21 ;  /* 0x00000015ff15b23e */ /* 0x000fca00000000ff */
        /* <DEDUP_REMOVED lines=32> */
[----:B------:R-:W-:-:S05]  /*19e0*/  @!P4 F2FP.F16.F32.PACK_AB R5, RZ, R5 ;  /* 0x00000005ff05c23e */ /* 0x000fca00000000ff */
        /* <DEDUP_REMOVED lines=41> */
[----:B------:R-:W-:-:S04]  /*1c80*/  @!P6 F2FP.F16.F32.PACK_AB R23, RZ, R23 ;  /* 0x00000017ff17e23e */ /* 0x000fc800000000ff */
        /* <DEDUP_REMOVED lines=22> */
.L_x_1079:
[----:B------:R-:W-:Y:S05]  /*1df0*/  BSYNC.RECONVERGENT B0 ;  /* 0x0000000000007941 */ /* 0x000fea0003800200 */
.L_x_1078:
        /* <DEDUP_REMOVED lines=25> */
.L_x_1081:
[----:B------:R-:W-:Y:S05]  /*1f90*/  BSYNC.RECONVERGENT B0 ;  /* 0x0000000000007941 */ /* 0x000fea0003800200 */
.L_x_1080:
        /* <DEDUP_REMOVED lines=25> */
.L_x_1083:
[----:B------:R-:W-:Y:S05]  /*2130*/  BSYNC.RECONVERGENT B0 ;  /* 0x0000000000007941 */ /* 0x000fea0003800200 */
.L_x_1082:
        /* <DEDUP_REMOVED lines=25> */
.L_x_1085:
[----:B------:R-:W-:Y:S05]  /*22d0*/  BSYNC.RECONVERGENT B0 ;  /* 0x0000000000007941 */ /* 0x000fea0003800200 */
.L_x_1084:
        /* <DEDUP_REMOVED lines=25> */
.L_x_1087:
[----:B------:R-:W-:Y:S05]  /*2470*/  BSYNC.RECONVERGENT B0 ;  /* 0x0000000000007941 */ /* 0x000fea0003800200 */
.L_x_1086:
        /* <DEDUP_REMOVED lines=25> */
.L_x_1089:
[----:B------:R-:W-:Y:S05]  /*2610*/  BSYNC.RECONVERGENT B0 ;  /* 0x0000000000007941 */ /* 0x000fea0003800200 */
.L_x_1088:
        /* <DEDUP_REMOVED lines=25> */
.L_x_1091:
[----:B------:R-:W-:Y:S05]  /*27b0*/  BSYNC.RECONVERGENT B0 ;  /* 0x0000000000007941 */ /* 0x000fea0003800200 */
.L_x_1090:
        /* <DEDUP_REMOVED lines=25> */
.L_x_1093:
[----:B------:R-:W-:Y:S05]  /*2950*/  BSYNC.RECONVERGENT B0 ;  /* 0x0000000000007941 */ /* 0x000fea0003800200 */
.L_x_1092:
        /* <DEDUP_REMOVED lines=39> */
.L_x_1101:
[----:B------:R-:W-:Y:S02]  /*2bd0*/  ISETP.NE.AND P0, PT, R26, RZ, PT ;  /* 0x000000ff1a00720c */ /* 0x000fe40003f05270 */
[----:B--2---:R-:W-:-:S11]  /*2be0*/  FMNMX R5, R3, R2, !PT ;  /* 0x0000000203057209 */ /* 0x004fd60007800000 */
[----:B------:R-:W-:Y:S05]  /*2bf0*/  @P0 BRA `(.L_x_1095) ;  /* 0x0000000000080947 */ /* 0x000fea0003800000 */
[----:B-1----:R-:W1:Y:S02]  /*2c00*/  LDC.64 R2, c[0x0][0x3a8] ;  /* 0x0000ea00ff027b82 */ /* 0x002e640000000a00 */
[----:B-1----:R2:W-:Y:S02]  /*2c10*/  REDG.E.MAX.S32.STRONG.GPU desc[UR14][R2.64], R5 ;  /* 0x000000050200798e */ /* 0x0025e4000d12e30e */
.L_x_1095:
[----:B------:R-:W-:Y:S05]  /*2c20*/  BSYNC B0 ;  /* 0x0000000000007941 */ /* 0x000fea0003800000 */
.L_x_1094:
        /* <DEDUP_REMOVED lines=11> */
[----:B01----:R-:W-:Y:S05]  /*2ce0*/  CALL.REL.NOINC `($__internal_27_$__cuda_sm20_rcp_rn_f32_slowpath) ;  /* 0x00000004007c7944 */ /* 0x003fea0003c00000 */
[----:B------:R-:W-:Y:S05]  /*2cf0*/  BRA `(.L_x_1098) ;  /* 0x0000000000147947 */ /* 0x000fea0003800000 */
.L_x_1097:
[----:B--2---:R-:W2:Y:S01]  /*2d00*/  MUFU.RCP R5, UR5 ;  /* 0x0000000500057d08 */ /* 0x004ea20008001000 */
[----:B------:R-:W-:-:S04]  /*2d10*/  IMAD.U32 R0, RZ, RZ, UR5 ;  /* 0x00000005ff007e24 */ /* 0x000fc8000f8e00ff */
[----:B--2---:R-:W-:-:S04]  /*2d20*/  FFMA R0, R5, R0, -1 ;  /* 0xbf80000005007423 */ /* 0x004fc80000000000 */
[----:B------:R-:W-:-:S04]  /*2d30*/  FADD.FTZ R0, -R0, -RZ ;  /* 0x800000ff00007221 */ /* 0x000fc80000010100 */
[----:B------:R-:W-:-:S07]  /*2d40*/  FFMA R5, R5, R0, R5 ;  /* 0x0000000005057223 */ /* 0x000fce0000000005 */
.L_x_1098:
[----:B-1----:R-:W1:Y:S02]  /*2d50*/  LDC.64 R2, c[0x0][0x3b0] ;  /* 0x0000ec00ff027b82 */ /* 0x002e640000000a00 */
[----:B-1----:R-:W-:Y:S01]  /*2d60*/  STG.E desc[UR14][R2.64], R5 ;  /* 0x0000000502007986 */ /* 0x002fe2000c10190e */
[----:B------:R-:W-:Y:S05]  /*2d70*/  EXIT ;  /* 0x000000000000794d */ /* 0x000fea0003800000 */
.L_x_1096:
[----:B------:R-:W-:Y:S02]  /*2d80*/  IMAD.MOV.U32 R5, RZ, RZ, 0x2 ;  /* 0x00000002ff057424 */ /* 0x000fe400078e00ff */
[----:B------:R-:W-:Y:S02]  /*2d90*/  IMAD.MOV.U32 R7, RZ, RZ, 0x1f ;  /* 0x0000001fff077424 */ /* 0x000fe400078e00ff */
[----:B------:R-:W-:-:S07]  /*2da0*/  IMAD.MOV.U32 R4, RZ, RZ, -0x1 ;  /* 0xffffffffff047424 */ /* 0x000fce00078e00ff */
[----:B012---:R-:W-:Y:S05]  /*2db0*/  WARPSYNC.COLLECTIVE R4, `(.L_x_1099) ;  /* 0x0000000004087348 */ /* 0x007fea0003c00000 */
[----:B-12---:R1:W2:Y:S02]  /*2dc0*/  SHFL.DOWN P0, R2, R0, R5, R7 ;  /* 0x0800000500027389 */ /* 0x0062a40000000007 */
[----:B012---:R-:W-:Y:S05]  /*2dd0*/  ENDCOLLECTIVE ;  /* 0x000000000000791b */ /* 0x007fea0003800000 */
.L_x_1099:
[----:B------:R-:W-:Y:S02]  /*2de0*/  IMAD.MOV.U32 R5, RZ, RZ, 0x1 ;  /* 0x00000001ff057424 */ /* 0x000fe400078e00ff */
[----:B------:R-:W-:-:S05]  /*2df0*/  IMAD.MOV.U32 R3, RZ, RZ, R2 ;  /* 0x000000ffff037224 */ /* 0x000fca00078e0002 */
[----:B------:R-:W-:-:S05]  /*2e00*/  FMNMX R3, R3, R0, !PT ;  /* 0x0000000003037209 */ /* 0x000fca0007800000 */
[----:B------:R-:W-:-:S07]  /*2e10*/  IMAD.MOV.U32 R0, RZ, RZ, R3 ;  /* 0x000000ffff007224 */ /* 0x000fce00078e0003 */
[----:B------:R-:W-:Y:S05]  /*2e20*/  WARPSYNC.COLLECTIVE R4, `(.L_x_1100) ;  /* 0x0000000004087348 */ /* 0x000fea0003c00000 */
[----:B------:R0:W1:Y:S02]  /*2e30*/  SHFL.DOWN P0, R2, R0, R5, R7 ;  /* 0x0800000500027389 */ /* 0x0000640000000007 */
[----:B01----:R-:W-:Y:S05]  /*2e40*/  ENDCOLLECTIVE ;  /* 0x000000000000791b */ /* 0x003fea0003800000 */
.L_x_1100:
[----:B------:R-:W-:Y:S05]  /*2e50*/  BRA `(.L_x_1101) ;  /* 0xfffffffc005c7947 */ /* 0x000fea000383ffff */
        .weak           $__internal_26_$__cuda_sm20_div_u64
        .type           $__internal_26_$__cuda_sm20_div_u64,@function
        .size           $__internal_26_$__cuda_sm20_div_u64,($__internal_27_$__cuda_sm20_rcp_rn_f32_slowpath - $__internal_26_$__cuda_sm20_div_u64)
$__internal_26_$__cuda_sm20_div_u64:
        /* <DEDUP_REMOVED lines=71> */
[----:B------:R-:W-:Y:S11]  /*32d0*/  RET.REL.NODEC R2 `(_ZN18transformer_engine6detail50_GLOBAL__N__0b005ce5_17_cast_transpose_cu_f1c1739d29cast_transpose_general_kernelILm4ELm4Ef6__halfEEvPKT1_PKfPT2_SA_S8_PfSB_mm) ;  /* 0xffffffcc02487950 */ /* 0x000ff60003c3ffff */
        .weak           $__internal_27_$__cuda_sm20_rcp_rn_f32_slowpath
        .type           $__internal_27_$__cuda_sm20_rcp_rn_f32_slowpath,@function
        .size           $__internal_27_$__cuda_sm20_rcp_rn_f32_slowpath,(.L_x_1176 - $__internal_27_$__cuda_sm20_rcp_rn_f32_slowpath)
$__internal_27_$__cuda_sm20_rcp_rn_f32_slowpath:
        /* <DEDUP_REMOVED lines=15> */
.L_x_1102:
        /* <DEDUP_REMOVED lines=33> */
.L_x_1104:
[----:B------:R0:W1:Y:S02]  /*35e0*/  MUFU.RCP R3, R0 ;  /* 0x0000000000037308 */ /* 0x0000640000001000 */
.L_x_1103:
[----:B-1-3--:R-:W-:Y:S02]  /*35f0*/  IMAD.MOV.U32 R5, RZ, RZ, R3 ;  /* 0x000000ffff057224 */ /* 0x00afe400078e0003 */
[----:B------:R-:W-:-:S04]  /*3600*/  IMAD.MOV.U32 R3, RZ, RZ, 0x0 ;  /* 0x00000000ff037424 */ /* 0x000fc800078e00ff */
[----:B0-2---:R-:W-:Y:S05]  /*3610*/  RET.REL.NODEC R2 `(_ZN18transformer_engine6detail50_GLOBAL__N__0b005ce5_17_cast_transpose_cu_f1c1739d29cast_transpose_general_kernelILm4ELm4Ef6__halfEEvPKT1_PKfPT2_SA_S8_PfSB_mm) ;  /* 0xffffffc802787950 */ /* 0x005fea0003c3ffff */
.L_x_1105:
        /* <DEDUP_REMOVED lines=14> */
.L_x_1176:


//--------------------- .text._ZN18transformer_engine6detail50_GLOBAL__N__0b005ce5_17_cast_transpose_cu_f1c1739d29cast_transpose_general_kernelILm4ELm4EffEEvPKT1_PKfPT2_S9_S7_PfSA_mm --------------------------
	.section	.text._ZN18transformer_engine6detail50_GLOBAL__N__0b005ce5_17_cast_transpose_cu_f1c1739d29cast_transpose_general_kernelILm4ELm4EffEEvPKT1_PKfPT2_S9_S7_PfSA_mm,"ax",@progbits
	.align	128
.text._ZN18transformer_engine6detail50_GLOBAL__N__0b005ce5_17_cast_transpose_cu_f1c1739d29cast_transpose_general_kernelILm4ELm4EffEEvPKT1_PKfPT2_S9_S7_PfSA_mm:
        .type           _ZN18transformer_engine6detail50_GLOBAL__N__0b005ce5_17_cast_transpose_cu_f1c1739d29cast_transpose_general_kernelILm4ELm4EffEEvPKT1_PKfPT2_S9_S7_PfSA_mm,@function
        .size           _ZN18transformer_engine6detail50_GLOBAL__N__0b005ce5_17_cast_transpose_cu_f1c1739d29cast_transpose_general_kernelILm4ELm4EffEEvPKT1_PKfPT2_S9_S7_PfSA_mm,(.L_x_1179 - _ZN18transformer_engine6detail50_GLOBAL__N__0b005ce5_17_cast_transpose_cu_f1c1739d29cast_transpose_general_kernelILm4ELm4EffEEvPKT1_PKfPT2_S9_S7_PfSA_mm)
        .other          _ZN18transformer_engine6detail50_GLOBAL__N__0b005ce5_17_cast_transpose_cu_f1c1739d29cast_transpose_general_kernelILm4ELm4EffEEvPKT1_PKfPT2_S9_S7_PfSA_mm,@"STO_CUDA_ENTRY STV_DEFAULT"
_ZN18transformer_engine6detail50_GLOBAL__N__0b005ce5_17_cast_transpose_cu_f1c1739d29cast_transpose_general_kernelILm4ELm4EffEEvPKT1_PKfPT2_S9_S7_PfSA_mm:
        /* <DEDUP_REMOVED lines=10> */
.L_x_1106:
        /* <DEDUP_REMOVED lines=26> */
[----:B------:R-:W-:Y:S01]  /*0240*/  @P0 IADD3 R5, PT, PT, R5, -R4, RZ ;  /* 0x8000000405050210 */ /* 0x000fe20007ffe0ff */
[----:B------:R-:W-:-:S03]  /*0250*/  @P0 VIADD R12, R12, 0x1 ;  /* 0x000000010c0c0836 */ /* 0x000fc60000000000 */
[----:B------:R-:W-:-:S13]  /*0260*/  ISETP.GE.U32.AND P1, PT, R5, R4, PT ;  /* 0x000000040500720c */ /* 0x000fda0003f26070 */
[----:B------:R-:W-:Y:S01]  /*0270*/  @P1 VIADD R12, R12, 0x1 ;  /* 0x000000010c0c1836 */ /* 0x000fe20000000000 */
[----:B------:R-:W-:-:S05]  /*0280*/  @!P2 LOP3.LUT R12, RZ, R4, RZ, 0x33, !PT ;  /* 0x00000004ff0ca212 */ /* 0x000fca00078e33ff */
[----:B------:R-:W-:-:S04]  /*0290*/  IMAD.MOV R5, RZ, RZ, -R12 ;  /* 0x000000ffff057224 */ /* 0x000fc800078e0a0c */
[----:B------:R-:W-:Y:S01]  /*02a0*/  IMAD R4, R4, R5, UR6 ;  /* 0x0000000604047e24 */ /* 0x000fe2000f8e0205 */
[----:B------:R-:W-:Y:S06]  /*02b0*/  BRA `(.L_x_1108) ;  /* 0x00000000002c7947 */ /* 0x000fec0003800000 */
.L_x_1107:
[----:B------:R-:W-:-:S07]  /*02c0*/  MOV R0, 0x2e0 ;  /* 0x000002e000007802 */ /* 0x000fce0000000f00 */
[----:B0-----:R-:W-:Y:S05]  /*02d0*/  CALL.REL.NOINC `($__internal_28_$__cuda_sm20_div_u64) ;  /* 0x0000001800d87944 */ /* 0x001fea0003c00000 */
[----:B------:R-:W-:Y:S01]  /*02e0*/  IADD3 R9, P0, PT, RZ, -R12, RZ ;  /* 0x8000000cff097210 */ /* 0x000fe20007f1e0ff */
[----:B------:R-:W-:-:S03]  /*02f0*/  IMAD.U32 R6, RZ, RZ, UR6 ;  /* 0x00000006ff067e24 */ /* 0x000fc6000f8e00ff */
[----:B------:R-:W-:-:S05]  /*0300*/  IADD3.X R7, PT, PT, RZ, ~R13, RZ, P0, !PT ;  /* 0x8000000dff077210 */ /* 0x000fca00007fe4ff */
[----:B------:R-:W-:Y:S02]  /*0310*/  IMAD R0, R7, R4, RZ ;  /* 0x0000000407007224 */ /* 0x000fe400078e02ff */
[----:B------:R-:W-:Y:S02]  /*0320*/  IMAD.MOV.U32 R7, RZ, RZ, RZ ;  /* 0x000000ffff077224 */ /* 0x000fe400078e00ff */
[-C--:B------:R-:W-:Y:S02]  /*0330*/  IMAD R5, R5, R9.reuse, R0 ;  /* 0x0000000905057224 */ /* 0x080fe400078e0200 */
[----:B------:R-:W-:-:S04]  /*0340*/  IMAD.WIDE.U32 R6, R4, R9, R6 ;  /* 0x0000000904067225 */ /* 0x000fc800078e0006 */
[----:B------:R-:W-:Y:S02]  /*0350*/  IMAD.MOV.U32 R4, RZ, RZ, R6 ;  /* 0x000000ffff047224 */ /* 0x000fe400078e0006 */
[----:B------:R-:W-:-:S07]  /*0360*/  IMAD.IADD R7, R7, 0x1, R5 ;  /* 0x0000000107077824 */ /* 0x000fce00078e0205 */
.L_x_1108:
[----:B------:R-:W1:Y:S01]  /*0370*/  LDCU.64 UR10, c[0x0][0x3b8] ;  /* 0x00007700ff0a77ac */ /* 0x000e620008000a00 */
[----:B------:R-:W-:Y:S01]  /*0380*/  IMAD.SHL.U32 R6, R12, 0x20, RZ ;  /* 0x000000200c067824 */ /* 0x000fe200078e00ff */
[----:B------:R-:W-:Y:S01]  /*0390*/  SHF.L.U32 R10, R4, 0x5, RZ ;  /* 0x00000005040a7819 */ /* 0x000fe200000006ff */
[----:B------:R-:W2:Y:S01]  /*03a0*/  LDCU.64 UR12, c[0x0][0x3c0] ;  /* 0x00007800ff0c77ac */ /* 0x000ea20008000a00 */
[----:B------:R-:W-:Y:S02]  /*03b0*/  SHF.L.U64.HI R12, R12, 0x5, R13 ;  /* 0x000000050c0c7819 */ /* 0x000fe4000001020d */
[----:B------:R-:W-:Y:S01]  /*03c0*/  IADD3 R22, P1, PT, R6, R23, RZ ;  /* 0x0000001706167210 */ /* 0x000fe20007f3e0ff */
[----:B------:R-:W3:Y:S01]  /*03d0*/  LDCU.64 UR8, c[0x0][0x3a0] ;  /* 0x00007400ff0877ac */ /* 0x000ee20008000a00 */
[----:B------:R-:W-:Y:S02]  /*03e0*/  SHF.L.U64.HI R7, R4, 0x5, R7 ;  /* 0x0000000504077819 */ /* 0x000fe40000010207 */
[----:B------:R-:W-:Y:S01]  /*03f0*/  IADD3 R0, P0, PT, R10, R3, RZ ;  /* 0x000000030a007210 */ /* 0x000fe20007f1e0ff */
[----:B------:R-:W-:-:S04]  /*0400*/  IMAD.X R23, RZ, RZ, R12, P1 ;  /* 0x000000ffff177224 */ /* 0x000fc800008e060c */
[----:B------:R-:W-:Y:S01]  /*0410*/  IMAD.X R13, RZ, RZ, R7, P0 ;  /* 0x000000ffff0d7224 */ /* 0x000fe200000e0607 */
[----:B-1----:R-:W-:Y:S02]  /*0420*/  ISETP.GE.U32.AND P4, PT, R22, UR10, PT ;  /* 0x0000000a16007c0c */ /* 0x002fe4000bf86070 */
[----:B--2---:R-:W-:Y:S02]  /*0430*/  ISETP.GE.U32.AND P2, PT, R0, UR12, PT ;  /* 0x0000000c00007c0c */ /* 0x004fe4000bf46070 */
[----:B------:R-:W-:Y:S02]  /*0440*/  ISETP.GE.U32.AND.EX P4, PT, R23, UR11, PT, P4 ;  /* 0x0000000b17007c0c */ /* 0x000fe4000bf86140 */
[----:B---3--:R-:W-:Y:S02]  /*0450*/  ISETP.NE.U32.AND P0, PT, RZ, UR8, PT ;  /* 0x00000008ff007c0c */ /* 0x008fe4000bf05070 */
[----:B------:R-:W-:Y:S02]  /*0460*/  ISETP.GE.U32.OR.EX P2, PT, R13, UR13, P4, P2 ;  /* 0x0000000d0d007c0c */ /* 0x000fe4000a746520 */
[----:B------:R-:W-:-:S11]  /*0470*/  ISETP.NE.AND.EX P0, PT, RZ, UR9, PT, P0 ;  /* 0x00000009ff007c0c */ /* 0x000fd6000bf05300 */
[----:B------:R-:W1:Y:S01]  /*0480*/  @!P2 LDC.64 R14, c[0x0][0x380] ;  /* 0x0000e000ff0eab82 */ /* 0x000e620000000a00 */
[----:B------:R-:W-:Y:S02]  /*0490*/  @!P2 IMAD R19, R13, UR10, RZ ;  /* 0x0000000a0d13ac24 */ /* 0x000fe4000f8e02ff */
[----:B------:R-:W-:-:S04]  /*04a0*/  @!P2 IMAD.WIDE.U32 R16, R0, UR10, R22 ;  /* 0x0000000a0010ac25 */ /* 0x000fc8000f8e0016 */
[----:B------:R-:W-:Y:S01]  /*04b0*/  @!P2 IMAD R19, R0, UR11, R19 ;  /* 0x0000000b0013ac24 */ /* 0x000fe2000f8e0213 */
[----:B------:R-:W0:Y:S03]  /*04c0*/  @P0 LDC.64 R20, c[0x0][0x3a0] ;  /* 0x0000e800ff140b82 */ /* 0x000e260000000a00 */
[----:B------:R-:W-:Y:S02]  /*04d0*/  @!P2 IMAD.IADD R19, R17, 0x1, R19 ;  /* 0x000000011113a824 */ /* 0x000fe400078e0213 */
[----:B------:R-:W-:-:S03]  /*04e0*/  @!P2 IMAD.SHL.U32 R17, R16, 0x4, RZ ;  /* 0x000000041011a824 */ /* 0x000fc600078e00ff */
[----:B------:R-:W-:Y:S01]  /*04f0*/  @!P2 SHF.L.U64.HI R16, R16, 0x2, R19 ;  /* 0x000000021010a819 */ /* 0x000fe20000010213 */
[----:B------:R-:W-:Y:S01]  /*0500*/  IMAD.MOV.U32 R19, RZ, RZ, 0x3f800000 ;  /* 0x3f800000ff137424 */ /* 0x000fe200078e00ff */
[----:B-1----:R-:W-:-:S04]  /*0510*/  @!P2 IADD3 R14, P1, PT, R17, R14, RZ ;  /* 0x0000000e110ea210 */ /* 0x002fc80007f3e0ff */
[----:B------:R-:W-:Y:S01]  /*0520*/  @!P2 IADD3.X R15, PT, PT, R16, R15, RZ, P1, !PT ;  /* 0x0000000f100fa210 */ /* 0x000fe20000ffe4ff */
[----:B------:R-:W1:Y:S01]  /*0530*/  S2R R22, SR_TID.X ;  /* 0x0000000000167919 */ /* 0x000e620000002100 */
[----:B0-----:R-:W2:Y:S01]  /*0540*/  @P0 LDG.E.CONSTANT R19, desc[UR4][R20.64] ;  /* 0x0000000414130981 */ /* 0x001ea2000c1e9900 */
[----:B------:R-:W-:-:S03]  /*0550*/  IADD3 R25, P0, PT, R0, 0x4, RZ ;  /* 0x0000000400197810 */ /* 0x000fc60007f1e0ff */
[----:B------:R0:W2:Y:S02]  /*0560*/  @!P2 LDG.E.CONSTANT R21, desc[UR4][R14.64] ;  /* 0x000000040e15a981 */ /* 0x0000a4000c1e9900 */
[----:B------:R-:W-:Y:S01]  /*0570*/  IMAD.X R24, RZ, RZ, R13, P0 ;  /* 0x000000ffff187224 */ /* 0x000fe200000e060d */
[----:B------:R-:W-:-:S04]  /*0580*/  ISETP.GE.U32.AND P3, PT, R25, UR12, PT ;  /* 0x0000000c19007c0c */ /* 0x000fc8000bf66070 */
[----:B------:R-:W-:Y:S02]  /*0590*/  ISETP.GE.U32.OR.EX P3, PT, R24, UR13, P4, P3 ;  /* 0x0000000d18007c0c */ /* 0x000fe4000a766530 */
[----:B-1----:R-:W-:-:S11]  /*05a0*/  LOP3.LUT R27, R22, 0x1f, RZ, 0xc0, !PT ;  /* 0x0000001f161b7812 */ /* 0x002fd600078ec0ff */
[----:B0-----:R-:W0:Y:S01]  /*05b0*/  @!P3 LDC.64 R14, c[0x0][0x380] ;  /* 0x0000e000ff0ebb82 */ /* 0x001e220000000a00 */
[----:B------:R-:W-:Y:S02]  /*05c0*/  @!P3 IMAD R24, R24, UR10, RZ ;  /* 0x0000000a1818bc24 */ /* 0x000fe4000f8e02ff */
[----:B------:R-:W-:Y:S02]  /*05d0*/  IMAD.IADD R22, R6, 0x1, R27 ;  /* 0x0000000106167824 */ /* 0x000fe400078e021b */
[C---:B------:R-:W-:Y:S02]  /*05e0*/  @!P3 IMAD R27, R25.reuse, UR11, R24 ;  /* 0x0000000b191bbc24 */ /* 0x040fe4000f8e0218 */
[----:B------:R-:W-:-:S04]  /*05f0*/  @!P3 IMAD.WIDE.U32 R24, R25, UR10, R22 ;  /* 0x0000000a1918bc25 */ /* 0x000fc8000f8e0016 */
[----:B------:R-:W-:Y:S02]  /*0600*/  @!P3 IMAD.IADD R27, R25, 0x1, R27 ;  /* 0x00000001191bb824 */ /* 0x000fe400078e021b */
[----:B------:R-:W-:-:S03]  /*0610*/  @!P3 IMAD.SHL.U32 R25, R24, 0x4, RZ ;  /* 0x000000041819b824 */ /* 0x000fc600078e00ff */
[----:B------:R-:W-:Y:S02]  /*0620*/  @!P3 SHF.L.U64.HI R24, R24, 0x2, R27 ;  /* 0x000000021818b819 */ /* 0x000fe4000001021b */
[----:B0-----:R-:W-:-:S05]  /*0630*/  @!P3 IADD3 R14, P0, PT, R25, R14, RZ ;  /* 0x0000000e190eb210 */ /* 0x001fca0007f1e0ff */
[----:B------:R-:W-:-:S05]  /*0640*/  @!P3 IMAD.X R15, R24, 0x1, R15, P0 ;  /* 0x00000001180fb824 */ /* 0x000fca00000e060f */
[----:B------:R0:W3:Y:S02]  /*0650*/  @!P3 LDG.E.CONSTANT R20, desc[UR4][R14.64] ;  /* 0x000000040e14b981 */ /* 0x0000e4000c1e9900 */
[----:B0-----:R-:W0:Y:S02]  /*0660*/  @!P2 LDC.64 R14, c[0x0][0x390] ;  /* 0x0000e400ff0eab82 */ /* 0x001e240000000a00 */
[----:B0-----:R-:W-:-:S04]  /*0670*/  @!P2 IADD3 R14, P0, PT, R17, R14, RZ ;  /* 0x0000000e110ea210 */ /* 0x001fc80007f1e0ff */
[----:B------:R-:W-:Y:S02]  /*0680*/  @!P2 IADD3.X R15, PT, PT, R16, R15, RZ, P0, !PT ;  /* 0x0000000f100fa210 */ /* 0x000fe400007fe4ff */
[----:B------:R-:W-:-:S04]  /*0690*/  IADD3 R16, P0, PT, R0, 0x8, RZ ;  /* 0x0000000800107810 */ /* 0x000fc80007f1e0ff */
[----:B------:R-:W-:Y:S01]  /*06a0*/  ISETP.GE.U32.AND P5, PT, R16, UR12, PT ;  /* 0x0000000c10007c0c */ /* 0x000fe2000bfa6070 */
[----:B------:R-:W-:-:S05]  /*06b0*/  IMAD.X R17, RZ, RZ, R13, P0 ;  /* 0x000000ffff117224 */ /* 0x000fca00000e060d */
[----:B------:R-:W-:-:S13]  /*06c0*/  ISETP.GE.U32.OR.EX P5, PT, R17, UR13, P4, P5 ;  /* 0x0000000d11007c0c */ /* 0x000fda000a7a6550 */
[----:B------:R-:W-:Y:S02]  /*06d0*/  @!P5 IMAD R17, R17, UR10, RZ ;  /* 0x0000000a1111dc24 */ /* 0x000fe4000f8e02ff */
[----:B--2---:R-:W-:-:S05]  /*06e0*/  @!P2 FMUL R18, R21, R19 ;  /* 0x000000131512a220 */ /* 0x004fca0000400000 */
[----:B------:R0:W-:Y:S02]  /*06f0*/  @!P2 STG.E desc[UR4][R14.64], R18 ;  /* 0x000000120e00a986 */ /* 0x0001e4000c101904 */
[----:B0-----:R-:W0:Y:S02]  /*0700*/  @!P3 LDC.64 R14, c[0x0][0x390] ;  /* 0x0000e400ff0ebb82 */ /* 0x001e240000000a00 */
[----:B0-----:R-:W-:Y:S01]  /*0710*/  @!P3 IADD3 R14, P0, PT, R25, R14, RZ ;  /* 0x0000000e190eb210 */ /* 0x001fe20007f1e0ff */
[C---:B------:R-:W-:Y:S02]  /*0720*/  @!P5 IMAD R25, R16.reuse, UR11, R17 ;  /* 0x0000000b1019dc24 */ /* 0x040fe4000f8e0211 */
[----:B------:R-:W-:-:S04]  /*0730*/  @!P5 IMAD.WIDE.U32 R16, R16, UR10, R22 ;  /* 0x0000000a1010dc25 */ /* 0x000fc8000f8e0016 */
[----:B------:R-:W-:Y:S02]  /*0740*/  @!P5 IMAD.IADD R25, R17, 0x1, R25 ;  /* 0x000000011119d824 */ /* 0x000fe400078e0219 */
[----:B------:R-:W-:Y:S02]  /*0750*/  @!P5 IMAD.SHL.U32 R26, R16, 0x4, RZ ;  /* 0x00000004101ad824 */ /* 0x000fe400078e00ff */
[----:B------:R-:W-:Y:S01]  /*0760*/  @!P3 IMAD.X R15, R24, 0x1, R15, P0 ;  /* 0x00000001180fb824 */ /* 0x000fe200000e060f */
[----:B------:R-:W-:Y:S01]  /*0770*/  @!P5 SHF.L.U64.HI R25, R16, 0x2, R25 ;  /* 0x000000021019d819 */ /* 0x000fe20000010219 */
[----:B---3--:R-:W-:Y:S01]  /*0780*/  @!P3 FMUL R2, R20, R19 ;  /* 0x000000131402b220 */ /* 0x008fe20000400000 */
[----:B------:R-:W0:Y:S04]  /*0790*/  @!P5 LDC.64 R16, c[0x0][0x380] ;  /* 0x0000e000ff10db82 */ /* 0x000e280000000a00 */
[----:B------:R1:W-:Y:S04]  /*07a0*/  @!P3 STG.E desc[UR4][R14.64], R2 ;  /* 0x000000020e00b986 */ /* 0x0003e8000c101904 */
[----:B-1----:R-:W1:Y:S01]  /*07b0*/  @!P5 LDC.64 R14, c[0x0][0x390] ;  /* 0x0000e400ff0edb82 */ /* 0x002e620000000a00 */
[----:B0-----:R-:W-:-:S05]  /*07c0*/  @!P5 IADD3 R16, P0, PT, R26, R16, RZ ;  /* 0x000000101a10d210 */ /* 0x001fca0007f1e0ff */
[----:B------:R-:W-:-:S05]  /*07d0*/  @!P5 IMAD.X R17, R25, 0x1, R17, P0 ;  /* 0x000000011911d824 */ /* 0x000fca00000e0611 */
[----:B------:R0:W2:Y:S02]  /*07e0*/  @!P5 LDG.E.CONSTANT R16, desc[UR4][R16.64] ;  /* 0x000000041010d981 */ /* 0x0000a4000c1e9900 */
[----:B0-----:R-:W-:-:S04]  /*07f0*/  IADD3 R17, P1, PT, R0, 0xc, RZ ;  /* 0x0000000c00117810 */ /* 0x001fc80007f3e0ff */
[----:B------:R-:W-:Y:S02]  /*0800*/  ISETP.GE.U32.AND P0, PT, R17, UR12, PT ;  /* 0x0000000c11007c0c */ /* 0x000fe4000bf06070 */
[----:B------:R-:W-:Y:S02]  /*0810*/  IADD3.X R24, PT, PT, RZ, R13, RZ, P1, !PT ;  /* 0x0000000dff187210 */ /* 0x000fe40000ffe4ff */
[----:B-1----:R-:W-:Y:S02]  /*0820*/  @!P5 IADD3 R26, P1, PT, R26, R14, RZ ;  /* 0x0000000e1a1ad210 */ /* 0x002fe40007f3e0ff */
[----:B------:R-:W-:-:S03]  /*0830*/  ISETP.GE.U32.OR.EX P0, PT, R24, UR13, P4, P0 ;  /* 0x0000000d18007c0c */ /* 0x000fc6000a706500 */
[----:B------:R-:W-:-:S10]  /*0840*/  @!P5 IMAD.X R27, R25, 0x1, R15, P1 ;  /* 0x00000001191bd824 */ /* 0x000fd400008e060f */
[----:B------:R-:W-:Y:S02]  /*0850*/  @!P0 IMAD R24, R24, UR10, RZ ;  /* 0x0000000a18188c24 */ /* 0x000fe4000f8e02ff */
[----:B------:R-:W-:Y:S02]  /*0860*/  @!P0 IMAD.MOV.U32 R14, RZ, RZ, R22 ;  /* 0x000000ffff0e8224 */ /* 0x000fe400078e0016 */
[----:B------:R-:W-:Y:S02]  /*0870*/  @!P0 IMAD.MOV.U32 R15, RZ, RZ, R23 ;  /* 0x000000ffff0f8224 */ /* 0x000fe400078e0017 */
[C---:B------:R-:W-:Y:S02]  /*0880*/  @!P0 IMAD R24, R17.reuse, UR11, R24 ;  /* 0x0000000b11188c24 */ /* 0x040fe4000f8e0218 */
[----:B------:R-:W-:-:S04]  /*0890*/  @!P0 IMAD.WIDE.U32 R14, R17, UR10, R14 ;  /* 0x0000000a110e8c25 */ /* 0x000fc8000f8e000e */
[----:B------:R-:W-:Y:S02]  /*08a0*/  @!P0 IMAD.IADD R15, R15, 0x1, R24 ;  /* 0x000000010f0f8824 */ /* 0x000fe400078e0218 */
[----:B------:R-:W-:-:S03]  /*08b0*/  @!P0 IMAD.SHL.U32 R25, R14, 0x4, RZ ;  /* 0x000000040e198824 */ /* 0x000fc600078e00ff */
[----:B------:R-:W-:Y:S02]  /*08c0*/  @!P0 SHF.L.U64.HI R24, R14, 0x2, R15 ;  /* 0x000000020e188819 */ /* 0x000fe4000001020f */
[----:B------:R-:W0:Y:S02]  /*08d0*/  @!P0 LDC.64 R14, c[0x0][0x380] ;  /* 0x0000e000ff0e8b82 */ /* 0x000e240000000a00 */
[----:B0-----:R-:W-:-:S04]  /*08e0*/  @!P0 IADD3 R14, P1, PT, R25, R14, RZ ;  /* 0x0000000e190e8210 */ /* 0x001fc80007f3e0ff */
[----:B------:R-:W-:-:S05]  /*08f0*/  @!P0 IADD3.X R15, PT, PT, R24, R15, RZ, P1, !PT ;  /* 0x0000000f180f8210 */ /* 0x000fca0000ffe4ff */
[----:B------:R0:W3:Y:S02]  /*0900*/  @!P0 LDG.E.CONSTANT R17, desc[UR4][R14.64] ;  /* 0x000000040e118981 */ /* 0x0000e4000c1e9900 */
[----:B0-----:R-:W0:Y:S02]  /*0910*/  @!P0 LDC.64 R14, c[0x0][0x390] ;  /* 0x0000e400ff0e8b82 */ /* 0x001e240000000a00 */
[----:B0-----:R-:W-:-:S05]  /*0920*/  @!P0 IADD3 R14, P6, PT, R25, R14, RZ ;  /* 0x0000000e190e8210 */ /* 0x001fca0007fde0ff */
[----:B------:R-:W-:Y:S02]  /*0930*/  @!P0 IMAD.X R15, R24, 0x1, R15, P6 ;  /* 0x00000001180f8824 */ /* 0x000fe400030e060f */
[----:B--2---:R-:W-:-:S05]  /*0940*/  @!P5 FMUL R3, R16, R19 ;  /* 0x000000131003d220 */ /* 0x004fca0000400000 */
[----:B------:R0:W-:Y:S02]  /*0950*/  @!P5 STG.E desc[UR4][R26.64], R3 ;  /* 0x000000031a00d986 */ /* 0x0001e4000c101904 */
        /* <DEDUP_REMOVED lines=8> */
[----:B------:R-:W-:-:S04]  /*09e0*/  @!P1 IMAD.WIDE.U32 R24, R26, UR10, R24 ;  /* 0x0000000a1a189c25 */ /* 0x000fc8000f8e0018 */
[----:B------:R-:W-:-:S05]  /*09f0*/  @!P1 IMAD.IADD R27, R25, 0x1, R27 ;  /* 0x00000001191b9824 */ /* 0x000fca00078e021b */
[C---:B------:R-:W-:Y:S02]  /*0a00*/  @!P1 SHF.L.U64.HI R26, R24.reuse, 0x2, R27 ;  /* 0x00000002181a9819 */ /* 0x040fe4000001021b */
[----:B------:R-:W-:Y:S01]  /*0a10*/  @!P1 SHF.L.U32 R27, R24, 0x2, RZ ;  /* 0x00000002181b9819 */ /* 0x000fe200000006ff */
[----:B---3--:R-:W-:-:S05]  /*0a20*/  @!P0 FMUL R5, R17, R19 ;  /* 0x0000001311058220 */ /* 0x008fca0000400000 */
[----:B------:R0:W-:Y:S02]  /*0a30*/  @!P0 STG.E desc[UR4][R14.64], R5 ;  /* 0x000000050e008986 */ /* 0x0001e4000c101904 */
[----:B0-----:R-:W0:Y:S02]  /*0a40*/  @!P1 LDC.64 R14, c[0x0][0x380] ;  /* 0x0000e000ff0e9b82 */ /* 0x001e240000000a00 */
[----:B0-----:R-:W-:-:S05]  /*0a50*/  @!P1 IADD3 R24, P6, PT, R27, R14, RZ ;  /* 0x0000000e1b189210 */ /* 0x001fca0007fde0ff */
[----:B------:R-:W-:Y:S02]  /*0a60*/  @!P1 IMAD.X R25, R26, 0x1, R15, P6 ;  /* 0x000000011a199824 */ /* 0x000fe400030e060f */
[----:B------:R-:W0:Y:S03]  /*0a70*/  @!P1 LDC.64 R14, c[0x0][0x390] ;  /* 0x0000e400ff0e9b82 */ /* 0x000e260000000a00 */
[----:B------:R1:W2:Y:S02]  /*0a80*/  @!P1 LDG.E.CONSTANT R24, desc[UR4][R24.64] ;  /* 0x0000000418189981 */ /* 0x0002a4000c1e9900 */
[----:B-1----:R-:W-:Y:S01]  /*0a90*/  IMAD.MOV.U32 R25, RZ, RZ, RZ ;  /* 0x000000ffff197224 */ /* 0x002fe200078e00ff */
[----:B------:R-:W-:Y:S02]  /*0aa0*/  @!P2 FMNMX R25, RZ, |R21|, !PT ;  /* 0x40000015ff19a209 */ /* 0x000fe40007800000 */
[----:B0-----:R-:W-:-:S05]  /*0ab0*/  @!P1 IADD3 R14, P2, PT, R27, R14, RZ ;  /* 0x0000000e1b0e9210 */ /* 0x001fca0007f5e0ff */
[----:B------:R-:W-:Y:S01]  /*0ac0*/  @!P1 IMAD.X R15, R26, 0x1, R15, P2 ;  /* 0x000000011a0f9824 */ /* 0x000fe200010e060f */
[----:B------:R-:W-:-:S04]  /*0ad0*/  IADD3 R26, P6, PT, R0, 0x14, RZ ;  /* 0x00000014001a7810 */ /* 0x000fc80007fde0ff */
[----:B------:R-:W-:Y:S01]  /*0ae0*/  ISETP.GE.U32.AND P2, PT, R26, UR12, PT ;  /* 0x0000000c1a007c0c */ /* 0x000fe2000bf46070 */
[----:B------:R-:W-:-:S05]  /*0af0*/  IMAD.X R21, RZ, RZ, R13, P6 ;  /* 0x000000ffff157224 */ /* 0x000fca00030e060d */
[----:B------:R-:W-:-:S13]  /*0b00*/  ISETP.GE.U32.OR.EX P2, PT, R21, UR13, P4, P2 ;  /* 0x0000000d15007c0c */ /* 0x000fda000a746520 */
[----:B------:R-:W-:-:S04]  /*0b10*/  @!P2 IMAD R21, R21, UR10, RZ ;  /* 0x0000000a1515ac24 */ /* 0x000fc8000f8e02ff */
[----:B------:R-:W-:Y:S02]  /*0b20*/  @!P2 IMAD R21, R26, UR11, R21 ;  /* 0x0000000b1a15ac24 */ /* 0x000fe4000f8e0215 */
[----:B--2---:R-:W-:-:S05]  /*0b30*/  @!P1 FMUL R4, R24, R19 ;  /* 0x0000001318049220 */ /* 0x004fca0000400000 */
[----:B------:R0:W-:Y:S02]  /*0b40*/  @!P1 STG.E desc[UR4][R14.64], R4 ;  /* 0x000000040e009986 */ /* 0x0001e4000c101904 */
[----:B0-----:R-:W-:Y:S01]  /*0b50*/  @!P2 MOV R15, R23 ;  /* 0x00000017000fa202 */ /* 0x001fe20000000f00 */
[----:B------:R-:W-:-:S04]  /*0b60*/  @!P2 IMAD.MOV.U32 R14, RZ, RZ, R22 ;  /* 0x000000ffff0ea224 */ /* 0x000fc800078e0016 */
[----:B------:R-:W-:-:S04]  /*0b70*/  @!P2 IMAD.WIDE.U32 R14, R26, UR10, R14 ;  /* 0x0000000a1a0eac25 */ /* 0x000fc8000f8e000e */
[----:B------:R-:W-:Y:S02]  /*0b80*/  @!P2 IMAD.IADD R21, R15, 0x1, R21 ;  /* 0x000000010f15a824 */ /* 0x000fe400078e0215 */
[----:B------:R-:W-:-:S03]  /*0b90*/  @!P2 IMAD.SHL.U32 R27, R14, 0x4, RZ ;  /* 0x000000040e1ba824 */ /* 0x000fc600078e00ff */
[----:B------:R-:W-:Y:S02]  /*0ba0*/  @!P2 SHF.L.U64.HI R26, R14, 0x2, R21 ;  /* 0x000000020e1aa819 */ /* 0x000fe40000010215 */
[----:B------:R-:W0:Y:S02]  /*0bb0*/  @!P2 LDC.64 R14, c[0x0][0x380] ;  /* 0x0000e000ff0eab82 */ /* 0x000e240000000a00 */
[----:B0-----:R-:W-:-:S05]  /*0bc0*/  @!P2 IADD3 R14, P6, PT, R27, R14, RZ ;  /* 0x0000000e1b0ea210 */ /* 0x001fca0007fde0ff */
[----:B------:R-:W-:-:S05]  /*0bd0*/  @!P2 IMAD.X R15, R26, 0x1, R15, P6 ;  /* 0x000000011a0fa824 */ /* 0x000fca00030e060f */
[----:B------:R0:W2:Y:S01]  /*0be0*/  @!P2 LDG.E.CONSTANT R21, desc[UR4][R14.64] ;  /* 0x000000040e15a981 */ /* 0x0000a2000c1e9900 */
[----:B------:R-:W-:Y:S01]  /*0bf0*/  @!P3 FMNMX R25, R25, |R20|, !PT ;  /* 0x400000141919b209 */ /* 0x000fe20007800000 */
[----:B0-----:R-:W0:Y:S02]  /*0c00*/  @!P2 LDC.64 R14, c[0x0][0x390] ;  /* 0x0000e400ff0eab82 */ /* 0x001e240000000a00 */
        /* <DEDUP_REMOVED lines=13> */
[----:B------:R-:W-:-:S05]  /*0ce0*/  @!P3 IMAD.IADD R27, R15, 0x1, R20 ;  /* 0x000000010f1bb824 */ /* 0x000fca00078e0214 */
[C---:B------:R-:W-:Y:S01]  /*0cf0*/  @!P3 SHF.L.U64.HI R26, R14.reuse, 0x2, R27 ;  /* 0x000000020e1ab819 */ /* 0x040fe2000001021b */
[----:B------:R-:W-:Y:S02]  /*0d00*/  @!P3 IMAD.SHL.U32 R27, R14, 0x4, RZ ;  /* 0x000000040e1bb824 */ /* 0x000fe400078e00ff */
[----:B------:R-:W0:Y:S03]  /*0d10*/  @!P3 LDC.64 R14, c[0x0][0x380] ;  /* 0x0000e000ff0ebb82 */ /* 0x000e260000000a00 */
[----:B0-----:R-:W-:-:S05]  /*0d20*/  @!P3 IADD3 R14, P6, PT, R27, R14, RZ ;  /* 0x0000000e1b0eb210 */ /* 0x001fca0007fde0ff */
[----:B------:R-:W-:-:S05]  /*0d30*/  @!P3 IMAD.X R15, R26, 0x1, R15, P6 ;  /* 0x000000011a0fb824 */ /* 0x000fca00030e060f */
[----:B------:R0:W2:Y:S01]  /*0d40*/  @!P3 LDG.E.CONSTANT R20, desc[UR4][R14.64] ;  /* 0x000000040e14b981 */ /* 0x0000a2000c1e9900 */
[----:B------:R-:W-:-:S04]  /*0d50*/  @!P5 FMNMX R25, R25, |R16|, !PT ;  /* 0x400000101919d209 */ /* 0x000fc80007800000 */
[----:B------:R-:W-:Y:S01]  /*0d60*/  @!P0 FMNMX R25, R25, |R17|, !PT ;  /* 0x4000001119198209 */ /* 0x000fe20007800000 */
[----:B0-----:R-:W0:Y:S02]  /*0d70*/  @!P3 LDC.64 R14, c[0x0][0x390] ;  /* 0x0000e400ff0ebb82 */ /* 0x001e240000000a00 */
[----:B0-----:R-:W-:Y:S02]  /*0d80*/  @!P3 IADD3 R28, P5, PT, R27, R14, RZ ;  /* 0x0000000e1b1cb210 */ /* 0x001fe40007fbe0ff */
[----:B------:R-:W-:Y:S02]  /*0d90*/  IADD3 R14, P6, PT, R0, 0x1c, RZ ;  /* 0x0000001c000e7810 */ /* 0x000fe40007fde0ff */
[----:B------:R-:W0:Y:S01]  /*0da0*/  S2R R0, SR_CgaCtaId ;  /* 0x0000000000007919 */ /* 0x000e220000008800 */
[----:B------:R-:W-:Y:S01]  /*0db0*/  @!P3 IMAD.X R29, R26, 0x1, R15, P5 ;  /* 0x000000011a1db824 */ /* 0x000fe200028e060f */
[----:B------:R-:W-:Y:S02]  /*0dc0*/  IADD3.X R16, PT, PT, RZ, R13, RZ, P6, !PT ;  /* 0x0000000dff107210 */ /* 0x000fe400037fe4ff */
[----:B------:R-:W1:Y:S01]  /*0dd0*/  S2R R13, SR_TID.X ;  /* 0x00000000000d7919 */ /* 0x000e620000002100 */
[----:B------:R-:W-:-:S04]  /*0de0*/  ISETP.GE.U32.AND P5, PT, R14, UR12, PT ;  /* 0x0000000c0e007c0c */ /* 0x000fc8000bfa6070 */
[----:B------:R-:W-:-:S13]  /*0df0*/  ISETP.GE.U32.OR.EX P4, PT, R16, UR13, P4, P5 ;  /* 0x0000000d10007c0c */ /* 0x000fda000a786550 */
[----:B------:R-:W-:Y:S01]  /*0e00*/  @!P4 IMAD R15, R16, UR10, RZ ;  /* 0x0000000a100fcc24 */ /* 0x000fe2000f8e02ff */
[----:B------:R-:W-:Y:S01]  /*0e10*/  MOV R16, 0x400 ;  /* 0x0000040000107802 */ /* 0x000fe20000000f00 */
[----:B------:R-:W-:-:S04]  /*0e20*/  @!P4 IMAD.WIDE.U32 R26, R14, UR10, R22 ;  /* 0x0000000a0e1acc25 */ /* 0x000fc8000f8e0016 */
[----:B------:R-:W-:-:S04]  /*0e30*/  @!P4 IMAD R15, R14, UR11, R15 ;  /* 0x0000000b0e0fcc24 */ /* 0x000fc8000f8e020f */
[----:B------:R-:W-:Y:S02]  /*0e40*/  @!P4 IMAD.IADD R23, R27, 0x1, R15 ;  /* 0x000000011b17c824 */ /* 0x000fe400078e020f */
[----:B------:R-:W-:Y:S01]  /*0e50*/  VIADD R15, R16, 0x10 ;  /* 0x00000010100f7836 */ /* 0x000fe20000000000 */
[C---:B-1----:R-:W-:Y:S02]  /*0e60*/  SHF.R.U64 R17, R13.reuse, 0x5, RZ ;  /* 0x000000050d117819 */ /* 0x042fe400000012ff */
[C---:B------:R-:W-:Y:S01]  /*0e70*/  @!P4 SHF.L.U64.HI R22, R26.reuse, 0x2, R23 ;  /* 0x000000021a16c819 */ /* 0x040fe20000010217 */
[----:B------:R-:W-:Y:S01]  /*0e80*/  @!P4 IMAD.SHL.U32 R26, R26, 0x4, RZ ;  /* 0x000000041a1ac824 */ /* 0x000fe200078e00ff */
[----:B0-----:R-:W-:Y:S02]  /*0e90*/  LEA R14, R0, R15, 0x18 ;  /* 0x0000000f000e7211 */ /* 0x001fe400078ec0ff */
[----:B------:R-:W-:Y:S01]  /*0ea0*/  LOP3.LUT R23, R13, 0x1f, RZ, 0xc0, !PT ;  /* 0x0000001f0d177812 */ /* 0x000fe200078ec0ff */
[----:B--2---:R-:W-:-:S05]  /*0eb0*/  @!P3 FMUL R9, R20, R19 ;  /* 0x000000131409b220 */ /* 0x004fca0000400000 */
[----:B------:R0:W-:Y:S02]  /*0ec0*/  @!P3 STG.E desc[UR4][R28.64], R9 ;  /* 0x000000091c00b986 */ /* 0x0001e4000c101904 */
[----:B0-----:R-:W-:Y:S02]  /*0ed0*/  IMAD R28, R23, 0x84, R14 ;  /* 0x00000084171c7824 */ /* 0x001fe400078e020e */
[----:B------:R-:W0:Y:S02]  /*0ee0*/  @!P4 LDC.64 R14, c[0x0][0x380] ;  /* 0x0000e000ff0ecb82 */ /* 0x000e240000000a00 */
[----:B------:R-:W-:-:S05]  /*0ef0*/  IMAD R27, R17, 0x4, R28 ;  /* 0x00000004111b7824 */ /* 0x000fca00078e021c */
[----:B------:R1:W-:Y:S04]  /*0f00*/  STS [R27], R18 ;  /* 0x000000121b007388 */ /* 0x0003e80000000800 */
[----:B------:R-:W-:Y:S01]  /*0f10*/  STS [R27+0x10], R2 ;  /* 0x000010021b007388 */ /* 0x000fe20000000800 */
[----:B0-----:R-:W-:-:S04]  /*0f20*/  @!P4 IADD3 R14, P0, PT, R26, R14, RZ ;  /* 0x0000000e1a0ec210 */ /* 0x001fc80007f1e0ff */
[----:B------:R-:W-:-:S05]  /*0f30*/  @!P4 IADD3.X R15, PT, PT, R22, R15, RZ, P0, !PT ;  /* 0x0000000f160fc210 */ /* 0x000fca00007fe4ff */
[----:B-1----:R0:W2:Y:S01]  /*0f40*/  @!P4 LDG.E.CONSTANT R18, desc[UR4][R14.64] ;  /* 0x000000040e12c981 */ /* 0x0020a2000c1e9900 */
[----:B------:R-:W-:Y:S01]  /*0f50*/  IADD3 R6, P6, PT, R6, R17, RZ ;  /* 0x0000001106067210 */ /* 0x000fe20007fde0ff */
[----:B------:R-:W-:Y:S02]  /*0f60*/  BSSY.RECONVERGENT B0, `(.L_x_1109) ;  /* 0x0000025000007945 */ /* 0x000fe40003800200 */
[----:B------:R1:W-:Y:S02]  /*0f70*/  STS [R27+0x20], R3 ;  /* 0x000020031b007388 */ /* 0x0003e40000000800 */
[----:B------:R-:W-:Y:S02]  /*0f80*/  IMAD.X R12, RZ, RZ, R12, P6 ;  /* 0x000000ffff0c7224 */ /* 0x000fe400030e060c */
[----:B------:R3:W-:Y:S01]  /*0f90*/  STS [R27+0x50], R8 ;  /* 0x000050081b007388 */ /* 0x0007e20000000800 */
[----:B0-----:R-:W-:Y:S01]  /*0fa0*/  IADD3 R14, P5, PT, R10, R23, RZ ;  /* 0x000000170a0e7210 */ /* 0x001fe20007fbe0ff */
[----:B------:R-:W-:-:S02]  /*0fb0*/  IMAD R23, R23, -0x80, R28 ;  /* 0xffffff8017177824 */ /* 0x000fc400078e021c */
[----:B------:R0:W-:Y:S01]  /*0fc0*/  STS [R27+0x30], R5 ;  /* 0x000030051b007388 */ /* 0x0001e20000000800 */
[----:B-1----:R-:W1:Y:S01]  /*0fd0*/  @!P4 LDC.64 R2, c[0x0][0x390] ;  /* 0x0000e400ff02cb82 */ /* 0x002e620000000a00 */
[----:B------:R-:W-:Y:S01]  /*0fe0*/  IMAD.X R15, RZ, RZ, R7, P5 ;  /* 0x000000ffff0f7224 */ /* 0x000fe200028e0607 */
[----:B------:R-:W-:Y:S01]  /*0ff0*/  ISETP.GE.U32.AND P5, PT, R14, UR12, PT ;  /* 0x0000000c0e007c0c */ /* 0x000fe2000bfa6070 */
[----:B------:R0:W-:Y:S01]  /*1000*/  STS [R27+0x40], R4 ;  /* 0x000040041b007388 */ /* 0x0001e20000000800 */
[----:B------:R-:W-:Y:S01]  /*1010*/  IADD3 R7, P6, PT, R6, 0x8, RZ ;  /* 0x0000000806077810 */ /* 0x000fe20007fde0ff */
[----:B------:R-:W-:Y:S01]  /*1020*/  IMAD R23, R17, 0x84, R23 ;  /* 0x0000008411177824 */ /* 0x000fe200078e0217 */
[----:B------:R-:W-:Y:S01]  /*1030*/  ISETP.GE.U32.AND.EX P5, PT, R15, UR13, PT, P5 ;  /* 0x0000000d0f007c0c */ /* 0x000fe2000bfa6150 */
[----:B------:R0:W-:Y:S01]  /*1040*/  STS [R27+0x60], R9 ;  /* 0x000060091b007388 */ /* 0x0001e20000000800 */
[----:B---3--:R-:W-:Y:S02]  /*1050*/  IADD3.X R8, PT, PT, RZ, R12, RZ, P6, !PT ;  /* 0x0000000cff087210 */ /* 0x008fe400037fe4ff */
[----:B-1----:R-:W-:-:S05]  /*1060*/  @!P4 IADD3 R2, P0, PT, R26, R2, RZ ;  /* 0x000000021a02c210 */ /* 0x002fca0007f1e0ff */
[----:B------:R-:W-:Y:S01]  /*1070*/  @!P4 IMAD.X R3, R22, 0x1, R3, P0 ;  /* 0x000000011603c824 */ /* 0x000fe200000e0603 */
[----:B------:R-:W-:-:S05]  /*1080*/  IADD3 R10, P0, PT, R6, 0x4, RZ ;  /* 0x00000004060a7810 */ /* 0x000fca0007f1e0ff */
[----:B------:R-:W-:Y:S01]  /*1090*/  IMAD.X R22, RZ, RZ, R12, P0 ;  /* 0x000000ffff167224 */ /* 0x000fe200000e060c */
[----:B------:R-:W-:-:S04]  /*10a0*/  ISETP.GE.U32.AND P0, PT, R6, UR10, PT ;  /* 0x0000000a06007c0c */ /* 0x000fc8000bf06070 */
[----:B------:R-:W-:Y:S02]  /*10b0*/  ISETP.GE.U32.OR.EX P6, PT, R12, UR11, P5, P0 ;  /* 0x0000000b0c007c0c */ /* 0x000fe4000afc6500 */
[----:B------:R-:W-:Y:S01]  /*10c0*/  ISETP.GE.U32.AND P0, PT, R10, UR10, PT ;  /* 0x0000000a0a007c0c */ /* 0x000fe2000bf06070 */
[----:B--2---:R-:W-:-:S05]  /*10d0*/  @!P4 FMUL R11, R18, R19 ;  /* 0x00000013120bc220 */ /* 0x004fca0000400000 */
[----:B------:R0:W-:Y:S04]  /*10e0*/  STS [R27+0x70], R11 ;  /* 0x0000700b1b007388 */ /* 0x0001e80000000800 */
[----:B------:R0:W-:Y:S01]  /*10f0*/  @!P4 STG.E desc[UR4][R2.64], R11 ;  /* 0x0000000b0200c986 */ /* 0x0001e2000c101904 */
[----:B------:R-:W-:Y:S06]  /*1100*/  BAR.SYNC.DEFER_BLOCKING 0x0 ;  /* 0x0000000000007b1d */ /* 0x000fec0000010000 */
[----:B------:R-:W-:Y:S05]  /*1110*/  @P6 BRA `(.L_x_1110) ;  /* 0x0000000000246947 */ /* 0x000fea0003800000 */
[----:B0-----:R-:W0:Y:S01]  /*1120*/  LDS R9, [R23] ;  /* 0x0000000017097984 */ /* 0x001e220000000800 */
        /* <DEDUP_REMOVED lines=8> */
.L_x_1110:
[----:B------:R-:W-:Y:S05]  /*11b0*/  BSYNC.RECONVERGENT B0 ;  /* 0x0000000000007941 */ /* 0x000fea0003800200 */
.L_x_1109:
[----:B------:R-:W-:Y:S01]  /*11c0*/  ISETP.GE.U32.OR.EX P0, PT, R22, UR11, P5, P0 ;  /* 0x0000000b16007c0c */ /* 0x000fe2000af06500 */
[----:B------:R-:W-:Y:S01]  /*11d0*/  BSSY.RECONVERGENT B0, `(.L_x_1111) ;  /* 0x000000f000007945 */ /* 0x000fe20003800200 */
[----:B------:R-:W-:-:S04]  /*11e0*/  ISETP.GE.U32.AND P6, PT, R7, UR10, PT ;  /* 0x0000000a07007c0c */ /* 0x000fc8000bfc6070 */
[----:B------:R-:W-:-:S07]  /*11f0*/  ISETP.GE.U32.OR.EX P6, PT, R8, UR11, P5, P6 ;  /* 0x0000000b08007c0c */ /* 0x000fce000afc6560 */
        /* <DEDUP_REMOVED lines=12> */
.L_x_1112:
[----:B------:R-:W-:Y:S05]  /*12c0*/  BSYNC.RECONVERGENT B0 ;  /* 0x0000000000007941 */ /* 0x000fea0003800200 */
.L_x_1111:
[----:B------:R-:W-:Y:S01]  /*12d0*/  BSSY.RECONVERGENT B0, `(.L_x_1113) ;  /* 0x000000e000007945 */ /* 0x000fe20003800200 */
[----:B012---:R-:W-:-:S03]  /*12e0*/  IADD3 R9, P0, PT, R6, 0xc, RZ ;  /* 0x0000000c06097810 */ /* 0x007fc60007f1e0ff */
[----:B------:R-:W-:Y:S10]  /*12f0*/  @P6 BRA `(.L_x_1114) ;  /* 0x00000000002c6947 */ /* 0x000ff40003800000 */
[----:B------:R-:W0:Y:S01]  /*1300*/  LDS R11, [R23+0x420] ;  /* 0x00042000170b7984 */ /* 0x000e220000000800 */
[----:B------:R-:W1:Y:S01]  /*1310*/  LDCU.64 UR8, c[0x0][0x398] ;  /* 0x00007300ff0877ac */ /* 0x000e620008000a00 */
[----:B------:R-:W-:Y:S01]  /*1320*/  MOV R4, R14 ;  /* 0x0000000e00047202 */ /* 0x000fe20000000f00 */
[----:B------:R-:W-:Y:S02]  /*1330*/  IMAD R8, R8, UR12, RZ ;  /* 0x0000000c08087c24 */ /* 0x000fe4000f8e02ff */
[----:B------:R-:W-:Y:S02]  /*1340*/  IMAD.MOV.U32 R5, RZ, RZ, R15 ;  /* 0x000000ffff057224 */ /* 0x000fe400078e000f */
[C---:B------:R-:W-:Y:S02]  /*1350*/  IMAD R3, R7.reuse, UR13, R8 ;  /* 0x0000000d07037c24 */ /* 0x040fe4000f8e0208 */
[----:B------:R-:W-:-:S04]  /*1360*/  IMAD.WIDE.U32 R4, R7, UR12, R4 ;  /* 0x0000000c07047c25 */ /* 0x000fc8000f8e0004 */
[----:B------:R-:W-:Y:S01]  /*1370*/  IMAD.IADD R3, R5, 0x1, R3 ;  /* 0x0000000105037824 */ /* 0x000fe200078e0203 */
[----:B-1----:R-:W-:-:S04]  /*1380*/  LEA R2, P6, R4, UR8, 0x2 ;  /* 0x0000000804027c11 */ /* 0x002fc8000f8c10ff */
[----:B------:R-:W-:-:S05]  /*1390*/  LEA.HI.X R3, R4, UR9, R3, 0x2, P6 ;  /* 0x0000000904037c11 */ /* 0x000fca000b0f1403 */
[----:B0-----:R0:W-:Y:S04]  /*13a0*/  STG.E desc[UR4][R2.64], R11 ;  /* 0x0000000b02007986 */ /* 0x0011e8000c101904 */
.L_x_1114:
[----:B------:R-:W-:Y:S05]  /*13b0*/  BSYNC.RECONVERGENT B0 ;  /* 0x0000000000007941 */ /* 0x000fea0003800200 */
.L_x_1113:
[----:B0-----:R-:W-:Y:S01]  /*13c0*/  IMAD.X R2, RZ, RZ, R12, P0 ;  /* 0x000000ffff027224 */ /* 0x001fe200000e060c */
[----:B------:R-:W-:Y:S01]  /*13d0*/  ISETP.GE.U32.AND P0, PT, R9, UR10, PT ;  /* 0x0000000a09007c0c */ /* 0x000fe2000bf06070 */
[----:B------:R-:W-:Y:S01]  /*13e0*/  BSSY.RECONVERGENT B0, `(.L_x_1115) ;  /* 0x0000012000007945 */ /* 0x000fe20003800200 */
[----:B------:R-:W-:Y:S02]  /*13f0*/  IADD3 R11, P6, PT, R6, 0x10, RZ ;  /* 0x00000010060b7810 */ /* 0x000fe40007fde0ff */
[----:B------:R-:W-:-:S03]  /*1400*/  ISETP.GE.U32.OR.EX P0, PT, R2, UR11, P5, P0 ;  /* 0x0000000b02007c0c */ /* 0x000fc6000af06500 */
[----:B------:R-:W-:Y:S01]  /*1410*/  IMAD.X R8, RZ, RZ, R12, P6 ;  /* 0x000000ffff087224 */ /* 0x000fe200030e060c */
[----:B------:R-:W-:-:S04]  /*1420*/  ISETP.GE.U32.AND P6, PT, R11, UR10, PT ;  /* 0x0000000a0b007c0c */ /* 0x000fc8000bfc6070 */
[----:B------:R-:W-:-:S05]  /*1430*/  ISETP.GE.U32.OR.EX P6, PT, R8, UR11, P5, P6 ;  /* 0x0000000b08007c0c */ /* 0x000fca000afc6560 */
[----:B------:R-:W-:Y:S08]  /*1440*/  @P0 BRA `(.L_x_1116) ;  /* 0x00000000002c0947 */ /* 0x000ff00003800000 */
        /* <DEDUP_REMOVED lines=11> */
.L_x_1116:
[----:B------:R-:W-:Y:S05]  /*1500*/  BSYNC.RECONVERGENT B0 ;  /* 0x0000000000007941 */ /* 0x000fea0003800200 */
.L_x_1115:
[----:B------:R-:W-:Y:S01]  /*1510*/  BSSY.RECONVERGENT B0, `(.L_x_1117) ;  /* 0x000000e000007945 */ /* 0x000fe20003800200 */
[----:B0-----:R-:W-:-:S03]  /*1520*/  IADD3 R7, P0, PT, R6, 0x14, RZ ;  /* 0x0000001406077810 */ /* 0x001fc60007f1e0ff */
[----:B------:R-:W-:Y:S10]  /*1530*/  @P6 BRA `(.L_x_1118) ;  /* 0x00000000002c6947 */ /* 0x000ff40003800000 */
[----:B------:R-:W0:Y:S01]  /*1540*/  LDS R9, [R23+0x840] ;  /* 0x0008400017097984 */ /* 0x000e220000000800 */
[----:B------:R-:W1:Y:S01]  /*1550*/  LDCU.64 UR8, c[0x0][0x398] ;  /* 0x00007300ff0877ac */ /* 0x000e620008000a00 */
[----:B------:R-:W-:Y:S02]  /*1560*/  IMAD R8, R8, UR12, RZ ;  /* 0x0000000c08087c24 */ /* 0x000fe4000f8e02ff */
[----:B------:R-:W-:Y:S02]  /*1570*/  IMAD.MOV.U32 R4, RZ, RZ, R14 ;  /* 0x000000ffff047224 */ /* 0x000fe400078e000e */
[----:B------:R-:W-:Y:S02]  /*1580*/  IMAD.MOV.U32 R5, RZ, RZ, R15 ;  /* 0x000000ffff057224 */ /* 0x000fe400078e000f */
[C---:B------:R-:W-:Y:S02]  /*1590*/  IMAD R3, R11.reuse, UR13, R8 ;  /* 0x0000000d0b037c24 */ /* 0x040fe4000f8e0208 */
[----:B------:R-:W-:-:S05]  /*15a0*/  IMAD.WIDE.U32 R4, R11, UR12, R4 ;  /* 0x0000000c0b047c25 */ /* 0x000fca000f8e0004 */
[----:B------:R-:W-:Y:S02]  /*15b0*/  IADD3 R3, PT, PT, R5, R3, RZ ;  /* 0x0000000305037210 */ /* 0x000fe40007ffe0ff */
[----:B-1----:R-:W-:-:S04]  /*15c0*/  LEA R2, P6, R4, UR8, 0x2 ;  /* 0x0000000804027c11 */ /* 0x002fc8000f8c10ff */
[----:B------:R-:W-:-:S05]  /*15d0*/  LEA.HI.X R3, R4, UR9, R3, 0x2, P6 ;  /* 0x0000000904037c11 */ /* 0x000fca000b0f1403 */
[----:B0-----:R0:W-:Y:S04]  /*15e0*/  STG.E desc[UR4][R2.64], R9 ;  /* 0x0000000902007986 */ /* 0x0011e8000c101904 */
.L_x_1118:
[----:B------:R-:W-:Y:S05]  /*15f0*/  BSYNC.RECONVERGENT B0 ;  /* 0x0000000000007941 */ /* 0x000fea0003800200 */
.L_x_1117:
[C---:B0-----:R-:W-:Y:S01]  /*1600*/  IADD3 R9, P6, PT, R6.reuse, 0x18, RZ ;  /* 0x0000001806097810 */ /* 0x041fe20007fde0ff */
[--C-:B------:R-:W-:Y:S01]  /*1610*/  IMAD.X R4, RZ, RZ, R12.reuse, P0 ;  /* 0x000000ffff047224 */ /* 0x100fe200000e060c */
[----:B------:R-:W-:Y:S01]  /*1620*/  IADD3 R6, P0, PT, R6, 0x1c, RZ ;  /* 0x0000001c06067810 */ /* 0x000fe20007f1e0ff */
[----:B------:R-:W-:Y:S02]  /*1630*/  BSSY.RECONVERGENT B0, `(.L_x_1119) ;  /* 0x0000017000007945 */ /* 0x000fe40003800200 */
[--C-:B------:R-:W-:Y:S01]  /*1640*/  IMAD.X R8, RZ, RZ, R12.reuse, P6 ;  /* 0x000000ffff087224 */ /* 0x100fe200030e060c */
[----:B------:R-:W-:Y:S01]  /*1650*/  ISETP.GE.U32.AND P6, PT, R7, UR10, PT ;  /* 0x0000000a07007c0c */ /* 0x000fe2000bfc6070 */
[----:B------:R-:W-:Y:S01]  /*1660*/  IMAD.X R12, RZ, RZ, R12, P0 ;  /* 0x000000ffff0c7224 */ /* 0x000fe200000e060c */
[----:B------:R-:W-:Y:S02]  /*1670*/  ISETP.GE.U32.AND P0, PT, R9, UR10, PT ;  /* 0x0000000a09007c0c */ /* 0x000fe4000bf06070 */
[----:B------:R-:W-:-:S02]  /*1680*/  ISETP.GE.U32.OR.EX P6, PT, R4, UR11, P5, P6 ;  /* 0x0000000b04007c0c */ /* 0x000fc4000afc6560 */
[----:B------:R-:W-:Y:S02]  /*1690*/  ISETP.GE.U32.OR.EX P0, PT, R8, UR11, P5, P0 ;  /* 0x0000000b08007c0c */ /* 0x000fe4000af06500 */
[----:B------:R-:W-:Y:S02]  /*16a0*/  P2R R2, PR, RZ, 0x40 ;  /* 0x00000040ff027803 */ /* 0x000fe40000000000 */
[----:B------:R-:W-:-:S04]  /*16b0*/  ISETP.GE.U32.AND P6, PT, R6, UR10, PT ;  /* 0x0000000a06007c0c */ /* 0x000fc8000bfc6070 */
[----:B------:R-:W-:Y:S02]  /*16c0*/  ISETP.GE.U32.OR.EX P6, PT, R12, UR11, P5, P6 ;  /* 0x0000000b0c007c0c */ /* 0x000fe4000afc6560 */
[----:B------:R-:W-:-:S13]  /*16d0*/  ISETP.NE.AND P5, PT, R2, RZ, PT ;  /* 0x000000ff0200720c */ /* 0x000fda0003fa5270 */
[----:B------:R-:W-:Y:S05]  /*16e0*/  @P5 BRA `(.L_x_1120) ;  /* 0x00000000002c5947 */ /* 0x000fea0003800000 */
        /* <DEDUP_REMOVED lines=11> */
.L_x_1120:
[----:B------:R-:W-:Y:S05]  /*17a0*/  BSYNC.RECONVERGENT B0 ;  /* 0x0000000000007941 */ /* 0x000fea0003800200 */
.L_x_1119:
[----:B------:R-:W-:Y:S04]  /*17b0*/  BSSY.RECONVERGENT B0, `(.L_x_1121) ;  /* 0x000000d000007945 */ /* 0x000fe80003800200 */
[----:B------:R-:W-:Y:S05]  /*17c0*/  @P0 BRA `(.L_x_1122) ;  /* 0x00000000002c0947 */ /* 0x000fea0003800000 */
[----:B------:R-:W1:Y:S01]  /*17d0*/  LDS R7, [R23+0xc60] ;  /* 0x000c600017077984 */ /* 0x000e620000000800 */
[----:B------:R-:W2:Y:S01]  /*17e0*/  LDCU.64 UR8, c[0x0][0x398] ;  /* 0x00007300ff0877ac */ /* 0x000ea20008000a00 */
[----:B------:R-:W-:Y:S02]  /*17f0*/  IMAD R8, R8, UR12, RZ ;  /* 0x0000000c08087c24 */ /* 0x000fe4000f8e02ff */
[----:B------:R-:W-:Y:S02]  /*1800*/  IMAD.MOV.U32 R2, RZ, RZ, R14 ;  /* 0x000000ffff027224 */ /* 0x000fe400078e000e */
[----:B------:R-:W-:Y:S02]  /*1810*/  IMAD.MOV.U32 R3, RZ, RZ, R15 ;  /* 0x000000ffff037224 */ /* 0x000fe400078e000f */
[C---:B0-----:R-:W-:Y:S02]  /*1820*/  IMAD R5, R9.reuse, UR13, R8 ;  /* 0x0000000d09057c24 */ /* 0x041fe4000f8e0208 */
[----:B------:R-:W-:-:S04]  /*1830*/  IMAD.WIDE.U32 R2, R9, UR12, R2 ;  /* 0x0000000c09027c25 */ /* 0x000fc8000f8e0002 */
[----:B------:R-:W-:Y:S01]  /*1840*/  IMAD.IADD R3, R3, 0x1, R5 ;  /* 0x0000000103037824 */ /* 0x000fe200078e0205 */
[----:B--2---:R-:W-:-:S04]  /*1850*/  LEA R4, P0, R2, UR8, 0x2 ;  /* 0x0000000802047c11 */ /* 0x004fc8000f8010ff */
[----:B------:R-:W-:-:S05]  /*1860*/  LEA.HI.X R5, R2, UR9, R3, 0x2, P0 ;  /* 0x0000000902057c11 */ /* 0x000fca00080f1403 */
[----:B-1----:R1:W-:Y:S04]  /*1870*/  STG.E desc[UR4][R4.64], R7 ;  /* 0x0000000704007986 */ /* 0x0023e8000c101904 */
.L_x_1122:
[----:B------:R-:W-:Y:S05]  /*1880*/  BSYNC.RECONVERGENT B0 ;  /* 0x0000000000007941 */ /* 0x000fea0003800200 */
.L_x_1121:
[----:B------:R-:W-:Y:S04]  /*1890*/  BSSY.RECONVERGENT B0, `(.L_x_1123) ;  /* 0x000000d000007945 */ /* 0x000fe80003800200 */
[----:B------:R-:W-:Y:S05]  /*18a0*/  @P6 BRA `(.L_x_1124) ;  /* 0x00000000002c6947 */ /* 0x000fea0003800000 */
[----:B------:R-:W2:Y:S01]  /*18b0*/  LDS R23, [R23+0xe70] ;  /* 0x000e700017177984 */ /* 0x000ea20000000800 */
[----:B------:R-:W3:Y:S01]  /*18c0*/  LDCU.64 UR8, c[0x0][0x398] ;  /* 0x00007300ff0877ac */ /* 0x000ee20008000a00 */
[----:B------:R-:W-:Y:S01]  /*18d0*/  MOV R2, R14 ;  /* 0x0000000e00027202 */ /* 0x000fe20000000f00 */
[----:B01----:R-:W-:Y:S02]  /*18e0*/  IMAD R5, R12, UR12, RZ ;  /* 0x0000000c0c057c24 */ /* 0x003fe4000f8e02ff */
[----:B------:R-:W-:Y:S02]  /*18f0*/  IMAD.MOV.U32 R3, RZ, RZ, R15 ;  /* 0x000000ffff037224 */ /* 0x000fe400078e000f */
[C---:B------:R-:W-:Y:S02]  /*1900*/  IMAD R5, R6.reuse, UR13, R5 ;  /* 0x0000000d06057c24 */ /* 0x040fe4000f8e0205 */
[----:B------:R-:W-:-:S04]  /*1910*/  IMAD.WIDE.U32 R2, R6, UR12, R2 ;  /* 0x0000000c06027c25 */ /* 0x000fc8000f8e0002 */
[----:B------:R-:W-:Y:S01]  /*1920*/  IMAD.IADD R3, R3, 0x1, R5 ;  /* 0x0000000103037824 */ /* 0x000fe200078e0205 */
[----:B---3--:R-:W-:-:S04]  /*1930*/  LEA R4, P0, R2, UR8, 0x2 ;  /* 0x0000000802047c11 */ /* 0x008fc8000f8010ff */
[----:B------:R-:W-:-:S05]  /*1940*/  LEA.HI.X R5, R2, UR9, R3, 0x2, P0 ;  /* 0x0000000902057c11 */ /* 0x000fca00080f1403 */
[----:B--2---:R2:W-:Y:S04]  /*1950*/  STG.E desc[UR4][R4.64], R23 ;  /* 0x0000001704007986 */ /* 0x0045e8000c101904 */
.L_x_1124:
[----:B------:R-:W-:Y:S05]  /*1960*/  BSYNC.RECONVERGENT B0 ;  /* 0x0000000000007941 */ /* 0x000fea0003800200 */
.L_x_1123:
[----:B------:R-:W3:Y:S01]  /*1970*/  LDCU.64 UR8, c[0x0][0x3a8] ;  /* 0x00007500ff0877ac */ /* 0x000ee20008000a00 */
[----:B------:R-:W-:-:S04]  /*1980*/  @!P1 FMNMX R25, R25, |R24|, !PT ;  /* 0x4000001819199209 */ /* 0x000fc80007800000 */
[----:B------:R-:W-:-:S04]  /*1990*/  @!P2 FMNMX R25, R25, |R21|, !PT ;  /* 0x400000151919a209 */ /* 0x000fc80007800000 */
[----:B------:R-:W-:-:S04]  /*19a0*/  @!P3 FMNMX R25, R25, |R20|, !PT ;  /* 0x400000141919b209 */ /* 0x000fc80007800000 */
[----:B------:R-:W-:Y:S01]  /*19b0*/  @!P4 FMNMX R25, R25, |R18|, !PT ;  /* 0x400000121919c209 */ /* 0x000fe20007800000 */
[----:B---3--:R-:W-:-:S04]  /*19c0*/  UISETP.NE.U32.AND UP0, UPT, UR8, URZ, UPT ;  /* 0x000000ff0800728c */ /* 0x008fc8000bf05070 */
[----:B------:R-:W-:Y:S01]  /*19d0*/  UISETP.NE.AND.EX UP0, UPT, UR9, URZ, UPT, UP0 ;  /* 0x000000ff0900728c */ /* 0x000fe2000bf05300 */
[----:B------:R-:W-:Y:S08]  /*19e0*/  BAR.SYNC.DEFER_BLOCKING 0x0 ;  /* 0x0000000000007b1d */ /* 0x000ff00000010000 */
[----:B------:R-:W-:Y:S05]  /*19f0*/  BRA.U !UP0, `(.L_x_1125) ;  /* 0x0000000108887547 */ /* 0x000fea000b800000 */
[----:B------:R-:W3:Y:S01]  /*1a00*/  SHFL.DOWN PT, R2, R25, 0x10, 0x1f ;  /* 0x0a001f0019027f89 */ /* 0x000ee200000e0000 */
[----:B------:R-:W-:Y:S01]  /*1a10*/  LOP3.LUT P0, RZ, R13, 0x1f, RZ, 0xc0, !PT ;  /* 0x0000001f0dff7812 */ /* 0x000fe2000780c0ff */
[----:B------:R-:W-:-:S12]  /*1a20*/  BSSY B0, `(.L_x_1125) ;  /* 0x000001f000007945 */ /* 0x000fd80003800000 */
[----:B------:R-:W-:-:S05]  /*1a30*/  @!P0 LEA R8, R0, R16, 0x18 ;  /* 0x0000001000088211 */ /* 0x000fca00078ec0ff */
[----:B------:R-:W-:Y:S01]  /*1a40*/  @!P0 IMAD R8, R17, 0x4, R8 ;  /* 0x0000000411088824 */ /* 0x000fe200078e0208 */
[----:B---3--:R-:W-:-:S05]  /*1a50*/  FMNMX R2, R2, R25, !PT ;  /* 0x0000001902027209 */ /* 0x008fca0007800000 */
[----:B------:R-:W3:Y:S02]  /*1a60*/  SHFL.DOWN PT, R3, R2, 0x8, 0x1f ;  /* 0x09001f0002037f89 */ /* 0x000ee400000e0000 */
[----:B---3--:R-:W-:-:S05]  /*1a70*/  FMNMX R3, R2, R3, !PT ;  /* 0x0000000302037209 */ /* 0x008fca0007800000 */
[----:B012---:R-:W0:Y:S02]  /*1a80*/  SHFL.DOWN PT, R4, R3, 0x4, 0x1f ;  /* 0x08801f0003047f89 */ /* 0x007e2400000e0000 */
        /* <DEDUP_REMOVED lines=10> */
[----:B------:R-:W-:-:S12]  /*1b30*/  UMOV UR7, 0xffffffff ;  /* 0xffffffff00077882 */ /* 0x000fd80000000000 */
[----:B------:R-:W-:Y:S01]  /*1b40*/  @!P0 LEA R2, R0, R16, 0x18 ;  /* 0x0000001000028211 */ /* 0x000fe200078ec0ff */
[----:B------:R-:W-:-:S03]  /*1b50*/  IMAD.MOV.U32 R0, RZ, RZ, RZ ;  /* 0x000000ffff007224 */ /* 0x000fc600078e00ff */
[----:B------:R-:W-:-:S05]  /*1b60*/  @!P0 LEA R2, R13, R2, 0x2 ;  /* 0x000000020d028211 */ /* 0x000fca00078e10ff */
[----:B------:R0:W1:Y:S01]  /*1b70*/  @!P0 LDS R0, [R2] ;  /* 0x0000000002008984 */ /* 0x0000620000000800 */
[----:B------:R-:W-:Y:S05]  /*1b80*/  BRA.DIV UR7, `(.L_x_1127) ;  /* 0x0000000207747947 */ /* 0x000fea000b800000 */
[----:B-1----:R-:W1:Y:S02]  /*1b90*/  SHFL.DOWN PT, R3, R0, 0x2, 0x1f ;  /* 0x08401f0000037f89 */ /* 0x002e6400000e0000 */
[----:B-1----:R-:W-:-:S05]  /*1ba0*/  FMNMX R3, R3, R0, !PT ;  /* 0x0000000003037209 */ /* 0x002fca0007800000 */
[----:B0-----:R0:W1:Y:S02]  /*1bb0*/  SHFL.DOWN PT, R2, R3, 0x1, 0x1f ;  /* 0x08201f0003027f89 */ /* 0x00106400000e0000 */
.L_x_1132:
[----:B------:R-:W-:Y:S02]  /*1bc0*/  ISETP.NE.AND P0, PT, R13, RZ, PT ;  /* 0x000000ff0d00720c */ /* 0x000fe40003f05270 */
[----:B-1----:R-:W-:-:S11]  /*1bd0*/  FMNMX R5, R3, R2, !PT ;  /* 0x0000000203057209 */ /* 0x002fd60007800000 */
[----:B------:R-:W-:Y:S05]  /*1be0*/  @P0 BRA `(.L_x_1126) ;  /* 0x0000000000080947 */ /* 0x000fea0003800000 */
[----:B0-----:R-:W0:Y:S02]  /*1bf0*/  LDC.64 R2, c[0x0][0x3a8] ;  /* 0x0000ea00ff027b82 */ /* 0x001e240000000a00 */
[----:B0-----:R1:W-:Y:S02]  /*1c00*/  REDG.E.MAX.S32.STRONG.GPU desc[UR4][R2.64], R5 ;  /* 0x000000050200798e */ /* 0x0013e4000d12e304 */
.L_x_1126:
[----:B------:R-:W-:Y:S05]  /*1c10*/  BSYNC B0 ;  /* 0x0000000000007941 */ /* 0x000fea0003800000 */
.L_x_1125:
[----:B------:R-:W3:Y:S01]  /*1c20*/  LDCU.64 UR8, c[0x0][0x3b0] ;  /* 0x00007600ff0877ac */ /* 0x000ee20008000a00 */
[----:B------:R-:W-:Y:S02]  /*1c30*/  LOP3.LUT P0, RZ, R13, UR6, RZ, 0xfc, !PT ;  /* 0x000000060dff7c12 */ /* 0x000fe4000f80fcff */
[----:B---3--:R-:W-:-:S04]  /*1c40*/  ISETP.EQ.U32.AND P1, PT, RZ, UR8, PT ;  /* 0x00000008ff007c0c */ /* 0x008fc8000bf22070 */
[----:B------:R-:W-:-:S13]  /*1c50*/  ISETP.EQ.OR.EX P0, PT, RZ, UR9, P0, P1 ;  /* 0x00000009ff007c0c */ /* 0x000fda0008702710 */
[----:B------:R-:W-:Y:S05]  /*1c60*/  @P0 EXIT ;  /* 0x000000000000094d */ /* 0x000fea0003800000 */
[----:B------:R-:W-:-:S05]  /*1c70*/  VIADD R0, R19, 0x1800000 ;  /* 0x0180000013007836 */ /* 0x000fca0000000000 */
[----:B------:R-:W-:-:S04]  /*1c80*/  LOP3.LUT R0, R0, 0x7f800000, RZ, 0xc0, !PT ;  /* 0x7f80000000007812 */ /* 0x000fc800078ec0ff */
[----:B------:R-:W-:-:S13]  /*1c90*/  ISETP.GT.U32.AND P0, PT, R0, 0x1ffffff, PT ;  /* 0x01ffffff0000780c */ /* 0x000fda0003f04070 */
[----:B------:R-:W-:Y:S05]  /*1ca0*/  @P0 BRA `(.L_x_1128) ;  /* 0x0000000000100947 */ /* 0x000fea0003800000 */
[----:B-1----:R-:W-:-:S07]  /*1cb0*/  MOV R2, 0x1cd0 ;  /* 0x00001cd000027802 */ /* 0x002fce0000000f00 */
[----:B0-2---:R-:W-:Y:S05]  /*1cc0*/  CALL.REL.NOINC `($__internal_29_$__cuda_sm20_rcp_rn_f32_slowpath) ;  /* 0x0000000400647944 */ /* 0x005fea0003c00000 */
[----:B------:R-:W-:Y:S01]  /*1cd0*/  IMAD.MOV.U32 R5, RZ, RZ, R0 ;  /* 0x000000ffff057224 */ /* 0x000fe200078e0000 */
[----:B------:R-:W-:Y:S06]  /*1ce0*/  BRA `(.L_x_1129) ;  /* 0x0000000000107947 */ /* 0x000fec0003800000 */
.L_x_1128:
[----:B------:R-:W1:Y:S02]  /*1cf0*/  MUFU.RCP R0, R19 ;  /* 0x0000001300007308 */ /* 0x000e640000001000 */
[----:B-1----:R-:W-:-:S04]  /*1d00*/  FFMA R2, R0, R19, -1 ;  /* 0xbf80000000027423 */ /* 0x002fc80000000013 */
[----:B0-2---:R-:W-:-:S04]  /*1d10*/  FADD.FTZ R5, -R2, -RZ ;  /* 0x800000ff02057221 */ /* 0x005fc80000010100 */
[----:B------:R-:W-:-:S07]  /*1d20*/  FFMA R5, R0, R5, R0 ;  /* 0x0000000500057223 */ /* 0x000fce0000000000 */
.L_x_1129:
[----:B------:R-:W0:Y:S02]  /*1d30*/  LDC.64 R2, c[0x0][0x3b0] ;  /* 0x0000ec00ff027b82 */ /* 0x000e240000000a00 */
[----:B0-----:R-:W-:Y:S01]  /*1d40*/  STG.E desc[UR4][R2.64], R5 ;  /* 0x0000000502007986 */ /* 0x001fe2000c101904 */
[----:B------:R-:W-:Y:S05]  /*1d50*/  EXIT ;  /* 0x000000000000794d */ /* 0x000fea0003800000 */
.L_x_1127:
[----:B------:R-:W-:Y:S01]  /*1d60*/  IMAD.MOV.U32 R5, RZ, RZ, 0x2 ;  /* 0x00000002ff057424 */ /* 0x000fe200078e00ff */
[----:B------:R-:W-:Y:S01]  /*1d70*/  MOV R4, 0xffffffff ;  /* 0xffffffff00047802 */ /* 0x000fe20000000f00 */
[----:B------:R-:W-:-:S07]  /*1d80*/  IMAD.MOV.U32 R7, RZ, RZ, 0x1f ;  /* 0x0000001fff077424 */ /* 0x000fce00078e00ff */
[----:B01----:R-:W-:Y:S05]  /*1d90*/  WARPSYNC.COLLECTIVE R4, `(.L_x_1130) ;  /* 0x0000000004087348 */ /* 0x003fea0003c00000 */
[----:B01----:R0:W1:Y:S02]  /*1da0*/  SHFL.DOWN P0, R2, R0, R5, R7 ;  /* 0x0800000500027389 */ /* 0x0030640000000007 */
[----:B01----:R-:W-:Y:S05]  /*1db0*/  ENDCOLLECTIVE ;  /* 0x000000000000791b */ /* 0x003fea0003800000 */
.L_x_1130:
[----:B------:R-:W-:Y:S02]  /*1dc0*/  IMAD.MOV.U32 R5, RZ, RZ, 0x1 ;  /* 0x00000001ff057424 */ /* 0x000fe400078e00ff */
[----:B------:R-:W-:-:S05]  /*1dd0*/  IMAD.MOV.U32 R3, RZ, RZ, R2 ;  /* 0x000000ffff037224 */ /* 0x000fca00078e0002 */
[----:B------:R-:W-:-:S05]  /*1de0*/  FMNMX R3, R3, R0, !PT ;  /* 0x0000000003037209 */ /* 0x000fca0007800000 */
[----:B------:R-:W-:-:S07]  /*1df0*/  IMAD.MOV.U32 R0, RZ, RZ, R3 ;  /* 0x000000ffff007224 */ /* 0x000fce00078e0003 */
[----:B------:R-:W-:Y:S05]  /*1e00*/  WARPSYNC.COLLECTIVE R4, `(.L_x_1131) ;  /* 0x0000000004087348 */ /* 0x000fea0003c00000 */
[----:B------:R0:W1:Y:S02]  /*1e10*/  SHFL.DOWN P0, R2, R0, R5, R7 ;  /* 0x0800000500027389 */ /* 0x0000640000000007 */
[----:B01----:R-:W-:Y:S05]  /*1e20*/  ENDCOLLECTIVE ;  /* 0x000000000000791b */ /* 0x003fea0003800000 */
.L_x_1131:
[----:B------:R-:W-:Y:S05]  /*1e30*/  BRA `(.L_x_1132) ;  /* 0xfffffffc00607947 */ /* 0x000fea000383ffff */
        .weak           $__internal_28_$__cuda_sm20_div_u64
        .type           $__internal_28_$__cuda_sm20_div_u64,@function
        .size           $__internal_28_$__cuda_sm20_div_u64,($__internal_29_$__cuda_sm20_rcp_rn_f32_slowpath - $__internal_28_$__cuda_sm20_div_u64)
$__internal_28_$__cuda_sm20_div_u64:
        /* <DEDUP_REMOVED lines=8> */
[----:B------:R-:W-:-:S03]  /*1ec0*/  IMAD.HI.U32 R8, R6, R11, RZ ;  /* 0x0000000b06087227 */ /* 0x000fc600078e00ff */
[----:B------:R-:W-:Y:S01]  /*1ed0*/  IADD3.X R13, PT, PT, RZ, ~R9, RZ, P0, !PT ;  /* 0x80000009ff0d7210 */ /* 0x000fe200007fe4ff */
[----:B------:R-:W-:-:S04]  /*1ee0*/  IMAD.MOV.U32 R9, RZ, RZ, R6 ;  /* 0x000000ffff097224 */ /* 0x000fc800078e0006 */
[----:B------:R-:W-:-:S04]  /*1ef0*/  IMAD.WIDE.U32 R8, P0, R6, R13, R8 ;  /* 0x0000000d06087225 */ /* 0x000fc80007800008 */
[C---:B------:R-:W-:Y:S02]  /*1f00*/  IMAD R15, R7.reuse, R13, RZ ;  /* 0x0000000d070f7224 */ /* 0x040fe400078e02ff */
[----:B------:R-:W-:-:S04]  /*1f10*/  IMAD.HI.U32 R8, P1, R7, R11, R8 ;  /* 0x0000000b07087227 */ /* 0x000fc80007820008 */
[----:B------:R-:W-:Y:S01]  /*1f20*/  IMAD.HI.U32 R13, R7, R13, RZ ;  /* 0x0000000d070d7227 */ /* 0x000fe200078e00ff */
[----:B------:R-:W-:-:S03]  /*1f30*/  IADD3 R9, P2, PT, R15, R8, RZ ;  /* 0x000000080f097210 */ /* 0x000fc60007f5e0ff */
[----:B------:R-:W-:Y:S02]  /*1f40*/  IMAD.X R2, R13, 0x1, R7, P0 ;  /* 0x000000010d027824 */ /* 0x000fe400000e0607 */
[----:B------:R-:W-:-:S03]  /*1f50*/  IMAD.WIDE.U32 R6, R9, R4, RZ ;  /* 0x0000000409067225 */ /* 0x000fc600078e00ff */
[----:B------:R-:W-:Y:S01]  /*1f60*/  IADD3.X R11, PT, PT, RZ, RZ, R2, P2, P1 ;  /* 0x000000ffff0b7210 */ /* 0x000fe200017e2402 */
[----:B------:R-:W-:Y:S01]  /*1f70*/  IMAD R2, R9, R5, R7 ;  /* 0x0000000509027224 */ /* 0x000fe200078e0207 */
[----:B------:R-:W-:-:S03]  /*1f80*/  IADD3 R7, P0, PT, RZ, -R6, RZ ;  /* 0x80000006ff077210 */ /* 0x000fc60007f1e0ff */
[----:B------:R-:W-:Y:S02]  /*1f90*/  IMAD R2, R11, R4, R2 ;  /* 0x000000040b027224 */ /* 0x000fe400078e0202 */
[----:B------:R-:W-:-:S04]  /*1fa0*/  IMAD.HI.U32 R8, R9, R7, RZ ;  /* 0x0000000709087227 */ /* 0x000fc800078e00ff */
[----:B------:R-:W-:-:S04]  /*1fb0*/  IMAD.X R2, RZ, RZ, ~R2, P0 ;  /* 0x000000ffff027224 */ /* 0x000fc800000e0e02 */
[----:B------:R-:W-:-:S04]  /*1fc0*/  IMAD.WIDE.U32 R8, P0, R9, R2, R8 ;  /* 0x0000000209087225 */ /* 0x000fc80007800008 */
[C---:B------:R-:W-:Y:S02]  /*1fd0*/  IMAD R6, R11.reuse, R2, RZ ;  /* 0x000000020b067224 */ /* 0x040fe400078e02ff */
[----:B------:R-:W-:-:S04]  /*1fe0*/  IMAD.HI.U32 R9, P1, R11, R7, R8 ;  /* 0x000000070b097227 */ /* 0x000fc80007820008 */
[----:B------:R-:W-:Y:S02]  /*1ff0*/  HFMA2 R7, -RZ, RZ, 0, 0 ;  /* 0x00000000ff077431 */ /* 0x000fe400000001ff */
[----:B------:R-:W-:Y:S01]  /*2000*/  IMAD.HI.U32 R2, R11, R2, RZ ;  /* 0x000000020b027227 */ /* 0x000fe200078e00ff */
[----:B------:R-:W-:-:S03]  /*2010*/  IADD3 R9, P2, PT, R6, R9, RZ ;  /* 0x0000000906097210 */ /* 0x000fc60007f5e0ff */
[----:B------:R-:W-:Y:S02]  /*2020*/  IMAD.X R11, R2, 0x1, R11, P0 ;  /* 0x00000001020b7824 */ /* 0x000fe400000e060b */
[----:B------:R-:W-:-:S03]  /*2030*/  IMAD.HI.U32 R6, R9, UR6, RZ ;  /* 0x0000000609067c27 */ /* 0x000fc6000f8e00ff */
[----:B------:R-:W-:Y:S01]  /*2040*/  IADD3.X R11, PT, PT, RZ, RZ, R11, P2, P1 ;  /* 0x000000ffff0b7210 */ /* 0x000fe200017e240b */
[----:B------:R-:W-:-:S04]  /*2050*/  IMAD.WIDE.U32 R6, RZ, R9, R6 ;  /* 0x00000009ff067225 */ /* 0x000fc800078e0006 */
[----:B------:R-:W-:-:S04]  /*2060*/  IMAD.HI.U32 R6, P0, R11, UR6, R6 ;  /* 0x000000060b067c27 */ /* 0x000fc8000f800006 */
[----:B------:R-:W-:Y:S01]  /*2070*/  IMAD.X R2, RZ, RZ, RZ, P0 ;  /* 0x000000ffff027224 */ /* 0x000fe200000e06ff */
[----:B------:R-:W-:-:S05]  /*2080*/  IADD3 R9, P1, PT, RZ, R6, RZ ;  /* 0x00000006ff097210 */ /* 0x000fca0007f3e0ff */
[----:B------:R-:W-:-:S04]  /*2090*/  IMAD.WIDE.U32 R6, R9, R4, RZ ;  /* 0x0000000409067225 */ /* 0x000fc800078e00ff */
[----:B------:R-:W-:Y:S01]  /*20a0*/  IMAD.X R11, RZ, RZ, R2, P1 ;  /* 0x000000ffff0b7224 */ /* 0x000fe200008e0602 */
[----:B------:R-:W-:Y:S01]  /*20b0*/  IADD3 R13, P1, PT, -R6, UR6, RZ ;  /* 0x00000006060d7c10 */ /* 0x000fe2000ff3e1ff */
[----:B------:R-:W-:-:S03]  /*20c0*/  IMAD R2, R9, R5, R7 ;  /* 0x0000000509027224 */ /* 0x000fc600078e0207 */
[-C--:B------:R-:W-:Y:S01]  /*20d0*/  ISETP.GE.U32.AND P0, PT, R13, R4.reuse, PT ;  /* 0x000000040d00720c */ /* 0x080fe20003f06070 */
[----:B------:R-:W-:-:S04]  /*20e0*/  IMAD R2, R11, R4, R2 ;  /* 0x000000040b027224 */ /* 0x000fc800078e0202 */
[----:B------:R-:W-:Y:S01]  /*20f0*/  IMAD.X R10, RZ, RZ, ~R2, P1 ;  /* 0x000000ffff0a7224 */ /* 0x000fe200008e0e02 */
[----:B------:R-:W-:Y:S02]  /*2100*/  IADD3 R7, P1, PT, -R4, R13, RZ ;  /* 0x0000000d04077210 */ /* 0x000fe40007f3e1ff */
[----:B------:R-:W-:Y:S02]  /*2110*/  IADD3 R2, P2, PT, R9, 0x1, RZ ;  /* 0x0000000109027810 */ /* 0x000fe40007f5e0ff */
[C---:B------:R-:W-:Y:S01]  /*2120*/  ISETP.GE.U32.AND.EX P0, PT, R10.reuse, R5, PT, P0 ;  /* 0x000000050a00720c */ /* 0x040fe20003f06100 */
[----:B------:R-:W-:Y:S01]  /*2130*/  IMAD.X R8, R10, 0x1, ~R5, P1 ;  /* 0x000000010a087824 */ /* 0x000fe200008e0e05 */
[----:B------:R-:W-:Y:S02]  /*2140*/  IADD3.X R6, PT, PT, RZ, R11, RZ, P2, !PT ;  /* 0x0000000bff067210 */ /* 0x000fe400017fe4ff */
[----:B------:R-:W-:Y:S02]  /*2150*/  SEL R9, R2, R9, P0 ;  /* 0x0000000902097207 */ /* 0x000fe40000000000 */
[----:B------:R-:W-:-:S02]  /*2160*/  SEL R7, R7, R13, P0 ;  /* 0x0000000d07077207 */ /* 0x000fc40000000000 */
[----:B------:R-:W-:Y:S01]  /*2170*/  SEL R2, R6, R11, P0 ;  /* 0x0000000b06027207 */ /* 0x000fe20000000000 */
[----:B------:R-:W-:Y:S01]  /*2180*/  IMAD.MOV.U32 R6, RZ, RZ, R0 ;  /* 0x000000ffff067224 */ /* 0x000fe200078e0000 */
[----:B------:R-:W-:Y:S02]  /*2190*/  IADD3 R12, P2, PT, R9, 0x1, RZ ;  /* 0x00000001090c7810 */ /* 0x000fe40007f5e0ff */
[----:B------:R-:W-:Y:S02]  /*21a0*/  SEL R8, R8, R10, P0 ;  /* 0x0000000a08087207 */ /* 0x000fe40000000000 */
[----:B------:R-:W-:Y:S01]  /*21b0*/  ISETP.GE.U32.AND P0, PT, R7, R4, PT ;  /* 0x000000040700720c */ /* 0x000fe20003f06070 */
[----:B------:R-:W-:Y:S01]  /*21c0*/  IMAD.X R13, RZ, RZ, R2, P2 ;  /* 0x000000ffff0d7224 */ /* 0x000fe200010e0602 */
[----:B------:R-:W-:Y:S01]  /*21d0*/  ISETP.NE.U32.AND P1, PT, R4, RZ, PT ;  /* 0x000000ff0400720c */ /* 0x000fe20003f25070 */
[----:B------:R-:W-:Y:S01]  /*21e0*/  IMAD.MOV.U32 R7, RZ, RZ, 0x0 ;  /* 0x00000000ff077424 */ /* 0x000fe200078e00ff */
[----:B------:R-:W-:-:S02]  /*21f0*/  ISETP.GE.U32.AND.EX P0, PT, R8, R5, PT, P0 ;  /* 0x000000050800720c */ /* 0x000fc40003f06100 */
[----:B------:R-:W-:Y:S02]  /*2200*/  ISETP.NE.AND.EX P1, PT, R5, RZ, PT, P1 ;  /* 0x000000ff0500720c */ /* 0x000fe40003f25310 */
[----:B------:R-:W-:Y:S02]  /*2210*/  SEL R12, R12, R9, P0 ;  /* 0x000000090c0c7207 */ /* 0x000fe40000000000 */
[----:B------:R-:W-:Y:S02]  /*2220*/  SEL R13, R13, R2, P0 ;  /* 0x000000020d0d7207 */ /* 0x000fe40000000000 */
[----:B------:R-:W-:Y:S02]  /*2230*/  SEL R12, R12, 0xffffffff, P1 ;  /* 0xffffffff0c0c7807 */ /* 0x000fe40000800000 */
[----:B------:R-:W-:Y:S01]  /*2240*/  SEL R13, R13, 0xffffffff, P1 ;  /* 0xffffffff0d0d7807 */ /* 0x000fe20000800000 */
[----:B------:R-:W-:Y:S06]  /*2250*/  RET.REL.NODEC R6 `(_ZN18transformer_engine6detail50_GLOBAL__N__0b005ce5_17_cast_transpose_cu_f1c1739d29cast_transpose_general_kernelILm4ELm4EffEEvPKT1_PKfPT2_S9_S7_PfSA_mm) ;  /* 0xffffffdc06687950 */ /* 0x000fec0003c3ffff */
        .weak           $__internal_29_$__cuda_sm20_rcp_rn_f32_slowpath
        .type           $__internal_29_$__cuda_sm20_rcp_rn_f32_slowpath,@function
        .size           $__internal_29_$__cuda_sm20_rcp_rn_f32_slowpath,(.L_x_1179 - $__internal_29_$__cuda_sm20_rcp_rn_f32_slowpath)
$__internal_29_$__cuda_sm20_rcp_rn_f32_slowpath:
[----:B------:R-:W-:-:S05]  /*2260*/  IMAD.SHL.U32 R0, R19, 0x2, RZ ;  /* 0x0000000213007824 */ /* 0x000fca00078e00ff */
[----:B------:R-:W-:-:S04]  /*2270*/  SHF.R.U32.HI R7, RZ, 0x18, R0 ;  /* 0x00000018ff077819 */ /* 0x000fc80000011600 */
[----:B------:R-:W-:-:S13]  /*2280*/  ISETP.NE.U32.AND P0, PT, R7, RZ, PT ;  /* 0x000000ff0700720c */ /* 0x000fda0003f05070 */
[----:B------:R-:W-:Y:S05]  /*2290*/  @P0 BRA `(.L_x_1133) ;  /* 0x00000000002c0947 */ /* 0x000fea0003800000 */
[----:B------:R-:W-:-:S04]  /*22a0*/  SHF.L.U32 R0, R19, 0x1, RZ ;  /* 0x0000000113007819 */ /* 0x000fc800000006ff */
        /* <DEDUP_REMOVED lines=10> */
.L_x_1133:
        /* <DEDUP_REMOVED lines=26> */
[----:B------:R-:W-:Y:S02]  /*24f0*/  ISETP.GE.AND P0, PT, R0, RZ, PT ;  /* 0x000000ff0000720c */ /* 0x000fe40003f06270 */
[----:B------:R-:W-:-:S04]  /*2500*/  IADD3 R0, PT, PT, R7, -0xfc, RZ ;  /* 0xffffff0407007810 */ /* 0x000fc80007ffe0ff */
[----:B------:R-:W-:-:S07]  /*2510*/  SHF.R.U32.HI R0, RZ, R0, R3 ;  /* 0x00000000ff007219 */ /* 0x000fce0000011603 */
[----:B------:R-:W-:-:S04]  /*2520*/  @!P0 VIADD R0, R0, 0x1 ;  /* 0x0000000100008836 */ /* 0x000fc80000000000 */
[----:B------:R-:W-:-:S05]  /*2530*/  @!P1 IMAD.SHL.U32 R0, R0, 0x2, RZ ;  /* 0x0000000200009824 */ /* 0x000fca00078e00ff */
[----:B------:R-:W-:Y:S01]  /*2540*/  LOP3.LUT R0, R0, 0x80000000, R19, 0xf8, !PT ;  /* 0x8000000000007812 */ /* 0x000fe200078ef813 */
[----:B------:R-:W-:Y:S06]  /*2550*/  BRA `(.L_x_1134) ;  /* 0x0000000000047947 */ /* 0x000fec0003800000 */
.L_x_1135:
[----:B------:R0:W1:Y:S02]  /*2560*/  MUFU.RCP R0, R19 ;  /* 0x0000001300007308 */ /* 0x0000640000001000 */
.L_x_1134:
[----:B------:R-:W-:-:S04]  /*2570*/  IMAD.MOV.U32 R3, RZ, RZ, 0x0 ;  /* 0x00000000ff037424 */ /* 0x000fc800078e00ff */
[----:B0123--:R-:W-:Y:S05]  /*2580*/  RET.REL.NODEC R2 `(_ZN18transformer_engine6detail50_GLOBAL__N__0b005ce5_17_cast_transpose_cu_f1c1739d29cast_transpose_general_kernelILm4ELm4EffEEvPKT1_PKfPT2_S9_S7_PfSA_mm) ;  /* 0xffffffd8029c7950 */ /* 0x00ffea0003c3ffff */
.L_x_1136:
        /* <DEDUP_REMOVED lines=15> */
.L_x_1179:


//--------------------- .nv.shared._ZN18transformer_engine6detail50_GLOBAL__N__0b005ce5_17_cast_transpose_cu_f1c1739d29cast_transpose_general_kernelILm4ELm4E13__nv_bfloat1613__nv_fp8_e4m3EEvPKT1_PKfPT2_SB_S9_PfSC_mm --------------------------
	.section	.nv.shared._ZN18transformer_engine6detail50_GLOBAL__N__0b005ce5_17_cast_transpose_cu_f1c1739d29cast_transpose_general_kernelILm4ELm4E13__nv_bfloat1613__nv_fp8_e4m3EEvPKT1_PKfPT2_SB_S9_PfSC_mm,"aw",@nobits
	.sectionflags	@""
	.align	4
.nv.shared._ZN18transformer_engine6detail50_GLOBAL__N__0b005ce5_17_cast_transpose_cu_f1c1739d29cast_transpose_general_kernelILm4ELm4E13__nv_bfloat1613__nv_fp8_e4m3EEvPKT1_PKfPT2_SB_S9_PfSC_mm:
	.zero		5264


//--------------------- .nv.shared.reserved.0     --------------------------
	.section	.nv.shared.reserved.0,"aw",@nobits
	.weak		__nv_reservedSMEM_offset_0_alias
	.size		__nv_reservedSMEM_offset_0_alias, 0, 64
	.other		__nv_reservedSMEM_offset_0_alias,@"STO_CUDA_RESERVED_SHARED STV_DEFAULT"
__nv_reservedSMEM_offset_0_alias:
	.zero		0
	.zero		64


//--------------------- .nv.shared._ZN18transformer_engine6detail50_GLOBAL__N__0b005ce5_17_cast_transpose_cu_f1c1739d29cast_transpose_general_kernelILm4ELm4E13__nv_bfloat1613__nv_fp8_e5m2EEvPKT1_PKfPT2_SB_S9_PfSC_mm --------------------------
	.section	.nv.shared._ZN18transformer_engine6detail50_GLOBAL__N__0b005ce5_17_cast_transpose_cu_f1c1739d29cast_transpose_general_kernelILm4ELm4E13__nv_bfloat1613__nv_fp8_e5m2EEvPKT1_PKfPT2_SB_S9_PfSC_mm,"aw",@nobits
	.sectionflags	@""
	.align	4
.nv.shared._ZN18transformer_engine6detail50_GLOBAL__N__0b005ce5_17_cast_transpose_cu_f1c1739d29cast_transpose_general_kernelILm4ELm4E13__nv_bfloat1613__nv_fp8_e5m2EEvPKT1_PKfPT2_SB_S9_PfSC_mm:
	.zero		5264


//--------------------- .nv.shared._ZN18transformer_engine6detail50_GLOBAL__N__0b005ce5_17_cast_transpose_cu_f1c1739d29cast_transpose_general_kernelILm4ELm4E13__nv_bfloat16S3_EEvPKT1_PKfPT2_SA_S8_PfSB_mm --------------------------
	.section	.nv.shared._ZN18transformer_engine6detail50_GLOBAL__N__0b005ce5_17_cast_transpose_cu_f1c1739d29cast_transpose_general_kernelILm4ELm4E13__nv_bfloat16S3_EEvPKT1_PKfPT2_SA_S8_PfSB_mm,"aw",@nobits
	.sectionflags	@""
	.align	4
.nv.shared._ZN18transformer_engine6detail50_GLOBAL__N__0b005ce5_17_cast_transpose_cu_f1c1739d29cast_transpose_general_kernelILm4ELm4E13__nv_bfloat16S3_EEvPKT1_PKfPT2_SA_S8_PfSB_mm:
	.zero		5264


//--------------------- .nv.shared._ZN18transformer_engine6detail50_GLOBAL__N__0b005ce5_17_cast_transpose_cu_f1c1739d29cast_transpose_general_kernelILm4ELm4E13__nv_bfloat166__halfEEvPKT1_PKfPT2_SB_S9_PfSC_mm --------------------------
	.section	.nv.shared._ZN18transformer_engine6detail50_GLOBAL__N__0b005ce5_17_cast_transpose_cu_f1c1739d29cast_transpose_general_kernelILm4ELm4E13__nv_bfloat166__halfEEvPKT1_PKfPT2_SB_S9_PfSC_mm,"aw",@nobits
	.sectionflags	@""
	.align	4
.nv.shared._ZN18transformer_engine6detail50_GLOBAL__N__0b005ce5_17_cast_transpose_cu_f1c1739d29cast_transpose_general_kernelILm4ELm4E13__nv_bfloat166__halfEEvPKT1_PKfPT2_SB_S9_PfSC_mm:
	.zero		5264


//--------------------- .nv.shared._ZN18transformer_engine6detail50_GLOBAL__N__0b005ce5_17_cast_transpose_cu_f1c1739d29cast_transpose_general_kernelILm4ELm4E13__nv_bfloat16fEEvPKT1_PKfPT2_SA_S8_PfSB_mm --------------------------
	.section	.nv.shared._ZN18transformer_engine6detail50_GLOBAL__N__0b005ce5_17_cast_transpose_cu_f1c1739d29cast_transpose_general_kernelILm4ELm4E13__nv_bfloat16fEEvPKT1_PKfPT2_SA_S8_PfSB_mm,"aw",@nobits
	.sectionflags	@""
	.align	4
.nv.shared._ZN18transformer_engine6detail50_GLOBAL__N__0b005ce5_17_cast_transpose_cu_f1c1739d29cast_transpose_general_kernelILm4ELm4E13__nv_bfloat16fEEvPKT1_PKfPT2_SA_S8_PfSB_mm:
	.zero		5264


//--------------------- .nv.shared._ZN18transformer_engine6detail50_GLOBAL__N__0b005ce5_17_cast_transpose_cu_f1c1739d29cast_transpose_general_kernelILm4ELm4E6__half13__nv_fp8_e4m3EEvPKT1_PKfPT2_SB_S9_PfSC_mm --------------------------
	.section	.nv.shared._ZN18transformer_engine6detail50_GLOBAL__N__0b005ce5_17_cast_transpose_cu_f1c1739d29cast_transpose_general_kernelILm4ELm4E6__half13__nv_fp8_e4m3EEvPKT1_PKfPT2_SB_S9_PfSC_mm,"aw",@nobits
	.sectionflags	@""
	.align	4
.nv.shared._ZN18transformer_engine6detail50_GLOBAL__N__0b005ce5_17_cast_transpose_cu_f1c1739d29cast_transpose_general_kernelILm4ELm4E6__half13__nv_fp8_e4m3EEvPKT1_PKfPT2_SB_S9_PfSC_mm:
	.zero		5264


//--------------------- .nv.shared._ZN18transformer_engine6detail50_GLOBAL__N__0b005ce5_17_cast_transpose_cu_f1c1739d29cast_transpose_general_kernelILm4ELm4E6__half13__nv_fp8_e5m2EEvPKT1_PKfPT2_SB_S9_PfSC_mm --------------------------
	.section	.nv.shared._ZN18transformer_engine6detail50_GLOBAL__N__0b005ce5_17_cast_transpose_cu_f1c1739d29cast_transpose_general_kernelILm4ELm4E6__half13__nv_fp8_e5m2EEvPKT1_PKfPT2_SB_S9_PfSC_mm,"aw",@nobits
	.sectionflags	@""
	.align	4
.nv.shared._ZN18transformer_engine6detail50_GLOBAL__N__0b005ce5_17_cast_transpose_cu_f1c1739d29cast_transpose_general_kernelILm4ELm4E6__half13__nv_fp8_e5m2EEvPKT1_PKfPT2_SB_S9_PfSC_mm:
	.zero		5264


//--------------------- .nv.shared._ZN18transformer_engine6detail50_GLOBAL__N__0b005ce5_17_cast_transpose_cu_f1c1739d29cast_transpose_general_kernelILm4ELm4E6__half13__nv_bfloat16EEvPKT1_PKfPT2_SB_S9_PfSC_mm --------------------------
	.section	.nv.shared._ZN18transformer_engine6detail50_GLOBAL__N__0b005ce5_17_cast_transpose_cu_f1c1739d29cast_transpose_general_kernelILm4ELm4E6__half13__nv_bfloat16EEvPKT1_PKfPT2_SB_S9_PfSC_mm,"aw",@nobits
	.sectionflags	@""
	.align	4
.nv.shared._ZN18transformer_engine6detail50_GLOBAL__N__0b005ce5_17_cast_transpose_cu_f1c1739d29cast_transpose_general_kernelILm4ELm4E6__half13__nv_bfloat16EEvPKT1_PKfPT2_SB_S9_PfSC_mm:
	.zero		5264


//--------------------- .nv.shared._ZN18transformer_engine6detail50_GLOBAL__N__0b005ce5_17_cast_transpose_cu_f1c1739d29cast_transpose_general_kernelILm4ELm4E6__halfS3_EEvPKT1_PKfPT2_SA_S8_PfSB_mm --------------------------
	.section	.nv.shared._ZN18transformer_engine6detail50_GLOBAL__N__0b005ce5_17_cast_transpose_cu_f1c1739d29cast_transpose_general_kernelILm4ELm4E6__halfS3_EEvPKT1_PKfPT2_SA_S8_PfSB_mm,"aw",@nobits
	.sectionflags	@""
	.align	4
.nv.shared._ZN18transformer_engine6detail50_GLOBAL__N__0b005ce5_17_cast_transpose_cu_f1c1739d29cast_transpose_general_kernelILm4ELm4E6__halfS3_EEvPKT1_PKfPT2_SA_S8_PfSB_mm:
	.zero		5264


//--------------------- .nv.shared._ZN18transformer_engine6detail50_GLOBAL__N__0b005ce5_17_cast_transpose_cu_f1c1739d29cast_transpose_general_kernelILm4ELm4E6__halffEEvPKT1_PKfPT2_SA_S8_PfSB_mm --------------------------
	.section	.nv.shared._ZN18transformer_engine6detail50_GLOBAL__N__0b005ce5_17_cast_transpose_cu_f1c1739d29cast_transpose_general_kernelILm4ELm4E6__halffEEvPKT1_PKfPT2_SA_S8_PfSB_mm,"aw",@nobits
	.sectionflags	@""
	.align	4
.nv.shared._ZN18transformer_engine6detail50_GLOBAL__N__0b005ce5_17_cast_transpose_cu_f1c1739d29cast_transpose_general_kernelILm4ELm4E6__halffEEvPKT1_PKfPT2_SA_S8_PfSB_mm:
	.zero		5264


//--------------------- .nv.shared._ZN18transformer_engine6detail50_GLOBAL__N__0b005ce5_17_cast_transpose_cu_f1c1739d29cast_transpose_general_kernelILm4ELm4Ef13__nv_fp8_e4m3EEvPKT1_PKfPT2_SA_S8_PfSB_mm --------------------------
	.section	.nv.shared._ZN18transformer_engine6detail50_GLOBAL__N__0b005ce5_17_cast_transpose_cu_f1c1739d29cast_transpose_general_kernelILm4ELm4Ef13__nv_fp8_e4m3EEvPKT1_PKfPT2_SA_S8_PfSB_mm,"aw",@nobits
	.sectionflags	@""
	.align	4
.nv.shared._ZN18transformer_engine6detail50_GLOBAL__N__0b005ce5_17_cast_transpose_cu_f1c1739d29cast_transpose_general_kernelILm4ELm4Ef13__nv_fp8_e4m3EEvPKT1_PKfPT2_SA_S8_PfSB_mm:
	.zero		5264


//--------------------- .nv.shared._ZN18transformer_engine6detail50_GLOBAL__N__0b005ce5_17_cast_transpose_cu_f1c1739d29cast_transpose_general_kernelILm4ELm4Ef13__nv_fp8_e5m2EEvPKT1_PKfPT2_SA_S8_PfSB_mm --------------------------
	.section	.nv.shared._ZN18transformer_engine6detail50_GLOBAL__N__0b005ce5_17_cast_transpose_cu_f1c1739d29cast_transpose_general_kernelILm4ELm4Ef13__nv_fp8_e5m2EEvPKT1_PKfPT2_SA_S8_PfSB_mm,"aw",@nobits
	.sectionflags	@""
	.align	4
.nv.shared._ZN18transformer_engine6detail50_GLOBAL__N__0b005ce5_17_cast_transpose_cu_f1c1739d29cast_transpose_general_kernelILm4ELm4Ef13__nv_fp8_e5m2EEvPKT1_PKfPT2_SA_S8_PfSB_mm:
	.zero		5264


//--------------------- .nv.shared._ZN18transformer_engine6detail50_GLOBAL__N__0b005ce5_17_cast_transpose_cu_f1c1739d29cast_transpose_general_kernelILm4ELm4Ef13__nv_bfloat16EEvPKT1_PKfPT2_SA_S8_PfSB_mm --------------------------
	.section	.nv.shared._ZN18transformer_engine6detail50_GLOBAL__N__0b005ce5_17_cast_transpose_cu_f1c1739d29cast_transpose_general_kernelILm4ELm4Ef13__nv_bfloat16EEvPKT1_PKfPT2_SA_S8_PfSB_mm,"aw",@nobits
	.sectionflags	@""
	.align	4
.nv.shared._ZN18transformer_engine6detail50_GLOBAL__N__0b005ce5_17_cast_transpose_cu_f1c1739d29cast_transpose_general_kernelILm4ELm4Ef13__nv_bfloat16EEvPKT1_PKfPT2_SA_S8_PfSB_mm:
	.zero		5264


//--------------------- .nv.shared._ZN18transformer_engine6detail50_GLOBAL__N__0b005ce5_17_cast_transpose_cu_f1c1739d29cast_transpose_general_kernelILm4ELm4Ef6__halfEEvPKT1_PKfPT2_SA_S8_PfSB_mm --------------------------
	.section	.nv.shared._ZN18transformer_engine6detail50_GLOBAL__N__0b005ce5_17_cast_transpose_cu_f1c1739d29cast_transpose_general_kernelILm4ELm4Ef6__halfEEvPKT1_PKfPT2_SA_S8_PfSB_mm,"aw",@nobits
	.sectionflags	@""
	.align	4
.nv.shared._ZN18transformer_engine6detail50_GLOBAL__N__0b005ce5_17_cast_transpose_cu_f1c1739d29cast_transpose_general_kernelILm4ELm4Ef6__halfEEvPKT1_PKfPT2_SA_S8_PfSB_mm:
	.zero		5264


//--------------------- .nv.shared._ZN18transformer_engine6detail50_GLOBAL__N__0b005ce5_17_cast_transpose_cu_f1c1739d29cast_transpose_general_kernelILm4ELm4EffEEvPKT1_PKfPT2_S9_S7_PfSA_mm --------------------------
	.section	.nv.shared._ZN18transformer_engine6detail50_GLOBAL__N__0b005ce5_17_cast_transpose_cu_f1c1739d29cast_transpose_general_kernelILm4ELm4EffEEvPKT1_PKfPT2_S9_S7_PfSA_mm,"aw",@nobits
	.sectionflags	@""
	.align	4
.nv.shared._ZN18transformer_engine6detail50_GLOBAL__N__0b005ce5_17_cast_transpose_cu_f1c1739d29cast_transpose_general_kernelILm4ELm4EffEEvPKT1_PKfPT2_S9_S7_PfSA_mm:
	.zero		5264


//--------------------- .nv.constant0._ZN18transformer_engine6detail50_GLOBAL__N__0b005ce5_17_cast_transpose_cu_f1c1739d29cast_transpose_general_kernelILm4ELm4E13__nv_bfloat1613__nv_fp8_e4m3EEvPKT1_PKfPT2_SB_S9_PfSC_mm --------------------------
	.section	.nv.constant0._ZN18transformer_engine6detail50_GLOBAL__N__0b005ce5_17_cast_transpose_cu_f1c1739d29cast_transpose_general_kernelILm4ELm4E13__nv_bfloat1613__nv_fp8_e4m3EEvPKT1_PKfPT2_SB_S9_PfSC_mm,"a",@progbits
	.sectionflags	@""
	.align	4
.nv.constant0._ZN18transformer_engine6detail50_GLOBAL__N__0b005ce5_17_cast_transpose_cu_f1c1739d29cast_transpose_general_kernelILm4ELm4E13__nv_bfloat1613__nv_fp8_e4m3EEvPKT1_PKfPT2_SB_S9_PfSC_mm:
	.zero		968


//--------------------- .nv.constant0._ZN18transformer_engine6detail50_GLOBAL__N__0b005ce5_17_cast_transpose_cu_f1c1739d29cast_transpose_general_kernelILm4ELm4E13__nv_bfloat1613__nv_fp8_e5m2EEvPKT1_PKfPT2_SB_S9_PfSC_mm --------------------------
	.section	.nv.constant0._ZN18transformer_engine6detail50_GLOBAL__N__0b005ce5_17_cast_transpose_cu_f1c1739d29cast_transpose_general_kernelILm4ELm4E13__nv_bfloat1613__nv_fp8_e5m2EEvPKT1_PKfPT2_SB_S9_PfSC_mm,"a",@progbits
	.sectionflags	@""
	.align	4
.nv.constant0._ZN18transformer_engine6detail50_GLOBAL__N__0b005ce5_17_cast_transpose_cu_f1c1739d29cast_transpose_general_kernelILm4ELm4E13__nv_bfloat1613__nv_fp8_e5m2EEvPKT1_PKfPT2_SB_S9_PfSC_mm:
	.zero		968


//--------------------- .nv.constant0._ZN18transformer_engine6detail50_GLOBAL__N__0b005ce5_17_cast_transpose_cu_f1c1739d29cast_transpose_general_kernelILm4ELm4E13__nv_bfloat16S3_EEvPKT1_PKfPT2_SA_S8_PfSB_mm --------------------------
	.section	.nv.constant0._ZN18transformer_engine6detail50_GLOBAL__N__0b005ce5_17_cast_transpose_cu_f1c1739d29cast_transpose_general_kernelILm4ELm4E13__nv_bfloat16S3_EEvPKT1_PKfPT2_SA_S8_PfSB_mm,"a",@progbits
	.sectionflags	@""
	.align	4
.nv.constant0._ZN18transformer_engine6detail50_GLOBAL__N__0b005ce5_17_cast_transpose_cu_f1c1739d29cast_transpose_general_kernelILm4ELm4E13__nv_bfloat16S3_EEvPKT1_PKfPT2_SA_S8_PfSB_mm:
	.zero		968


//--------------------- .nv.constant0._ZN18transformer_engine6detail50_GLOBAL__N__0b005ce5_17_cast_transpose_cu_f1c1739d29cast_transpose_general_kernelILm4ELm4E13__nv_bfloat166__halfEEvPKT1_PKfPT2_SB_S9_PfSC_mm --------------------------
	.section	.nv.constant0._ZN18transformer_engine6detail50_GLOBAL__N__0b005ce5_17_cast_transpose_cu_f1c1739d29cast_transpose_general_kernelILm4ELm4E13__nv_bfloat166__halfEEvPKT1_PKfPT2_SB_S9_PfSC_mm,"a",@progbits
	.sectionflags	@""
	.align	4
.nv.constant0._ZN18transformer_engine6detail50_GLOBAL__N__0b005ce5_17_cast_transpose_cu_f1c1739d29cast_transpose_general_kernelILm4ELm4E13__nv_bfloat166__halfEEvPKT1_PKfPT2_SB_S9_PfSC_mm:
	.zero		968


//--------------------- .nv.constant0._ZN18transformer_engine6detail50_GLOBAL__N__0b005ce5_17_cast_transpose_cu_f1c1739d29cast_transpose_general_kernelILm4ELm4E13__nv_bfloat16fEEvPKT1_PKfPT2_SA_S8_PfSB_mm --------------------------
	.section	.nv.constant0._ZN18transformer_engine6detail50_GLOBAL__N__0b005ce5_17_cast_transpose_cu_f1c1739d29cast_transpose_general_kernelILm4ELm4E13__nv_bfloat16fEEvPKT1_PKfPT2_SA_S8_PfSB_mm,"a",@progbits
	.sectionflags	@""
	.align	4
.nv.constant0._ZN18transformer_engine6detail50_GLOBAL__N__0b005ce5_17_cast_transpose_cu_f1c1739d29cast_transpose_general_kernelILm4ELm4E13__nv_bfloat16fEEvPKT1_PKfPT2_SA_S8_PfSB_mm:
	.zero		968


//--------------------- .nv.constant0._ZN18transformer_engine6detail50_GLOBAL__N__0b005ce5_17_cast_transpose_cu_f1c1739d29cast_transpose_general_kernelILm4ELm4E6__half13__nv_fp8_e4m3EEvPKT1_PKfPT2_SB_S9_PfSC_mm --------------------------
	.section	.nv.constant0._ZN18transformer_engine6detail50_GLOBAL__N__0b005ce5_17_cast_transpose_cu_f1c1739d29cast_transpose_general_kernelILm4ELm4E6__half13__nv_fp8_e4m3EEvPKT1_PKfPT2_SB_S9_PfSC_mm,"a",@progbits
	.sectionflags	@""
	.align	4
.nv.constant0._ZN18transformer_engine6detail50_GLOBAL__N__0b005ce5_17_cast_transpose_cu_f1c1739d29cast_transpose_general_kernelILm4ELm4E6__half13__nv_fp8_e4m3EEvPKT1_PKfPT2_SB_S9_PfSC_mm:
	.zero		968


//--------------------- .nv.constant0._ZN18transformer_engine6detail50_GLOBAL__N__0b005ce5_17_cast_transpose_cu_f1c1739d29cast_transpose_general_kernelILm4ELm4E6__half13__nv_fp8_e5m2EEvPKT1_PKfPT2_SB_S9_PfSC_mm --------------------------
	.section	.nv.constant0._ZN18transformer_engine6detail50_GLOBAL__N__0b005ce5_17_cast_transpose_cu_f1c1739d29cast_transpose_general_kernelILm4ELm4E6__half13__nv_fp8_e5m2EEvPKT1_PKfPT2_SB_S9_PfSC_mm,"a",@progbits
	.sectionflags	@""
	.align	4
.nv.constant0._ZN18transformer_engine6detail50_GLOBAL__N__0b005ce5_17_cast_transpose_cu_f1c1739d29cast_transpose_general_kernelILm4ELm4E6__half13__nv_fp8_e5m2EEvPKT1_PKfPT2_SB_S9_PfSC_mm:
	.zero		968


//--------------------- .nv.constant0._ZN18transformer_engine6detail50_GLOBAL__N__0b005ce5_17_cast_transpose_cu_f1c1739d29cast_transpose_general_kernelILm4ELm4E6__half13__nv_bfloat16EEvPKT1_PKfPT2_SB_S9_PfSC_mm --------------------------
	.section	.nv.constant0._ZN18transformer_engine6detail50_GLOBAL__N__0b005ce5_17_cast_transpose_cu_f1c1739d29cast_transpose_general_kernelILm4ELm4E6__half13__nv_bfloat16EEvPKT1_PKfPT2_SB_S9_PfSC_mm,"a",@progbits
	.sectionflags	@""
	.align	4
.nv.constant0._ZN18transformer_engine6detail50_GLOBAL__N__0b005ce5_17_cast_transpose_cu_f1c1739d29cast_transpose_general_kernelILm4ELm4E6__half13__nv_bfloat16EEvPKT1_PKfPT2_SB_S9_PfSC_mm:
	.zero		968


//--------------------- .nv.constant0._ZN18transformer_engine6detail50_GLOBAL__N__0b005ce5_17_cast_transpose_cu_f1c1739d29cast_transpose_general_kernelILm4ELm4E6__halfS3_EEvPKT1_PKfPT2_SA_S8_PfSB_mm --------------------------
	.section	.nv.constant0._ZN18transformer_engine6detail50_GLOBAL__N__0b005ce5_17_cast_transpose_cu_f1c1739d29cast_transpose_general_kernelILm4ELm4E6__halfS3_EEvPKT1_PKfPT2_SA_S8_PfSB_mm,"a",@progbits
	.sectionflags	@""
	.align	4
.nv.constant0._ZN18transformer_engine6detail50_GLOBAL__N__0b005ce5_17_cast_transpose_cu_f1c1739d29cast_transpose_general_kernelILm4ELm4E6__halfS3_EEvPKT1_PKfPT2_SA_S8_PfSB_mm:
	.zero		968


//--------------------- .nv.constant0._ZN18transformer_engine6detail50_GLOBAL__N__0b005ce5_17_cast_transpose_cu_f1c1739d29cast_transpose_general_kernelILm4ELm4E6__halffEEvPKT1_PKfPT2_SA_S8_PfSB_mm --------------------------
	.section	.nv.constant0._ZN18transformer_engine6detail50_GLOBAL__N__0b005ce5_17_cast_transpose_cu_f1c1739d29cast_transpose_general_kernelILm4ELm4E6__halffEEvPKT1_PKfPT2_SA_S8_PfSB_mm,"a",@progbits
	.sectionflags	@""
	.align	4
.nv.constant0._ZN18transformer_engine6detail50_GLOBAL__N__0b005ce5_17_cast_transpose_cu_f1c1739d29cast_transpose_general_kernelILm4ELm4E6__halffEEvPKT1_PKfPT2_SA_S8_PfSB_mm:
	.zero		968


//--------------------- .nv.constant0._ZN18transformer_engine6detail50_GLOBAL__N__0b005ce5_17_cast_transpose_cu_f1c1739d29cast_transpose_general_kernelILm4ELm4Ef13__nv_fp8_e4m3EEvPKT1_PKfPT2_SA_S8_PfSB_mm --------------------------
	.section	.nv.constant0._ZN18transformer_engine6detail50_GLOBAL__N__0b005ce5_17_cast_transpose_cu_f1c1739d29cast_transpose_general_kernelILm4ELm4Ef13__nv_fp8_e4m3EEvPKT1_PKfPT2_SA_S8_PfSB_mm,"a",@progbits
	.sectionflags	@""
	.align	4
.nv.constant0._ZN18transformer_engine6detail50_GLOBAL__N__0b005ce5_17_cast_transpose_cu_f1c1739d29cast_transpose_general_kernelILm4ELm4Ef13__nv_fp8_e4m3EEvPKT1_PKfPT2_SA_S8_PfSB_mm:
	.zero		968


//--------------------- .nv.constant0._ZN18transformer_engine6detail50_GLOBAL__N__0b005ce5_17_cast_transpose_cu_f1c1739d29cast_transpose_general_kernelILm4ELm4Ef13__nv_fp8_e5m2EEvPKT1_PKfPT2_SA_S8_PfSB_mm --------------------------
	.section	.nv.constant0._ZN18transformer_engine6detail50_GLOBAL__N__0b005ce5_17_cast_transpose_cu_f1c1739d29cast_transpose_general_kernelILm4ELm4Ef13__nv_fp8_e5m2EEvPKT1_PKfPT2_SA_S8_PfSB_mm,"a",@progbits
	.sectionflags	@""
	.align	4
.nv.constant0._ZN18transformer_engine6detail50_GLOBAL__N__0b005ce5_17_cast_transpose_cu_f1c1739d29cast_transpose_general_kernelILm4ELm4Ef13__nv_fp8_e5m2EEvPKT1_PKfPT2_SA_S8_PfSB_mm:
	.zero		968


//--------------------- .nv.constant0._ZN18transformer_engine6detail50_GLOBAL__N__0b005ce5_17_cast_transpose_cu_f1c1739d29cast_transpose_general_kernelILm4ELm4Ef13__nv_bfloat16EEvPKT1_PKfPT2_SA_S8_PfSB_mm --------------------------
	.section	.nv.constant0._ZN18transformer_engine6detail50_GLOBAL__N__0b005ce5_17_cast_transpose_cu_f1c1739d29cast_transpose_general_kernelILm4ELm4Ef13__nv_bfloat16EEvPKT1_PKfPT2_SA_S8_PfSB_mm,"a",@progbits
	.sectionflags	@""
	.align	4
.nv.constant0._ZN18transformer_engine6detail50_GLOBAL__N__0b005ce5_17_cast_transpose_cu_f1c1739d29cast_transpose_general_kernelILm4ELm4Ef13__nv_bfloat16EEvPKT1_PKfPT2_SA_S8_PfSB_mm:
	.zero		968


//--------------------- .nv.constant0._ZN18transformer_engine6detail50_GLOBAL__N__0b005ce5_17_cast_transpose_cu_f1c1739d29cast_transpose_general_kernelILm4ELm4Ef6__halfEEvPKT1_PKfPT2_SA_S8_PfSB_mm --------------------------
	.section	.nv.constant0._ZN18transformer_engine6detail50_GLOBAL__N__0b005ce5_17_cast_transpose_cu_f1c1739d29cast_transpose_general_kernelILm4ELm4Ef6__halfEEvPKT1_PKfPT2_SA_S8_PfSB_mm,"a",@progbits
	.sectionflags	@""
	.align	4
.nv.constant0._ZN18transformer_engine6detail50_GLOBAL__N__0b005ce5_17_cast_transpose_cu_f1c1739d29cast_transpose_general_kernelILm4ELm4Ef6__halfEEvPKT1_PKfPT2_SA_S8_PfSB_mm:
	.zero		968


//--------------------- .nv.constant0._ZN18transformer_engine6detail50_GLOBAL__N__0b005ce5_17_cast_transpose_cu_f1c1739d29cast_transpose_general_kernelILm4ELm4EffEEvPKT1_PKfPT2_S9_S7_PfSA_mm --------------------------
	.section	.nv.constant0._ZN18transformer_engine6detail50_GLOBAL__N__0b005ce5_17_cast_transpose_cu_f1c1739d29cast_transpose_general_kernelILm4ELm4EffEEvPKT1_PKfPT2_S9_S7_PfSA_mm,"a",@progbits
	.sectionflags	@""
	.align	4
.nv.constant0._ZN18transformer_engine6detail50_GLOBAL__N__0b005ce5_17_cast_transpose_cu_f1c1739d29cast_transpose_general_kernelILm4ELm4EffEEvPKT1_PKfPT2_S9_S7_PfSA_mm:
	.zero		968


//--------------------- SYMBOLS --------------------------

	.type		.nv.reservedSmem.offset0,@object
	.size		.nv.reservedSmem.offset0,0x4
	.type		.nv.reservedSmem.cap,@object
	.size		.nv.reservedSmem.cap,0x4
